//
// Generated by NVIDIA NVVM Compiler
//
// Compiler Build ID: CL-36424714
// Cuda compilation tools, release 13.0, V13.0.88
// Based on NVVM 20.0.0
//

.version 9.0
.target sm_100
.address_size 64

	// .globl	bernoulli_f32
.func  (.param .align 16 .b8 func_retval0[16]) __internal_trig_reduction_slowpathd
(
	.param .b64 __internal_trig_reduction_slowpathd_param_0
)
;
.func  (.param .b64 func_retval0) __internal_accurate_pow
(
	.param .b64 __internal_accurate_pow_param_0,
	.param .b64 __internal_accurate_pow_param_1
)
;
.extern .shared .align 16 .b8 shared_counts[];
.global .align 8 .b8 __cudart_i2opi_d[144] = {8, 93, 141, 31, 177, 95, 251, 107, 234, 146, 82, 138, 247, 57, 7, 61, 123, 241, 229, 235, 199, 186, 39, 117, 45, 234, 95, 158, 102, 63, 70, 79, 183, 9, 203, 39, 207, 126, 54, 109, 31, 109, 10, 90, 139, 17, 47, 239, 15, 152, 5, 222, 255, 151, 248, 31, 59, 40, 249, 189, 139, 95, 132, 156, 244, 57, 83, 131, 57, 214, 145, 57, 65, 126, 95, 180, 38, 112, 156, 233, 132, 68, 187, 46, 245, 53, 130, 232, 62, 167, 41, 177, 28, 235, 29, 254, 28, 146, 209, 9, 234, 46, 73, 6, 224, 210, 77, 66, 58, 110, 36, 183, 97, 197, 187, 222, 171, 99, 81, 254, 65, 144, 67, 60, 153, 149, 98, 219, 192, 221, 52, 245, 209, 87, 39, 252, 41, 21, 68, 78, 110, 131, 249, 162};
.global .align 16 .b8 __cudart_sin_cos_coeffs[128] = {70, 210, 176, 44, 241, 229, 90, 190, 146, 227, 172, 105, 227, 29, 199, 62, 161, 98, 219, 25, 160, 1, 42, 191, 24, 8, 17, 17, 17, 17, 129, 63, 84, 85, 85, 85, 85, 85, 197, 191, 0, 0, 0, 0, 0, 0, 0, 0, 0, 0, 0, 0, 0, 0, 0, 0, 100, 129, 253, 32, 131, 255, 168, 189, 40, 133, 239, 193, 167, 238, 33, 62, 217, 230, 6, 142, 79, 126, 146, 190, 233, 188, 221, 25, 160, 1, 250, 62, 71, 93, 193, 22, 108, 193, 86, 191, 81, 85, 85, 85, 85, 85, 165, 63, 0, 0, 0, 0, 0, 0, 224, 191, 0, 0, 0, 0, 0, 0, 240, 63};

.visible .entry bernoulli_f32(
	.param .u64 .ptr .align 1 bernoulli_f32_param_0,
	.param .f64 bernoulli_f32_param_1,
	.param .u64 bernoulli_f32_param_2,
	.param .u32 bernoulli_f32_param_3
)
{
	.reg .pred 	%p<5>;
	.reg .b32 	%r<6>;
	.reg .b32 	%f<2>;
	.reg .b64 	%rd<29>;
	.reg .b64 	%fd<4>;

	ld.param.u64 	%rd1, [bernoulli_f32_param_0];
	ld.param.f64 	%fd1, [bernoulli_f32_param_1];
	ld.param.u64 	%rd2, [bernoulli_f32_param_2];
	ld.param.u32 	%r2, [bernoulli_f32_param_3];
	mov.u32 	%r3, %ctaid.x;
	mov.u32 	%r4, %ntid.x;
	mov.u32 	%r5, %tid.x;
	mad.lo.s32 	%r1, %r3, %r4, %r5;
	setp.ge.u32 	%p1, %r1, %r2;
	@%p1 bra 	$L__BB0_2;
	cvta.to.global.u64 	%rd3, %rd1;
	cvt.u64.u32 	%rd4, %r1;
	mad.lo.s64 	%rd5, %rd4, -7046029254386353131, %rd2;
	shr.u64 	%rd6, %rd5, 30;
	xor.b64  	%rd7, %rd6, %rd5;
	mul.lo.s64 	%rd8, %rd7, -4658895280553007687;
	shr.u64 	%rd9, %rd8, 27;
	xor.b64  	%rd10, %rd9, %rd8;
	mul.lo.s64 	%rd11, %rd10, -7723592293110705685;
	shr.u64 	%rd12, %rd11, 31;
	xor.b64  	%rd13, %rd12, %rd11;
	add.s64 	%rd14, %rd5, 1;
	setp.eq.s64 	%p2, %rd14, 0;
	shr.u64 	%rd15, %rd14, 30;
	xor.b64  	%rd16, %rd15, %rd14;
	mul.lo.s64 	%rd17, %rd16, -4658895280553007687;
	shr.u64 	%rd18, %rd17, 27;
	xor.b64  	%rd19, %rd18, %rd17;
	mul.lo.s64 	%rd20, %rd19, -7723592293110705685;
	shr.u64 	%rd21, %rd20, 31;
	xor.b64  	%rd22, %rd21, %rd20;
	setp.eq.s64 	%p3, %rd5, 0;
	selp.b64 	%rd23, 1, %rd13, %p3;
	selp.b64 	%rd24, 1, %rd22, %p2;
	add.s64 	%rd25, %rd24, %rd23;
	shr.u64 	%rd26, %rd25, 11;
	cvt.rn.f64.u64 	%fd2, %rd26;
	mul.f64 	%fd3, %fd2, 0d3CA0000000000000;
	setp.lt.f64 	%p4, %fd3, %fd1;
	selp.f32 	%f1, 0f3F800000, 0f00000000, %p4;
	mul.wide.u32 	%rd27, %r1, 4;
	add.s64 	%rd28, %rd3, %rd27;
	st.global.f32 	[%rd28], %f1;
$L__BB0_2:
	ret;

}
	// .globl	bernoulli_f64
.visible .entry bernoulli_f64(
	.param .u64 .ptr .align 1 bernoulli_f64_param_0,
	.param .f64 bernoulli_f64_param_1,
	.param .u64 bernoulli_f64_param_2,
	.param .u32 bernoulli_f64_param_3
)
{
	.reg .pred 	%p<5>;
	.reg .b32 	%r<6>;
	.reg .b64 	%rd<29>;
	.reg .b64 	%fd<5>;

	ld.param.u64 	%rd1, [bernoulli_f64_param_0];
	ld.param.f64 	%fd1, [bernoulli_f64_param_1];
	ld.param.u64 	%rd2, [bernoulli_f64_param_2];
	ld.param.u32 	%r2, [bernoulli_f64_param_3];
	mov.u32 	%r3, %ctaid.x;
	mov.u32 	%r4, %ntid.x;
	mov.u32 	%r5, %tid.x;
	mad.lo.s32 	%r1, %r3, %r4, %r5;
	setp.ge.u32 	%p1, %r1, %r2;
	@%p1 bra 	$L__BB1_2;
	cvta.to.global.u64 	%rd3, %rd1;
	cvt.u64.u32 	%rd4, %r1;
	mad.lo.s64 	%rd5, %rd4, -7046029254386353131, %rd2;
	shr.u64 	%rd6, %rd5, 30;
	xor.b64  	%rd7, %rd6, %rd5;
	mul.lo.s64 	%rd8, %rd7, -4658895280553007687;
	shr.u64 	%rd9, %rd8, 27;
	xor.b64  	%rd10, %rd9, %rd8;
	mul.lo.s64 	%rd11, %rd10, -7723592293110705685;
	shr.u64 	%rd12, %rd11, 31;
	xor.b64  	%rd13, %rd12, %rd11;
	add.s64 	%rd14, %rd5, 1;
	setp.eq.s64 	%p2, %rd14, 0;
	shr.u64 	%rd15, %rd14, 30;
	xor.b64  	%rd16, %rd15, %rd14;
	mul.lo.s64 	%rd17, %rd16, -4658895280553007687;
	shr.u64 	%rd18, %rd17, 27;
	xor.b64  	%rd19, %rd18, %rd17;
	mul.lo.s64 	%rd20, %rd19, -7723592293110705685;
	shr.u64 	%rd21, %rd20, 31;
	xor.b64  	%rd22, %rd21, %rd20;
	setp.eq.s64 	%p3, %rd5, 0;
	selp.b64 	%rd23, 1, %rd13, %p3;
	selp.b64 	%rd24, 1, %rd22, %p2;
	add.s64 	%rd25, %rd24, %rd23;
	shr.u64 	%rd26, %rd25, 11;
	cvt.rn.f64.u64 	%fd2, %rd26;
	mul.f64 	%fd3, %fd2, 0d3CA0000000000000;
	setp.lt.f64 	%p4, %fd3, %fd1;
	selp.f64 	%fd4, 0d3FF0000000000000, 0d0000000000000000, %p4;
	mul.wide.u32 	%rd27, %r1, 8;
	add.s64 	%rd28, %rd3, %rd27;
	st.global.f64 	[%rd28], %fd4;
$L__BB1_2:
	ret;

}
	// .globl	bernoulli_f16
.visible .entry bernoulli_f16(
	.param .u64 .ptr .align 1 bernoulli_f16_param_0,
	.param .f64 bernoulli_f16_param_1,
	.param .u64 bernoulli_f16_param_2,
	.param .u32 bernoulli_f16_param_3
)
{
	.reg .pred 	%p<5>;
	.reg .b16 	%rs<2>;
	.reg .b32 	%r<6>;
	.reg .b32 	%f<2>;
	.reg .b64 	%rd<29>;
	.reg .b64 	%fd<4>;

	ld.param.u64 	%rd1, [bernoulli_f16_param_0];
	ld.param.f64 	%fd1, [bernoulli_f16_param_1];
	ld.param.u64 	%rd2, [bernoulli_f16_param_2];
	ld.param.u32 	%r2, [bernoulli_f16_param_3];
	mov.u32 	%r3, %ctaid.x;
	mov.u32 	%r4, %ntid.x;
	mov.u32 	%r5, %tid.x;
	mad.lo.s32 	%r1, %r3, %r4, %r5;
	setp.ge.u32 	%p1, %r1, %r2;
	@%p1 bra 	$L__BB2_2;
	cvta.to.global.u64 	%rd3, %rd1;
	cvt.u64.u32 	%rd4, %r1;
	mad.lo.s64 	%rd5, %rd4, -7046029254386353131, %rd2;
	shr.u64 	%rd6, %rd5, 30;
	xor.b64  	%rd7, %rd6, %rd5;
	mul.lo.s64 	%rd8, %rd7, -4658895280553007687;
	shr.u64 	%rd9, %rd8, 27;
	xor.b64  	%rd10, %rd9, %rd8;
	mul.lo.s64 	%rd11, %rd10, -7723592293110705685;
	shr.u64 	%rd12, %rd11, 31;
	xor.b64  	%rd13, %rd12, %rd11;
	add.s64 	%rd14, %rd5, 1;
	setp.eq.s64 	%p2, %rd14, 0;
	shr.u64 	%rd15, %rd14, 30;
	xor.b64  	%rd16, %rd15, %rd14;
	mul.lo.s64 	%rd17, %rd16, -4658895280553007687;
	shr.u64 	%rd18, %rd17, 27;
	xor.b64  	%rd19, %rd18, %rd17;
	mul.lo.s64 	%rd20, %rd19, -7723592293110705685;
	shr.u64 	%rd21, %rd20, 31;
	xor.b64  	%rd22, %rd21, %rd20;
	setp.eq.s64 	%p3, %rd5, 0;
	selp.b64 	%rd23, 1, %rd13, %p3;
	selp.b64 	%rd24, 1, %rd22, %p2;
	add.s64 	%rd25, %rd24, %rd23;
	shr.u64 	%rd26, %rd25, 11;
	cvt.rn.f64.u64 	%fd2, %rd26;
	mul.f64 	%fd3, %fd2, 0d3CA0000000000000;
	setp.lt.f64 	%p4, %fd3, %fd1;
	selp.f32 	%f1, 0f3F800000, 0f00000000, %p4;
	// begin inline asm
	{  cvt.rn.f16.f32 %rs1, %f1;}

	// end inline asm
	mul.wide.u32 	%rd27, %r1, 2;
	add.s64 	%rd28, %rd3, %rd27;
	st.global.u16 	[%rd28], %rs1;
$L__BB2_2:
	ret;

}
	// .globl	bernoulli_bf16
.visible .entry bernoulli_bf16(
	.param .u64 .ptr .align 1 bernoulli_bf16_param_0,
	.param .f64 bernoulli_bf16_param_1,
	.param .u64 bernoulli_bf16_param_2,
	.param .u32 bernoulli_bf16_param_3
)
{
	.reg .pred 	%p<5>;
	.reg .b16 	%rs<2>;
	.reg .b32 	%r<6>;
	.reg .b32 	%f<2>;
	.reg .b64 	%rd<29>;
	.reg .b64 	%fd<4>;

	ld.param.u64 	%rd1, [bernoulli_bf16_param_0];
	ld.param.f64 	%fd1, [bernoulli_bf16_param_1];
	ld.param.u64 	%rd2, [bernoulli_bf16_param_2];
	ld.param.u32 	%r2, [bernoulli_bf16_param_3];
	mov.u32 	%r3, %ctaid.x;
	mov.u32 	%r4, %ntid.x;
	mov.u32 	%r5, %tid.x;
	mad.lo.s32 	%r1, %r3, %r4, %r5;
	setp.ge.u32 	%p1, %r1, %r2;
	@%p1 bra 	$L__BB3_2;
	cvta.to.global.u64 	%rd3, %rd1;
	cvt.u64.u32 	%rd4, %r1;
	mad.lo.s64 	%rd5, %rd4, -7046029254386353131, %rd2;
	shr.u64 	%rd6, %rd5, 30;
	xor.b64  	%rd7, %rd6, %rd5;
	mul.lo.s64 	%rd8, %rd7, -4658895280553007687;
	shr.u64 	%rd9, %rd8, 27;
	xor.b64  	%rd10, %rd9, %rd8;
	mul.lo.s64 	%rd11, %rd10, -7723592293110705685;
	shr.u64 	%rd12, %rd11, 31;
	xor.b64  	%rd13, %rd12, %rd11;
	add.s64 	%rd14, %rd5, 1;
	setp.eq.s64 	%p2, %rd14, 0;
	shr.u64 	%rd15, %rd14, 30;
	xor.b64  	%rd16, %rd15, %rd14;
	mul.lo.s64 	%rd17, %rd16, -4658895280553007687;
	shr.u64 	%rd18, %rd17, 27;
	xor.b64  	%rd19, %rd18, %rd17;
	mul.lo.s64 	%rd20, %rd19, -7723592293110705685;
	shr.u64 	%rd21, %rd20, 31;
	xor.b64  	%rd22, %rd21, %rd20;
	setp.eq.s64 	%p3, %rd5, 0;
	selp.b64 	%rd23, 1, %rd13, %p3;
	selp.b64 	%rd24, 1, %rd22, %p2;
	add.s64 	%rd25, %rd24, %rd23;
	shr.u64 	%rd26, %rd25, 11;
	cvt.rn.f64.u64 	%fd2, %rd26;
	mul.f64 	%fd3, %fd2, 0d3CA0000000000000;
	setp.lt.f64 	%p4, %fd3, %fd1;
	selp.f32 	%f1, 0f3F800000, 0f00000000, %p4;
	// begin inline asm
	{  cvt.rn.bf16.f32 %rs1, %f1;}

	// end inline asm
	mul.wide.u32 	%rd27, %r1, 2;
	add.s64 	%rd28, %rd3, %rd27;
	st.global.u16 	[%rd28], %rs1;
$L__BB3_2:
	ret;

}
	// .globl	beta_f32
.visible .entry beta_f32(
	.param .u64 .ptr .align 1 beta_f32_param_0,
	.param .f64 beta_f32_param_1,
	.param .f64 beta_f32_param_2,
	.param .u64 beta_f32_param_3,
	.param .u32 beta_f32_param_4
)
{
	.reg .pred 	%p<94>;
	.reg .b32 	%r<248>;
	.reg .b32 	%f<2>;
	.reg .b64 	%rd<136>;
	.reg .b64 	%fd<454>;

	ld.param.f64 	%fd426, [beta_f32_param_1];
	ld.param.u64 	%rd29, [beta_f32_param_3];
	ld.param.u32 	%r76, [beta_f32_param_4];
	mov.u32 	%r77, %ctaid.x;
	mov.u32 	%r78, %ntid.x;
	mov.u32 	%r79, %tid.x;
	mad.lo.s32 	%r1, %r77, %r78, %r79;
	setp.ge.u32 	%p7, %r1, %r76;
	@%p7 bra 	$L__BB4_86;
	cvt.u64.u32 	%rd30, %r1;
	mad.lo.s64 	%rd31, %rd30, -7046029254386353131, %rd29;
	shr.u64 	%rd32, %rd31, 30;
	xor.b64  	%rd33, %rd32, %rd31;
	mul.lo.s64 	%rd34, %rd33, -4658895280553007687;
	shr.u64 	%rd35, %rd34, 27;
	xor.b64  	%rd36, %rd35, %rd34;
	mul.lo.s64 	%rd37, %rd36, -7723592293110705685;
	shr.u64 	%rd38, %rd37, 31;
	xor.b64  	%rd39, %rd38, %rd37;
	add.s64 	%rd40, %rd31, 1;
	setp.eq.s64 	%p8, %rd40, 0;
	shr.u64 	%rd41, %rd40, 30;
	xor.b64  	%rd42, %rd41, %rd40;
	mul.lo.s64 	%rd43, %rd42, -4658895280553007687;
	shr.u64 	%rd44, %rd43, 27;
	xor.b64  	%rd45, %rd44, %rd43;
	mul.lo.s64 	%rd46, %rd45, -7723592293110705685;
	shr.u64 	%rd47, %rd46, 31;
	xor.b64  	%rd48, %rd47, %rd46;
	setp.eq.s64 	%p9, %rd31, 0;
	selp.b64 	%rd127, 1, %rd39, %p9;
	selp.b64 	%rd2, 1, %rd48, %p8;
	setp.geu.f64 	%p10, %fd426, 0d3FF0000000000000;
	mov.f64 	%fd427, 0d3FF0000000000000;
	mov.u64 	%rd126, %rd2;
	@%p10 bra 	$L__BB4_11;
	add.s64 	%rd49, %rd2, %rd127;
	shl.b64 	%rd50, %rd127, 23;
	xor.b64  	%rd3, %rd50, %rd127;
	shr.u64 	%rd51, %rd49, 11;
	cvt.rn.f64.u64 	%fd108, %rd51;
	mul.f64 	%fd1, %fd108, 0d3CA0000000000000;
	rcp.rn.f64 	%fd2, %fd426;
	{
	.reg .b32 %temp; 
	mov.b64 	{%temp, %r2}, %fd1;
	}
	{
	.reg .b32 %temp; 
	mov.b64 	{%temp, %r3}, %fd2;
	}
	shr.u32 	%r80, %r3, 20;
	and.b32  	%r81, %r80, 2047;
	add.s32 	%r82, %r81, -1012;
	mov.b64 	%rd52, %fd2;
	shl.b64 	%rd4, %rd52, %r82;
	setp.eq.s64 	%p92, %rd4, -9223372036854775808;
	setp.neu.f64 	%p11, %fd1, 0d0000000000000000;
	@%p11 bra 	$L__BB4_4;
	setp.eq.s64 	%p14, %rd4, -9223372036854775808;
	abs.f64 	%fd116, %fd2;
	setp.neu.f64 	%p15, %fd116, 0d3FE0000000000000;
	and.pred  	%p92, %p15, %p14;
	selp.b32 	%r83, %r2, 0, %p92;
	setp.lt.s32 	%p16, %r3, 0;
	or.b32  	%r84, %r83, 2146435072;
	selp.b32 	%r85, %r84, %r83, %p16;
	mov.b32 	%r86, 0;
	mov.b64 	%fd425, {%r86, %r85};
	bra.uni 	$L__BB4_5;
$L__BB4_4:
	{ // callseq 0, 0
	.param .b64 param0;
	st.param.f64 	[param0], %fd1;
	.param .b64 param1;
	st.param.f64 	[param1], %fd2;
	.param .b64 retval0;
	call.uni (retval0), 
	__internal_accurate_pow, 
	(
	param0, 
	param1
	);
	ld.param.f64 	%fd109, [retval0];
	} // callseq 0
	setp.lt.s32 	%p12, %r2, 0;
	cvt.rzi.f64.f64 	%fd111, %fd2;
	setp.neu.f64 	%p13, %fd2, %fd111;
	neg.f64 	%fd112, %fd109;
	selp.f64 	%fd113, %fd112, %fd109, %p92;
	selp.f64 	%fd114, %fd113, %fd109, %p12;
	selp.f64 	%fd115, 0dFFF8000000000000, %fd114, %p12;
	selp.f64 	%fd425, %fd115, %fd114, %p13;
$L__BB4_5:
	add.f64 	%fd117, %fd2, %fd1;
	{
	.reg .b32 %temp; 
	mov.b64 	{%temp, %r87}, %fd117;
	}
	and.b32  	%r88, %r87, 2146435072;
	setp.ne.s32 	%p17, %r88, 2146435072;
	@%p17 bra 	$L__BB4_10;
	abs.f64 	%fd118, %fd2;
	setp.neu.f64 	%p18, %fd118, 0d7FF0000000000000;
	@%p18 bra 	$L__BB4_8;
	setp.gt.f64 	%p23, %fd1, 0d3FF0000000000000;
	selp.b32 	%r96, 2146435072, 0, %p23;
	setp.lt.s32 	%p24, %r3, 0;
	xor.b32  	%r97, %r96, 2146435072;
	selp.b32 	%r98, %r97, %r96, %p24;
	setp.eq.f64 	%p25, %fd1, 0dBFF0000000000000;
	selp.b32 	%r99, 1072693248, %r98, %p25;
	mov.b32 	%r100, 0;
	mov.b64 	%fd425, {%r100, %r99};
	bra.uni 	$L__BB4_10;
$L__BB4_8:
	setp.neu.f64 	%p19, %fd1, 0d7FF0000000000000;
	@%p19 bra 	$L__BB4_10;
	setp.lt.s32 	%p20, %r2, 0;
	setp.lt.s32 	%p21, %r3, 0;
	selp.b32 	%r89, 0, 2146435072, %p21;
	and.b32  	%r90, %r3, 2147483647;
	setp.ne.s32 	%p22, %r90, 1071644672;
	or.b32  	%r91, %r89, -2147483648;
	selp.b32 	%r92, %r91, %r89, %p22;
	selp.b32 	%r93, %r92, %r89, %p92;
	selp.b32 	%r94, %r93, %r89, %p20;
	mov.b32 	%r95, 0;
	mov.b64 	%fd425, {%r95, %r94};
$L__BB4_10:
	setp.eq.f64 	%p26, %fd1, 0d3FF0000000000000;
	setp.eq.f64 	%p27, %fd2, 0d0000000000000000;
	selp.f64 	%fd119, 0d3FF0000000000000, %fd425, %p26;
	selp.f64 	%fd427, 0d3FF0000000000000, %fd119, %p27;
	add.f64 	%fd426, %fd426, 0d3FF0000000000000;
	shr.u64 	%rd53, %rd2, 5;
	shr.u64 	%rd54, %rd3, 18;
	xor.b64  	%rd55, %rd53, %rd54;
	xor.b64  	%rd56, %rd55, %rd2;
	xor.b64  	%rd126, %rd56, %rd3;
	mov.u64 	%rd127, %rd2;
$L__BB4_11:
	add.f64 	%fd13, %fd426, 0dBFD5555555555555;
	mul.f64 	%fd120, %fd13, 0d4022000000000000;
	sqrt.rn.f64 	%fd121, %fd120;
	rcp.rn.f64 	%fd14, %fd121;
	mov.b32 	%r101, 1127219200;
	mov.b32 	%r102, -2147483648;
	mov.b64 	%fd15, {%r102, %r101};
$L__BB4_12:
	mov.u64 	%rd129, %rd127;
	mov.u64 	%rd127, %rd126;
$L__BB4_13:
	add.s64 	%rd57, %rd129, %rd127;
	shl.b64 	%rd58, %rd129, 23;
	xor.b64  	%rd59, %rd58, %rd129;
	shr.u64 	%rd60, %rd59, 18;
	shr.u64 	%rd61, %rd127, 5;
	xor.b64  	%rd62, %rd61, %rd60;
	xor.b64  	%rd63, %rd62, %rd127;
	xor.b64  	%rd129, %rd63, %rd59;
	shr.u64 	%rd64, %rd57, 11;
	cvt.rn.f64.u64 	%fd122, %rd64;
	mul.f64 	%fd123, %fd122, 0d3CA0000000000000;
	add.s64 	%rd65, %rd129, %rd127;
	shl.b64 	%rd66, %rd127, 23;
	xor.b64  	%rd67, %rd66, %rd127;
	shr.u64 	%rd68, %rd67, 18;
	shr.u64 	%rd69, %rd129, 5;
	xor.b64  	%rd70, %rd68, %rd69;
	xor.b64  	%rd71, %rd70, %rd67;
	xor.b64  	%rd127, %rd71, %rd129;
	shr.u64 	%rd72, %rd65, 11;
	cvt.rn.f64.u64 	%fd16, %rd72;
	setp.lt.f64 	%p28, %fd123, 0d3CD203AF9EE75616;
	selp.f64 	%fd428, 0d3CD203AF9EE75616, %fd123, %p28;
	{
	.reg .b32 %temp; 
	mov.b64 	{%temp, %r220}, %fd428;
	}
	{
	.reg .b32 %temp; 
	mov.b64 	{%r221, %temp}, %fd428;
	}
	setp.gt.s32 	%p29, %r220, 1048575;
	mov.b32 	%r222, -1023;
	@%p29 bra 	$L__BB4_15;
	mul.f64 	%fd428, %fd428, 0d4350000000000000;
	{
	.reg .b32 %temp; 
	mov.b64 	{%temp, %r220}, %fd428;
	}
	{
	.reg .b32 %temp; 
	mov.b64 	{%r221, %temp}, %fd428;
	}
	mov.b32 	%r222, -1077;
$L__BB4_15:
	add.s32 	%r105, %r220, -1;
	setp.gt.u32 	%p30, %r105, 2146435070;
	@%p30 bra 	$L__BB4_19;
	shr.u32 	%r108, %r220, 20;
	add.s32 	%r223, %r222, %r108;
	and.b32  	%r109, %r220, 1048575;
	or.b32  	%r110, %r109, 1072693248;
	mov.b64 	%fd429, {%r221, %r110};
	setp.lt.u32 	%p32, %r110, 1073127583;
	@%p32 bra 	$L__BB4_18;
	{
	.reg .b32 %temp; 
	mov.b64 	{%r111, %temp}, %fd429;
	}
	{
	.reg .b32 %temp; 
	mov.b64 	{%temp, %r112}, %fd429;
	}
	add.s32 	%r113, %r112, -1048576;
	mov.b64 	%fd429, {%r111, %r113};
	add.s32 	%r223, %r223, 1;
$L__BB4_18:
	add.f64 	%fd125, %fd429, 0dBFF0000000000000;
	add.f64 	%fd126, %fd429, 0d3FF0000000000000;
	rcp.approx.ftz.f64 	%fd127, %fd126;
	neg.f64 	%fd128, %fd126;
	fma.rn.f64 	%fd129, %fd128, %fd127, 0d3FF0000000000000;
	fma.rn.f64 	%fd130, %fd129, %fd129, %fd129;
	fma.rn.f64 	%fd131, %fd130, %fd127, %fd127;
	mul.f64 	%fd132, %fd125, %fd131;
	fma.rn.f64 	%fd133, %fd125, %fd131, %fd132;
	mul.f64 	%fd134, %fd133, %fd133;
	fma.rn.f64 	%fd135, %fd134, 0d3EB1380B3AE80F1E, 0d3ED0EE258B7A8B04;
	fma.rn.f64 	%fd136, %fd135, %fd134, 0d3EF3B2669F02676F;
	fma.rn.f64 	%fd137, %fd136, %fd134, 0d3F1745CBA9AB0956;
	fma.rn.f64 	%fd138, %fd137, %fd134, 0d3F3C71C72D1B5154;
	fma.rn.f64 	%fd139, %fd138, %fd134, 0d3F624924923BE72D;
	fma.rn.f64 	%fd140, %fd139, %fd134, 0d3F8999999999A3C4;
	fma.rn.f64 	%fd141, %fd140, %fd134, 0d3FB5555555555554;
	sub.f64 	%fd142, %fd125, %fd133;
	add.f64 	%fd143, %fd142, %fd142;
	neg.f64 	%fd144, %fd133;
	fma.rn.f64 	%fd145, %fd144, %fd125, %fd143;
	mul.f64 	%fd146, %fd131, %fd145;
	mul.f64 	%fd147, %fd134, %fd141;
	fma.rn.f64 	%fd148, %fd147, %fd133, %fd146;
	xor.b32  	%r114, %r223, -2147483648;
	mov.b32 	%r115, 1127219200;
	mov.b64 	%fd149, {%r114, %r115};
	sub.f64 	%fd150, %fd149, %fd15;
	fma.rn.f64 	%fd151, %fd150, 0d3FE62E42FEFA39EF, %fd133;
	fma.rn.f64 	%fd152, %fd150, 0dBFE62E42FEFA39EF, %fd151;
	sub.f64 	%fd153, %fd152, %fd133;
	sub.f64 	%fd154, %fd148, %fd153;
	fma.rn.f64 	%fd155, %fd150, 0d3C7ABC9E3B39803F, %fd154;
	add.f64 	%fd430, %fd151, %fd155;
	bra.uni 	$L__BB4_20;
$L__BB4_19:
	fma.rn.f64 	%fd124, %fd428, 0d7FF0000000000000, 0d7FF0000000000000;
	{
	.reg .b32 %temp; 
	mov.b64 	{%temp, %r106}, %fd428;
	}
	and.b32  	%r107, %r106, 2147483647;
	setp.eq.s32 	%p31, %r107, 0;
	selp.f64 	%fd430, 0dFFF0000000000000, %fd124, %p31;
$L__BB4_20:
	mov.f64 	%fd156, 0d0000000000000000;
	mov.f64 	%fd157, 0d7FF0000000000000;
	mul.rn.f64 	%fd432, %fd157, %fd156;
	mul.f64 	%fd27, %fd430, 0dC000000000000000;
	mul.f64 	%fd158, %fd16, 0d3CA0000000000000;
	mul.f64 	%fd28, %fd158, 0d401921FB54442D18;
	setp.eq.f64 	%p33, %fd28, 0d7FF0000000000000;
	mov.b32 	%r225, 1;
	@%p33 bra 	$L__BB4_24;
	mul.f64 	%fd159, %fd28, 0d3FE45F306DC9C883;
	cvt.rni.s32.f64 	%r224, %fd159;
	cvt.rn.f64.s32 	%fd160, %r224;
	fma.rn.f64 	%fd161, %fd160, 0dBFF921FB54442D18, %fd28;
	fma.rn.f64 	%fd162, %fd160, 0dBC91A62633145C00, %fd161;
	fma.rn.f64 	%fd432, %fd160, 0dB97B839A252049C0, %fd162;
	setp.ltu.f64 	%p34, %fd28, 0d41E0000000000000;
	@%p34 bra 	$L__BB4_23;
	{ // callseq 1, 0
	.param .b64 param0;
	st.param.f64 	[param0], %fd28;
	.param .align 16 .b8 retval0[16];
	call.uni (retval0), 
	__internal_trig_reduction_slowpathd, 
	(
	param0
	);
	ld.param.f64 	%fd432, [retval0];
	ld.param.b32 	%r224, [retval0+8];
	} // callseq 1
$L__BB4_23:
	add.s32 	%r225, %r224, 1;
$L__BB4_24:
	setp.eq.f64 	%p35, %fd28, 0d7FF0000000000000;
	shl.b32 	%r118, %r225, 6;
	cvt.u64.u32 	%rd73, %r118;
	and.b64  	%rd74, %rd73, 64;
	mov.u64 	%rd75, __cudart_sin_cos_coeffs;
	add.s64 	%rd76, %rd75, %rd74;
	mul.rn.f64 	%fd164, %fd432, %fd432;
	and.b32  	%r119, %r225, 1;
	setp.eq.b32 	%p36, %r119, 1;
	selp.f64 	%fd165, 0dBDA8FF8320FD8164, 0d3DE5DB65F9785EBA, %p36;
	ld.global.nc.v2.f64 	{%fd166, %fd167}, [%rd76];
	fma.rn.f64 	%fd168, %fd165, %fd164, %fd166;
	fma.rn.f64 	%fd169, %fd168, %fd164, %fd167;
	ld.global.nc.v2.f64 	{%fd170, %fd171}, [%rd76+16];
	fma.rn.f64 	%fd172, %fd169, %fd164, %fd170;
	fma.rn.f64 	%fd173, %fd172, %fd164, %fd171;
	ld.global.nc.v2.f64 	{%fd174, %fd175}, [%rd76+32];
	fma.rn.f64 	%fd176, %fd173, %fd164, %fd174;
	fma.rn.f64 	%fd177, %fd176, %fd164, %fd175;
	fma.rn.f64 	%fd178, %fd177, %fd432, %fd432;
	fma.rn.f64 	%fd179, %fd177, %fd164, 0d3FF0000000000000;
	selp.f64 	%fd180, %fd179, %fd178, %p36;
	and.b32  	%r120, %r225, 2;
	setp.eq.s32 	%p37, %r120, 0;
	mov.f64 	%fd181, 0d0000000000000000;
	sub.f64 	%fd182, %fd181, %fd180;
	selp.f64 	%fd183, %fd180, %fd182, %p37;
	sqrt.rn.f64 	%fd184, %fd27;
	mul.f64 	%fd33, %fd184, %fd183;
	setp.ltu.f64 	%p38, %fd28, 0d41E0000000000000;
	or.pred  	%p39, %p35, %p38;
	@%p39 bra 	$L__BB4_26;
	{ // callseq 2, 0
	.param .b64 param0;
	st.param.f64 	[param0], %fd28;
	.param .align 16 .b8 retval0[16];
	call.uni (retval0), 
	__internal_trig_reduction_slowpathd, 
	(
	param0
	);
	ld.param.f64 	%fd185, [retval0];
	ld.param.b32 	%r121, [retval0+8];
	} // callseq 2
$L__BB4_26:
	fma.rn.f64 	%fd34, %fd14, %fd33, 0d3FF0000000000000;
	setp.le.f64 	%p40, %fd34, 0d0000000000000000;
	@%p40 bra 	$L__BB4_13;
	mul.f64 	%fd187, %fd34, %fd34;
	mul.f64 	%fd35, %fd34, %fd187;
	add.s64 	%rd77, %rd127, %rd129;
	shl.b64 	%rd78, %rd129, 23;
	xor.b64  	%rd79, %rd78, %rd129;
	shr.u64 	%rd80, %rd79, 18;
	shr.u64 	%rd81, %rd127, 5;
	xor.b64  	%rd82, %rd80, %rd81;
	xor.b64  	%rd83, %rd82, %rd79;
	xor.b64  	%rd126, %rd83, %rd127;
	shr.u64 	%rd84, %rd77, 11;
	cvt.rn.f64.u64 	%fd188, %rd84;
	mul.f64 	%fd433, %fd188, 0d3CA0000000000000;
	mul.f64 	%fd189, %fd33, %fd33;
	mul.f64 	%fd190, %fd189, 0dBFA0F27BB2FEC56D;
	fma.rn.f64 	%fd191, %fd189, %fd190, 0d3FF0000000000000;
	setp.lt.f64 	%p41, %fd433, %fd191;
	@%p41 bra 	$L__BB4_43;
	{
	.reg .b32 %temp; 
	mov.b64 	{%temp, %r226}, %fd433;
	}
	{
	.reg .b32 %temp; 
	mov.b64 	{%r227, %temp}, %fd433;
	}
	setp.gt.s32 	%p42, %r226, 1048575;
	mov.b32 	%r228, -1023;
	@%p42 bra 	$L__BB4_30;
	mul.f64 	%fd433, %fd433, 0d4350000000000000;
	{
	.reg .b32 %temp; 
	mov.b64 	{%temp, %r226}, %fd433;
	}
	{
	.reg .b32 %temp; 
	mov.b64 	{%r227, %temp}, %fd433;
	}
	mov.b32 	%r228, -1077;
$L__BB4_30:
	add.s32 	%r125, %r226, -1;
	setp.gt.u32 	%p43, %r125, 2146435070;
	@%p43 bra 	$L__BB4_34;
	shr.u32 	%r128, %r226, 20;
	add.s32 	%r229, %r228, %r128;
	and.b32  	%r129, %r226, 1048575;
	or.b32  	%r130, %r129, 1072693248;
	mov.b64 	%fd434, {%r227, %r130};
	setp.lt.u32 	%p45, %r130, 1073127583;
	@%p45 bra 	$L__BB4_33;
	{
	.reg .b32 %temp; 
	mov.b64 	{%r131, %temp}, %fd434;
	}
	{
	.reg .b32 %temp; 
	mov.b64 	{%temp, %r132}, %fd434;
	}
	add.s32 	%r133, %r132, -1048576;
	mov.b64 	%fd434, {%r131, %r133};
	add.s32 	%r229, %r229, 1;
$L__BB4_33:
	add.f64 	%fd193, %fd434, 0dBFF0000000000000;
	add.f64 	%fd194, %fd434, 0d3FF0000000000000;
	rcp.approx.ftz.f64 	%fd195, %fd194;
	neg.f64 	%fd196, %fd194;
	fma.rn.f64 	%fd197, %fd196, %fd195, 0d3FF0000000000000;
	fma.rn.f64 	%fd198, %fd197, %fd197, %fd197;
	fma.rn.f64 	%fd199, %fd198, %fd195, %fd195;
	mul.f64 	%fd200, %fd193, %fd199;
	fma.rn.f64 	%fd201, %fd193, %fd199, %fd200;
	mul.f64 	%fd202, %fd201, %fd201;
	fma.rn.f64 	%fd203, %fd202, 0d3EB1380B3AE80F1E, 0d3ED0EE258B7A8B04;
	fma.rn.f64 	%fd204, %fd203, %fd202, 0d3EF3B2669F02676F;
	fma.rn.f64 	%fd205, %fd204, %fd202, 0d3F1745CBA9AB0956;
	fma.rn.f64 	%fd206, %fd205, %fd202, 0d3F3C71C72D1B5154;
	fma.rn.f64 	%fd207, %fd206, %fd202, 0d3F624924923BE72D;
	fma.rn.f64 	%fd208, %fd207, %fd202, 0d3F8999999999A3C4;
	fma.rn.f64 	%fd209, %fd208, %fd202, 0d3FB5555555555554;
	sub.f64 	%fd210, %fd193, %fd201;
	add.f64 	%fd211, %fd210, %fd210;
	neg.f64 	%fd212, %fd201;
	fma.rn.f64 	%fd213, %fd212, %fd193, %fd211;
	mul.f64 	%fd214, %fd199, %fd213;
	mul.f64 	%fd215, %fd202, %fd209;
	fma.rn.f64 	%fd216, %fd215, %fd201, %fd214;
	xor.b32  	%r134, %r229, -2147483648;
	mov.b32 	%r135, 1127219200;
	mov.b64 	%fd217, {%r134, %r135};
	sub.f64 	%fd218, %fd217, %fd15;
	fma.rn.f64 	%fd219, %fd218, 0d3FE62E42FEFA39EF, %fd201;
	fma.rn.f64 	%fd220, %fd218, 0dBFE62E42FEFA39EF, %fd219;
	sub.f64 	%fd221, %fd220, %fd201;
	sub.f64 	%fd222, %fd216, %fd221;
	fma.rn.f64 	%fd223, %fd218, 0d3C7ABC9E3B39803F, %fd222;
	add.f64 	%fd435, %fd219, %fd223;
	bra.uni 	$L__BB4_35;
$L__BB4_34:
	fma.rn.f64 	%fd192, %fd433, 0d7FF0000000000000, 0d7FF0000000000000;
	{
	.reg .b32 %temp; 
	mov.b64 	{%temp, %r126}, %fd433;
	}
	and.b32  	%r127, %r126, 2147483647;
	setp.eq.s32 	%p44, %r127, 0;
	selp.f64 	%fd435, 0dFFF0000000000000, %fd192, %p44;
$L__BB4_35:
	{
	.reg .b32 %temp; 
	mov.b64 	{%temp, %r230}, %fd35;
	}
	{
	.reg .b32 %temp; 
	mov.b64 	{%r231, %temp}, %fd35;
	}
	setp.gt.s32 	%p46, %r230, 1048575;
	mov.b32 	%r232, -1023;
	mov.f64 	%fd436, %fd35;
	@%p46 bra 	$L__BB4_37;
	mul.f64 	%fd436, %fd35, 0d4350000000000000;
	{
	.reg .b32 %temp; 
	mov.b64 	{%temp, %r230}, %fd436;
	}
	{
	.reg .b32 %temp; 
	mov.b64 	{%r231, %temp}, %fd436;
	}
	mov.b32 	%r232, -1077;
$L__BB4_37:
	add.s32 	%r138, %r230, -1;
	setp.gt.u32 	%p47, %r138, 2146435070;
	@%p47 bra 	$L__BB4_41;
	shr.u32 	%r141, %r230, 20;
	add.s32 	%r233, %r232, %r141;
	and.b32  	%r142, %r230, 1048575;
	or.b32  	%r143, %r142, 1072693248;
	mov.b64 	%fd437, {%r231, %r143};
	setp.lt.u32 	%p49, %r143, 1073127583;
	@%p49 bra 	$L__BB4_40;
	{
	.reg .b32 %temp; 
	mov.b64 	{%r144, %temp}, %fd437;
	}
	{
	.reg .b32 %temp; 
	mov.b64 	{%temp, %r145}, %fd437;
	}
	add.s32 	%r146, %r145, -1048576;
	mov.b64 	%fd437, {%r144, %r146};
	add.s32 	%r233, %r233, 1;
$L__BB4_40:
	add.f64 	%fd225, %fd437, 0dBFF0000000000000;
	add.f64 	%fd226, %fd437, 0d3FF0000000000000;
	rcp.approx.ftz.f64 	%fd227, %fd226;
	neg.f64 	%fd228, %fd226;
	fma.rn.f64 	%fd229, %fd228, %fd227, 0d3FF0000000000000;
	fma.rn.f64 	%fd230, %fd229, %fd229, %fd229;
	fma.rn.f64 	%fd231, %fd230, %fd227, %fd227;
	mul.f64 	%fd232, %fd225, %fd231;
	fma.rn.f64 	%fd233, %fd225, %fd231, %fd232;
	mul.f64 	%fd234, %fd233, %fd233;
	fma.rn.f64 	%fd235, %fd234, 0d3EB1380B3AE80F1E, 0d3ED0EE258B7A8B04;
	fma.rn.f64 	%fd236, %fd235, %fd234, 0d3EF3B2669F02676F;
	fma.rn.f64 	%fd237, %fd236, %fd234, 0d3F1745CBA9AB0956;
	fma.rn.f64 	%fd238, %fd237, %fd234, 0d3F3C71C72D1B5154;
	fma.rn.f64 	%fd239, %fd238, %fd234, 0d3F624924923BE72D;
	fma.rn.f64 	%fd240, %fd239, %fd234, 0d3F8999999999A3C4;
	fma.rn.f64 	%fd241, %fd240, %fd234, 0d3FB5555555555554;
	sub.f64 	%fd242, %fd225, %fd233;
	add.f64 	%fd243, %fd242, %fd242;
	neg.f64 	%fd244, %fd233;
	fma.rn.f64 	%fd245, %fd244, %fd225, %fd243;
	mul.f64 	%fd246, %fd231, %fd245;
	mul.f64 	%fd247, %fd234, %fd241;
	fma.rn.f64 	%fd248, %fd247, %fd233, %fd246;
	xor.b32  	%r147, %r233, -2147483648;
	mov.b32 	%r148, 1127219200;
	mov.b64 	%fd249, {%r147, %r148};
	sub.f64 	%fd250, %fd249, %fd15;
	fma.rn.f64 	%fd251, %fd250, 0d3FE62E42FEFA39EF, %fd233;
	fma.rn.f64 	%fd252, %fd250, 0dBFE62E42FEFA39EF, %fd251;
	sub.f64 	%fd253, %fd252, %fd233;
	sub.f64 	%fd254, %fd248, %fd253;
	fma.rn.f64 	%fd255, %fd250, 0d3C7ABC9E3B39803F, %fd254;
	add.f64 	%fd438, %fd251, %fd255;
	bra.uni 	$L__BB4_42;
$L__BB4_41:
	fma.rn.f64 	%fd224, %fd436, 0d7FF0000000000000, 0d7FF0000000000000;
	{
	.reg .b32 %temp; 
	mov.b64 	{%temp, %r139}, %fd436;
	}
	and.b32  	%r140, %r139, 2147483647;
	setp.eq.s32 	%p48, %r140, 0;
	selp.f64 	%fd438, 0dFFF0000000000000, %fd224, %p48;
$L__BB4_42:
	mov.f64 	%fd256, 0d3FF0000000000000;
	sub.f64 	%fd257, %fd256, %fd35;
	add.f64 	%fd258, %fd257, %fd438;
	mul.f64 	%fd259, %fd13, %fd258;
	mul.f64 	%fd260, %fd33, 0d3FE0000000000000;
	fma.rn.f64 	%fd261, %fd33, %fd260, %fd259;
	setp.geu.f64 	%p50, %fd435, %fd261;
	@%p50 bra 	$L__BB4_12;
$L__BB4_43:
	ld.param.f64 	%fd441, [beta_f32_param_2];
	mul.f64 	%fd263, %fd13, %fd35;
	mul.f64 	%fd53, %fd427, %fd263;
	setp.geu.f64 	%p51, %fd441, 0d3FF0000000000000;
	mov.f64 	%fd442, 0d3FF0000000000000;
	mov.u64 	%rd132, %rd126;
	@%p51 bra 	$L__BB4_53;
	ld.param.f64 	%fd422, [beta_f32_param_2];
	add.s64 	%rd85, %rd126, %rd127;
	shl.b64 	%rd86, %rd127, 23;
	xor.b64  	%rd87, %rd86, %rd127;
	shr.u64 	%rd88, %rd87, 18;
	shr.u64 	%rd89, %rd126, 5;
	xor.b64  	%rd90, %rd88, %rd89;
	xor.b64  	%rd15, %rd90, %rd87;
	shr.u64 	%rd91, %rd85, 11;
	cvt.rn.f64.u64 	%fd264, %rd91;
	mul.f64 	%fd54, %fd264, 0d3CA0000000000000;
	rcp.rn.f64 	%fd55, %fd422;
	{
	.reg .b32 %temp; 
	mov.b64 	{%temp, %r39}, %fd54;
	}
	{
	.reg .b32 %temp; 
	mov.b64 	{%temp, %r40}, %fd55;
	}
	shr.u32 	%r149, %r40, 20;
	and.b32  	%r150, %r149, 2047;
	add.s32 	%r151, %r150, -1012;
	mov.b64 	%rd92, %fd55;
	shl.b64 	%rd16, %rd92, %r151;
	setp.eq.s64 	%p93, %rd16, -9223372036854775808;
	setp.neu.f64 	%p52, %fd54, 0d0000000000000000;
	@%p52 bra 	$L__BB4_46;
	setp.eq.s64 	%p55, %rd16, -9223372036854775808;
	abs.f64 	%fd272, %fd55;
	setp.neu.f64 	%p56, %fd272, 0d3FE0000000000000;
	and.pred  	%p93, %p56, %p55;
	selp.b32 	%r152, %r39, 0, %p93;
	setp.lt.s32 	%p57, %r40, 0;
	or.b32  	%r153, %r152, 2146435072;
	selp.b32 	%r154, %r153, %r152, %p57;
	mov.b32 	%r155, 0;
	mov.b64 	%fd440, {%r155, %r154};
	bra.uni 	$L__BB4_47;
$L__BB4_46:
	{ // callseq 3, 0
	.param .b64 param0;
	st.param.f64 	[param0], %fd54;
	.param .b64 param1;
	st.param.f64 	[param1], %fd55;
	.param .b64 retval0;
	call.uni (retval0), 
	__internal_accurate_pow, 
	(
	param0, 
	param1
	);
	ld.param.f64 	%fd265, [retval0];
	} // callseq 3
	setp.lt.s32 	%p53, %r39, 0;
	cvt.rzi.f64.f64 	%fd267, %fd55;
	setp.neu.f64 	%p54, %fd55, %fd267;
	neg.f64 	%fd268, %fd265;
	selp.f64 	%fd269, %fd268, %fd265, %p93;
	selp.f64 	%fd270, %fd269, %fd265, %p53;
	selp.f64 	%fd271, 0dFFF8000000000000, %fd270, %p53;
	selp.f64 	%fd440, %fd271, %fd270, %p54;
$L__BB4_47:
	add.f64 	%fd273, %fd55, %fd54;
	{
	.reg .b32 %temp; 
	mov.b64 	{%temp, %r156}, %fd273;
	}
	and.b32  	%r157, %r156, 2146435072;
	setp.ne.s32 	%p58, %r157, 2146435072;
	@%p58 bra 	$L__BB4_52;
	abs.f64 	%fd274, %fd55;
	setp.neu.f64 	%p59, %fd274, 0d7FF0000000000000;
	@%p59 bra 	$L__BB4_50;
	setp.gt.f64 	%p64, %fd54, 0d3FF0000000000000;
	selp.b32 	%r165, 2146435072, 0, %p64;
	setp.lt.s32 	%p65, %r40, 0;
	xor.b32  	%r166, %r165, 2146435072;
	selp.b32 	%r167, %r166, %r165, %p65;
	setp.eq.f64 	%p66, %fd54, 0dBFF0000000000000;
	selp.b32 	%r168, 1072693248, %r167, %p66;
	mov.b32 	%r169, 0;
	mov.b64 	%fd440, {%r169, %r168};
	bra.uni 	$L__BB4_52;
$L__BB4_50:
	setp.neu.f64 	%p60, %fd54, 0d7FF0000000000000;
	@%p60 bra 	$L__BB4_52;
	setp.lt.s32 	%p61, %r39, 0;
	setp.lt.s32 	%p62, %r40, 0;
	selp.b32 	%r158, 0, 2146435072, %p62;
	and.b32  	%r159, %r40, 2147483647;
	setp.ne.s32 	%p63, %r159, 1071644672;
	or.b32  	%r160, %r158, -2147483648;
	selp.b32 	%r161, %r160, %r158, %p63;
	selp.b32 	%r162, %r161, %r158, %p93;
	selp.b32 	%r163, %r162, %r158, %p61;
	mov.b32 	%r164, 0;
	mov.b64 	%fd440, {%r164, %r163};
$L__BB4_52:
	ld.param.f64 	%fd423, [beta_f32_param_2];
	setp.eq.f64 	%p67, %fd54, 0d3FF0000000000000;
	setp.eq.f64 	%p68, %fd55, 0d0000000000000000;
	selp.f64 	%fd275, 0d3FF0000000000000, %fd440, %p67;
	selp.f64 	%fd442, 0d3FF0000000000000, %fd275, %p68;
	add.f64 	%fd441, %fd423, 0d3FF0000000000000;
	xor.b64  	%rd132, %rd15, %rd126;
	mov.u64 	%rd127, %rd126;
$L__BB4_53:
	add.f64 	%fd66, %fd441, 0dBFD5555555555555;
	mul.f64 	%fd276, %fd66, 0d4022000000000000;
	sqrt.rn.f64 	%fd277, %fd276;
	rcp.rn.f64 	%fd67, %fd277;
$L__BB4_54:
	mov.u64 	%rd135, %rd127;
	mov.u64 	%rd127, %rd132;
$L__BB4_55:
	add.s64 	%rd93, %rd135, %rd127;
	shl.b64 	%rd94, %rd135, 23;
	xor.b64  	%rd95, %rd94, %rd135;
	shr.u64 	%rd96, %rd95, 18;
	shr.u64 	%rd97, %rd127, 5;
	xor.b64  	%rd98, %rd97, %rd96;
	xor.b64  	%rd99, %rd98, %rd127;
	xor.b64  	%rd135, %rd99, %rd95;
	shr.u64 	%rd100, %rd93, 11;
	cvt.rn.f64.u64 	%fd278, %rd100;
	mul.f64 	%fd279, %fd278, 0d3CA0000000000000;
	add.s64 	%rd101, %rd135, %rd127;
	shl.b64 	%rd102, %rd127, 23;
	xor.b64  	%rd103, %rd102, %rd127;
	shr.u64 	%rd104, %rd103, 18;
	shr.u64 	%rd105, %rd135, 5;
	xor.b64  	%rd106, %rd104, %rd105;
	xor.b64  	%rd107, %rd106, %rd103;
	xor.b64  	%rd127, %rd107, %rd135;
	shr.u64 	%rd108, %rd101, 11;
	cvt.rn.f64.u64 	%fd68, %rd108;
	setp.lt.f64 	%p69, %fd279, 0d3CD203AF9EE75616;
	selp.f64 	%fd443, 0d3CD203AF9EE75616, %fd279, %p69;
	{
	.reg .b32 %temp; 
	mov.b64 	{%temp, %r234}, %fd443;
	}
	{
	.reg .b32 %temp; 
	mov.b64 	{%r235, %temp}, %fd443;
	}
	setp.gt.s32 	%p70, %r234, 1048575;
	mov.b32 	%r236, -1023;
	@%p70 bra 	$L__BB4_57;
	mul.f64 	%fd443, %fd443, 0d4350000000000000;
	{
	.reg .b32 %temp; 
	mov.b64 	{%temp, %r234}, %fd443;
	}
	{
	.reg .b32 %temp; 
	mov.b64 	{%r235, %temp}, %fd443;
	}
	mov.b32 	%r236, -1077;
$L__BB4_57:
	add.s32 	%r172, %r234, -1;
	setp.gt.u32 	%p71, %r172, 2146435070;
	@%p71 bra 	$L__BB4_61;
	shr.u32 	%r175, %r234, 20;
	add.s32 	%r237, %r236, %r175;
	and.b32  	%r176, %r234, 1048575;
	or.b32  	%r177, %r176, 1072693248;
	mov.b64 	%fd444, {%r235, %r177};
	setp.lt.u32 	%p73, %r177, 1073127583;
	@%p73 bra 	$L__BB4_60;
	{
	.reg .b32 %temp; 
	mov.b64 	{%r178, %temp}, %fd444;
	}
	{
	.reg .b32 %temp; 
	mov.b64 	{%temp, %r179}, %fd444;
	}
	add.s32 	%r180, %r179, -1048576;
	mov.b64 	%fd444, {%r178, %r180};
	add.s32 	%r237, %r237, 1;
$L__BB4_60:
	add.f64 	%fd281, %fd444, 0dBFF0000000000000;
	add.f64 	%fd282, %fd444, 0d3FF0000000000000;
	rcp.approx.ftz.f64 	%fd283, %fd282;
	neg.f64 	%fd284, %fd282;
	fma.rn.f64 	%fd285, %fd284, %fd283, 0d3FF0000000000000;
	fma.rn.f64 	%fd286, %fd285, %fd285, %fd285;
	fma.rn.f64 	%fd287, %fd286, %fd283, %fd283;
	mul.f64 	%fd288, %fd281, %fd287;
	fma.rn.f64 	%fd289, %fd281, %fd287, %fd288;
	mul.f64 	%fd290, %fd289, %fd289;
	fma.rn.f64 	%fd291, %fd290, 0d3EB1380B3AE80F1E, 0d3ED0EE258B7A8B04;
	fma.rn.f64 	%fd292, %fd291, %fd290, 0d3EF3B2669F02676F;
	fma.rn.f64 	%fd293, %fd292, %fd290, 0d3F1745CBA9AB0956;
	fma.rn.f64 	%fd294, %fd293, %fd290, 0d3F3C71C72D1B5154;
	fma.rn.f64 	%fd295, %fd294, %fd290, 0d3F624924923BE72D;
	fma.rn.f64 	%fd296, %fd295, %fd290, 0d3F8999999999A3C4;
	fma.rn.f64 	%fd297, %fd296, %fd290, 0d3FB5555555555554;
	sub.f64 	%fd298, %fd281, %fd289;
	add.f64 	%fd299, %fd298, %fd298;
	neg.f64 	%fd300, %fd289;
	fma.rn.f64 	%fd301, %fd300, %fd281, %fd299;
	mul.f64 	%fd302, %fd287, %fd301;
	mul.f64 	%fd303, %fd290, %fd297;
	fma.rn.f64 	%fd304, %fd303, %fd289, %fd302;
	xor.b32  	%r181, %r237, -2147483648;
	mov.b32 	%r182, 1127219200;
	mov.b64 	%fd305, {%r181, %r182};
	sub.f64 	%fd306, %fd305, %fd15;
	fma.rn.f64 	%fd307, %fd306, 0d3FE62E42FEFA39EF, %fd289;
	fma.rn.f64 	%fd308, %fd306, 0dBFE62E42FEFA39EF, %fd307;
	sub.f64 	%fd309, %fd308, %fd289;
	sub.f64 	%fd310, %fd304, %fd309;
	fma.rn.f64 	%fd311, %fd306, 0d3C7ABC9E3B39803F, %fd310;
	add.f64 	%fd445, %fd307, %fd311;
	bra.uni 	$L__BB4_62;
$L__BB4_61:
	fma.rn.f64 	%fd280, %fd443, 0d7FF0000000000000, 0d7FF0000000000000;
	{
	.reg .b32 %temp; 
	mov.b64 	{%temp, %r173}, %fd443;
	}
	and.b32  	%r174, %r173, 2147483647;
	setp.eq.s32 	%p72, %r174, 0;
	selp.f64 	%fd445, 0dFFF0000000000000, %fd280, %p72;
$L__BB4_62:
	mov.f64 	%fd312, 0d0000000000000000;
	mov.f64 	%fd313, 0d7FF0000000000000;
	mul.rn.f64 	%fd447, %fd313, %fd312;
	mul.f64 	%fd79, %fd445, 0dC000000000000000;
	mul.f64 	%fd314, %fd68, 0d3CA0000000000000;
	mul.f64 	%fd80, %fd314, 0d401921FB54442D18;
	setp.eq.f64 	%p74, %fd80, 0d7FF0000000000000;
	mov.b32 	%r239, 1;
	@%p74 bra 	$L__BB4_66;
	mul.f64 	%fd315, %fd80, 0d3FE45F306DC9C883;
	cvt.rni.s32.f64 	%r238, %fd315;
	cvt.rn.f64.s32 	%fd316, %r238;
	fma.rn.f64 	%fd317, %fd316, 0dBFF921FB54442D18, %fd80;
	fma.rn.f64 	%fd318, %fd316, 0dBC91A62633145C00, %fd317;
	fma.rn.f64 	%fd447, %fd316, 0dB97B839A252049C0, %fd318;
	setp.ltu.f64 	%p75, %fd80, 0d41E0000000000000;
	@%p75 bra 	$L__BB4_65;
	{ // callseq 4, 0
	.param .b64 param0;
	st.param.f64 	[param0], %fd80;
	.param .align 16 .b8 retval0[16];
	call.uni (retval0), 
	__internal_trig_reduction_slowpathd, 
	(
	param0
	);
	ld.param.f64 	%fd447, [retval0];
	ld.param.b32 	%r238, [retval0+8];
	} // callseq 4
$L__BB4_65:
	add.s32 	%r239, %r238, 1;
$L__BB4_66:
	setp.eq.f64 	%p76, %fd80, 0d7FF0000000000000;
	shl.b32 	%r185, %r239, 6;
	cvt.u64.u32 	%rd109, %r185;
	and.b64  	%rd110, %rd109, 64;
	mov.u64 	%rd111, __cudart_sin_cos_coeffs;
	add.s64 	%rd112, %rd111, %rd110;
	mul.rn.f64 	%fd320, %fd447, %fd447;
	and.b32  	%r186, %r239, 1;
	setp.eq.b32 	%p77, %r186, 1;
	selp.f64 	%fd321, 0dBDA8FF8320FD8164, 0d3DE5DB65F9785EBA, %p77;
	ld.global.nc.v2.f64 	{%fd322, %fd323}, [%rd112];
	fma.rn.f64 	%fd324, %fd321, %fd320, %fd322;
	fma.rn.f64 	%fd325, %fd324, %fd320, %fd323;
	ld.global.nc.v2.f64 	{%fd326, %fd327}, [%rd112+16];
	fma.rn.f64 	%fd328, %fd325, %fd320, %fd326;
	fma.rn.f64 	%fd329, %fd328, %fd320, %fd327;
	ld.global.nc.v2.f64 	{%fd330, %fd331}, [%rd112+32];
	fma.rn.f64 	%fd332, %fd329, %fd320, %fd330;
	fma.rn.f64 	%fd333, %fd332, %fd320, %fd331;
	fma.rn.f64 	%fd334, %fd333, %fd447, %fd447;
	fma.rn.f64 	%fd335, %fd333, %fd320, 0d3FF0000000000000;
	selp.f64 	%fd336, %fd335, %fd334, %p77;
	and.b32  	%r187, %r239, 2;
	setp.eq.s32 	%p78, %r187, 0;
	mov.f64 	%fd337, 0d0000000000000000;
	sub.f64 	%fd338, %fd337, %fd336;
	selp.f64 	%fd339, %fd336, %fd338, %p78;
	sqrt.rn.f64 	%fd340, %fd79;
	mul.f64 	%fd85, %fd340, %fd339;
	setp.ltu.f64 	%p79, %fd80, 0d41E0000000000000;
	or.pred  	%p80, %p76, %p79;
	@%p80 bra 	$L__BB4_68;
	{ // callseq 5, 0
	.param .b64 param0;
	st.param.f64 	[param0], %fd80;
	.param .align 16 .b8 retval0[16];
	call.uni (retval0), 
	__internal_trig_reduction_slowpathd, 
	(
	param0
	);
	ld.param.f64 	%fd341, [retval0];
	ld.param.b32 	%r188, [retval0+8];
	} // callseq 5
$L__BB4_68:
	fma.rn.f64 	%fd86, %fd67, %fd85, 0d3FF0000000000000;
	setp.le.f64 	%p81, %fd86, 0d0000000000000000;
	@%p81 bra 	$L__BB4_55;
	mul.f64 	%fd343, %fd86, %fd86;
	mul.f64 	%fd87, %fd86, %fd343;
	add.s64 	%rd113, %rd127, %rd135;
	shl.b64 	%rd114, %rd135, 23;
	xor.b64  	%rd115, %rd114, %rd135;
	shr.u64 	%rd116, %rd115, 18;
	shr.u64 	%rd117, %rd127, 5;
	xor.b64  	%rd118, %rd116, %rd117;
	xor.b64  	%rd26, %rd118, %rd115;
	shr.u64 	%rd119, %rd113, 11;
	cvt.rn.f64.u64 	%fd344, %rd119;
	mul.f64 	%fd448, %fd344, 0d3CA0000000000000;
	mul.f64 	%fd345, %fd85, %fd85;
	mul.f64 	%fd346, %fd345, 0dBFA0F27BB2FEC56D;
	fma.rn.f64 	%fd347, %fd345, %fd346, 0d3FF0000000000000;
	setp.lt.f64 	%p82, %fd448, %fd347;
	@%p82 bra 	$L__BB4_85;
	{
	.reg .b32 %temp; 
	mov.b64 	{%temp, %r240}, %fd448;
	}
	{
	.reg .b32 %temp; 
	mov.b64 	{%r241, %temp}, %fd448;
	}
	setp.gt.s32 	%p83, %r240, 1048575;
	mov.b32 	%r242, -1023;
	@%p83 bra 	$L__BB4_72;
	mul.f64 	%fd448, %fd448, 0d4350000000000000;
	{
	.reg .b32 %temp; 
	mov.b64 	{%temp, %r240}, %fd448;
	}
	{
	.reg .b32 %temp; 
	mov.b64 	{%r241, %temp}, %fd448;
	}
	mov.b32 	%r242, -1077;
$L__BB4_72:
	add.s32 	%r192, %r240, -1;
	setp.gt.u32 	%p84, %r192, 2146435070;
	@%p84 bra 	$L__BB4_76;
	shr.u32 	%r195, %r240, 20;
	add.s32 	%r243, %r242, %r195;
	and.b32  	%r196, %r240, 1048575;
	or.b32  	%r197, %r196, 1072693248;
	mov.b64 	%fd449, {%r241, %r197};
	setp.lt.u32 	%p86, %r197, 1073127583;
	@%p86 bra 	$L__BB4_75;
	{
	.reg .b32 %temp; 
	mov.b64 	{%r198, %temp}, %fd449;
	}
	{
	.reg .b32 %temp; 
	mov.b64 	{%temp, %r199}, %fd449;
	}
	add.s32 	%r200, %r199, -1048576;
	mov.b64 	%fd449, {%r198, %r200};
	add.s32 	%r243, %r243, 1;
$L__BB4_75:
	add.f64 	%fd349, %fd449, 0dBFF0000000000000;
	add.f64 	%fd350, %fd449, 0d3FF0000000000000;
	rcp.approx.ftz.f64 	%fd351, %fd350;
	neg.f64 	%fd352, %fd350;
	fma.rn.f64 	%fd353, %fd352, %fd351, 0d3FF0000000000000;
	fma.rn.f64 	%fd354, %fd353, %fd353, %fd353;
	fma.rn.f64 	%fd355, %fd354, %fd351, %fd351;
	mul.f64 	%fd356, %fd349, %fd355;
	fma.rn.f64 	%fd357, %fd349, %fd355, %fd356;
	mul.f64 	%fd358, %fd357, %fd357;
	fma.rn.f64 	%fd359, %fd358, 0d3EB1380B3AE80F1E, 0d3ED0EE258B7A8B04;
	fma.rn.f64 	%fd360, %fd359, %fd358, 0d3EF3B2669F02676F;
	fma.rn.f64 	%fd361, %fd360, %fd358, 0d3F1745CBA9AB0956;
	fma.rn.f64 	%fd362, %fd361, %fd358, 0d3F3C71C72D1B5154;
	fma.rn.f64 	%fd363, %fd362, %fd358, 0d3F624924923BE72D;
	fma.rn.f64 	%fd364, %fd363, %fd358, 0d3F8999999999A3C4;
	fma.rn.f64 	%fd365, %fd364, %fd358, 0d3FB5555555555554;
	sub.f64 	%fd366, %fd349, %fd357;
	add.f64 	%fd367, %fd366, %fd366;
	neg.f64 	%fd368, %fd357;
	fma.rn.f64 	%fd369, %fd368, %fd349, %fd367;
	mul.f64 	%fd370, %fd355, %fd369;
	mul.f64 	%fd371, %fd358, %fd365;
	fma.rn.f64 	%fd372, %fd371, %fd357, %fd370;
	xor.b32  	%r201, %r243, -2147483648;
	mov.b32 	%r202, 1127219200;
	mov.b64 	%fd373, {%r201, %r202};
	sub.f64 	%fd374, %fd373, %fd15;
	fma.rn.f64 	%fd375, %fd374, 0d3FE62E42FEFA39EF, %fd357;
	fma.rn.f64 	%fd376, %fd374, 0dBFE62E42FEFA39EF, %fd375;
	sub.f64 	%fd377, %fd376, %fd357;
	sub.f64 	%fd378, %fd372, %fd377;
	fma.rn.f64 	%fd379, %fd374, 0d3C7ABC9E3B39803F, %fd378;
	add.f64 	%fd450, %fd375, %fd379;
	bra.uni 	$L__BB4_77;
$L__BB4_76:
	fma.rn.f64 	%fd348, %fd448, 0d7FF0000000000000, 0d7FF0000000000000;
	{
	.reg .b32 %temp; 
	mov.b64 	{%temp, %r193}, %fd448;
	}
	and.b32  	%r194, %r193, 2147483647;
	setp.eq.s32 	%p85, %r194, 0;
	selp.f64 	%fd450, 0dFFF0000000000000, %fd348, %p85;
$L__BB4_77:
	{
	.reg .b32 %temp; 
	mov.b64 	{%temp, %r244}, %fd87;
	}
	{
	.reg .b32 %temp; 
	mov.b64 	{%r245, %temp}, %fd87;
	}
	setp.gt.s32 	%p87, %r244, 1048575;
	mov.b32 	%r246, -1023;
	mov.f64 	%fd451, %fd87;
	@%p87 bra 	$L__BB4_79;
	mul.f64 	%fd451, %fd87, 0d4350000000000000;
	{
	.reg .b32 %temp; 
	mov.b64 	{%temp, %r244}, %fd451;
	}
	{
	.reg .b32 %temp; 
	mov.b64 	{%r245, %temp}, %fd451;
	}
	mov.b32 	%r246, -1077;
$L__BB4_79:
	add.s32 	%r205, %r244, -1;
	setp.gt.u32 	%p88, %r205, 2146435070;
	@%p88 bra 	$L__BB4_83;
	shr.u32 	%r208, %r244, 20;
	add.s32 	%r247, %r246, %r208;
	and.b32  	%r209, %r244, 1048575;
	or.b32  	%r210, %r209, 1072693248;
	mov.b64 	%fd452, {%r245, %r210};
	setp.lt.u32 	%p90, %r210, 1073127583;
	@%p90 bra 	$L__BB4_82;
	{
	.reg .b32 %temp; 
	mov.b64 	{%r211, %temp}, %fd452;
	}
	{
	.reg .b32 %temp; 
	mov.b64 	{%temp, %r212}, %fd452;
	}
	add.s32 	%r213, %r212, -1048576;
	mov.b64 	%fd452, {%r211, %r213};
	add.s32 	%r247, %r247, 1;
$L__BB4_82:
	add.f64 	%fd381, %fd452, 0dBFF0000000000000;
	add.f64 	%fd382, %fd452, 0d3FF0000000000000;
	rcp.approx.ftz.f64 	%fd383, %fd382;
	neg.f64 	%fd384, %fd382;
	fma.rn.f64 	%fd385, %fd384, %fd383, 0d3FF0000000000000;
	fma.rn.f64 	%fd386, %fd385, %fd385, %fd385;
	fma.rn.f64 	%fd387, %fd386, %fd383, %fd383;
	mul.f64 	%fd388, %fd381, %fd387;
	fma.rn.f64 	%fd389, %fd381, %fd387, %fd388;
	mul.f64 	%fd390, %fd389, %fd389;
	fma.rn.f64 	%fd391, %fd390, 0d3EB1380B3AE80F1E, 0d3ED0EE258B7A8B04;
	fma.rn.f64 	%fd392, %fd391, %fd390, 0d3EF3B2669F02676F;
	fma.rn.f64 	%fd393, %fd392, %fd390, 0d3F1745CBA9AB0956;
	fma.rn.f64 	%fd394, %fd393, %fd390, 0d3F3C71C72D1B5154;
	fma.rn.f64 	%fd395, %fd394, %fd390, 0d3F624924923BE72D;
	fma.rn.f64 	%fd396, %fd395, %fd390, 0d3F8999999999A3C4;
	fma.rn.f64 	%fd397, %fd396, %fd390, 0d3FB5555555555554;
	sub.f64 	%fd398, %fd381, %fd389;
	add.f64 	%fd399, %fd398, %fd398;
	neg.f64 	%fd400, %fd389;
	fma.rn.f64 	%fd401, %fd400, %fd381, %fd399;
	mul.f64 	%fd402, %fd387, %fd401;
	mul.f64 	%fd403, %fd390, %fd397;
	fma.rn.f64 	%fd404, %fd403, %fd389, %fd402;
	xor.b32  	%r214, %r247, -2147483648;
	mov.b32 	%r215, 1127219200;
	mov.b64 	%fd405, {%r214, %r215};
	sub.f64 	%fd406, %fd405, %fd15;
	fma.rn.f64 	%fd407, %fd406, 0d3FE62E42FEFA39EF, %fd389;
	fma.rn.f64 	%fd408, %fd406, 0dBFE62E42FEFA39EF, %fd407;
	sub.f64 	%fd409, %fd408, %fd389;
	sub.f64 	%fd410, %fd404, %fd409;
	fma.rn.f64 	%fd411, %fd406, 0d3C7ABC9E3B39803F, %fd410;
	add.f64 	%fd453, %fd407, %fd411;
	bra.uni 	$L__BB4_84;
$L__BB4_83:
	fma.rn.f64 	%fd380, %fd451, 0d7FF0000000000000, 0d7FF0000000000000;
	{
	.reg .b32 %temp; 
	mov.b64 	{%temp, %r206}, %fd451;
	}
	and.b32  	%r207, %r206, 2147483647;
	setp.eq.s32 	%p89, %r207, 0;
	selp.f64 	%fd453, 0dFFF0000000000000, %fd380, %p89;
$L__BB4_84:
	mov.f64 	%fd412, 0d3FF0000000000000;
	sub.f64 	%fd413, %fd412, %fd87;
	add.f64 	%fd414, %fd413, %fd453;
	mul.f64 	%fd415, %fd66, %fd414;
	mul.f64 	%fd416, %fd85, 0d3FE0000000000000;
	fma.rn.f64 	%fd417, %fd85, %fd416, %fd415;
	setp.geu.f64 	%p91, %fd450, %fd417;
	xor.b64  	%rd132, %rd26, %rd127;
	@%p91 bra 	$L__BB4_54;
$L__BB4_85:
	ld.param.u64 	%rd123, [beta_f32_param_0];
	mul.f64 	%fd418, %fd66, %fd87;
	fma.rn.f64 	%fd419, %fd442, %fd418, %fd53;
	div.rn.f64 	%fd420, %fd53, %fd419;
	cvt.rn.f32.f64 	%f1, %fd420;
	cvta.to.global.u64 	%rd120, %rd123;
	mov.u32 	%r216, %ctaid.x;
	mov.u32 	%r217, %ntid.x;
	mov.u32 	%r218, %tid.x;
	mad.lo.s32 	%r219, %r216, %r217, %r218;
	mul.wide.u32 	%rd121, %r219, 4;
	add.s64 	%rd122, %rd120, %rd121;
	st.global.f32 	[%rd122], %f1;
$L__BB4_86:
	ret;

}
	// .globl	beta_f64
.visible .entry beta_f64(
	.param .u64 .ptr .align 1 beta_f64_param_0,
	.param .f64 beta_f64_param_1,
	.param .f64 beta_f64_param_2,
	.param .u64 beta_f64_param_3,
	.param .u32 beta_f64_param_4
)
{
	.reg .pred 	%p<94>;
	.reg .b32 	%r<248>;
	.reg .b64 	%rd<136>;
	.reg .b64 	%fd<454>;

	ld.param.f64 	%fd426, [beta_f64_param_1];
	ld.param.u64 	%rd29, [beta_f64_param_3];
	ld.param.u32 	%r76, [beta_f64_param_4];
	mov.u32 	%r77, %ctaid.x;
	mov.u32 	%r78, %ntid.x;
	mov.u32 	%r79, %tid.x;
	mad.lo.s32 	%r1, %r77, %r78, %r79;
	setp.ge.u32 	%p7, %r1, %r76;
	@%p7 bra 	$L__BB5_86;
	cvt.u64.u32 	%rd30, %r1;
	mad.lo.s64 	%rd31, %rd30, -7046029254386353131, %rd29;
	shr.u64 	%rd32, %rd31, 30;
	xor.b64  	%rd33, %rd32, %rd31;
	mul.lo.s64 	%rd34, %rd33, -4658895280553007687;
	shr.u64 	%rd35, %rd34, 27;
	xor.b64  	%rd36, %rd35, %rd34;
	mul.lo.s64 	%rd37, %rd36, -7723592293110705685;
	shr.u64 	%rd38, %rd37, 31;
	xor.b64  	%rd39, %rd38, %rd37;
	add.s64 	%rd40, %rd31, 1;
	setp.eq.s64 	%p8, %rd40, 0;
	shr.u64 	%rd41, %rd40, 30;
	xor.b64  	%rd42, %rd41, %rd40;
	mul.lo.s64 	%rd43, %rd42, -4658895280553007687;
	shr.u64 	%rd44, %rd43, 27;
	xor.b64  	%rd45, %rd44, %rd43;
	mul.lo.s64 	%rd46, %rd45, -7723592293110705685;
	shr.u64 	%rd47, %rd46, 31;
	xor.b64  	%rd48, %rd47, %rd46;
	setp.eq.s64 	%p9, %rd31, 0;
	selp.b64 	%rd127, 1, %rd39, %p9;
	selp.b64 	%rd2, 1, %rd48, %p8;
	setp.geu.f64 	%p10, %fd426, 0d3FF0000000000000;
	mov.f64 	%fd427, 0d3FF0000000000000;
	mov.u64 	%rd126, %rd2;
	@%p10 bra 	$L__BB5_11;
	add.s64 	%rd49, %rd2, %rd127;
	shl.b64 	%rd50, %rd127, 23;
	xor.b64  	%rd3, %rd50, %rd127;
	shr.u64 	%rd51, %rd49, 11;
	cvt.rn.f64.u64 	%fd108, %rd51;
	mul.f64 	%fd1, %fd108, 0d3CA0000000000000;
	rcp.rn.f64 	%fd2, %fd426;
	{
	.reg .b32 %temp; 
	mov.b64 	{%temp, %r2}, %fd1;
	}
	{
	.reg .b32 %temp; 
	mov.b64 	{%temp, %r3}, %fd2;
	}
	shr.u32 	%r80, %r3, 20;
	and.b32  	%r81, %r80, 2047;
	add.s32 	%r82, %r81, -1012;
	mov.b64 	%rd52, %fd2;
	shl.b64 	%rd4, %rd52, %r82;
	setp.eq.s64 	%p92, %rd4, -9223372036854775808;
	setp.neu.f64 	%p11, %fd1, 0d0000000000000000;
	@%p11 bra 	$L__BB5_4;
	setp.eq.s64 	%p14, %rd4, -9223372036854775808;
	abs.f64 	%fd116, %fd2;
	setp.neu.f64 	%p15, %fd116, 0d3FE0000000000000;
	and.pred  	%p92, %p15, %p14;
	selp.b32 	%r83, %r2, 0, %p92;
	setp.lt.s32 	%p16, %r3, 0;
	or.b32  	%r84, %r83, 2146435072;
	selp.b32 	%r85, %r84, %r83, %p16;
	mov.b32 	%r86, 0;
	mov.b64 	%fd425, {%r86, %r85};
	bra.uni 	$L__BB5_5;
$L__BB5_4:
	{ // callseq 6, 0
	.param .b64 param0;
	st.param.f64 	[param0], %fd1;
	.param .b64 param1;
	st.param.f64 	[param1], %fd2;
	.param .b64 retval0;
	call.uni (retval0), 
	__internal_accurate_pow, 
	(
	param0, 
	param1
	);
	ld.param.f64 	%fd109, [retval0];
	} // callseq 6
	setp.lt.s32 	%p12, %r2, 0;
	cvt.rzi.f64.f64 	%fd111, %fd2;
	setp.neu.f64 	%p13, %fd2, %fd111;
	neg.f64 	%fd112, %fd109;
	selp.f64 	%fd113, %fd112, %fd109, %p92;
	selp.f64 	%fd114, %fd113, %fd109, %p12;
	selp.f64 	%fd115, 0dFFF8000000000000, %fd114, %p12;
	selp.f64 	%fd425, %fd115, %fd114, %p13;
$L__BB5_5:
	add.f64 	%fd117, %fd2, %fd1;
	{
	.reg .b32 %temp; 
	mov.b64 	{%temp, %r87}, %fd117;
	}
	and.b32  	%r88, %r87, 2146435072;
	setp.ne.s32 	%p17, %r88, 2146435072;
	@%p17 bra 	$L__BB5_10;
	abs.f64 	%fd118, %fd2;
	setp.neu.f64 	%p18, %fd118, 0d7FF0000000000000;
	@%p18 bra 	$L__BB5_8;
	setp.gt.f64 	%p23, %fd1, 0d3FF0000000000000;
	selp.b32 	%r96, 2146435072, 0, %p23;
	setp.lt.s32 	%p24, %r3, 0;
	xor.b32  	%r97, %r96, 2146435072;
	selp.b32 	%r98, %r97, %r96, %p24;
	setp.eq.f64 	%p25, %fd1, 0dBFF0000000000000;
	selp.b32 	%r99, 1072693248, %r98, %p25;
	mov.b32 	%r100, 0;
	mov.b64 	%fd425, {%r100, %r99};
	bra.uni 	$L__BB5_10;
$L__BB5_8:
	setp.neu.f64 	%p19, %fd1, 0d7FF0000000000000;
	@%p19 bra 	$L__BB5_10;
	setp.lt.s32 	%p20, %r2, 0;
	setp.lt.s32 	%p21, %r3, 0;
	selp.b32 	%r89, 0, 2146435072, %p21;
	and.b32  	%r90, %r3, 2147483647;
	setp.ne.s32 	%p22, %r90, 1071644672;
	or.b32  	%r91, %r89, -2147483648;
	selp.b32 	%r92, %r91, %r89, %p22;
	selp.b32 	%r93, %r92, %r89, %p92;
	selp.b32 	%r94, %r93, %r89, %p20;
	mov.b32 	%r95, 0;
	mov.b64 	%fd425, {%r95, %r94};
$L__BB5_10:
	setp.eq.f64 	%p26, %fd1, 0d3FF0000000000000;
	setp.eq.f64 	%p27, %fd2, 0d0000000000000000;
	selp.f64 	%fd119, 0d3FF0000000000000, %fd425, %p26;
	selp.f64 	%fd427, 0d3FF0000000000000, %fd119, %p27;
	add.f64 	%fd426, %fd426, 0d3FF0000000000000;
	shr.u64 	%rd53, %rd2, 5;
	shr.u64 	%rd54, %rd3, 18;
	xor.b64  	%rd55, %rd53, %rd54;
	xor.b64  	%rd56, %rd55, %rd2;
	xor.b64  	%rd126, %rd56, %rd3;
	mov.u64 	%rd127, %rd2;
$L__BB5_11:
	add.f64 	%fd13, %fd426, 0dBFD5555555555555;
	mul.f64 	%fd120, %fd13, 0d4022000000000000;
	sqrt.rn.f64 	%fd121, %fd120;
	rcp.rn.f64 	%fd14, %fd121;
	mov.b32 	%r101, 1127219200;
	mov.b32 	%r102, -2147483648;
	mov.b64 	%fd15, {%r102, %r101};
$L__BB5_12:
	mov.u64 	%rd129, %rd127;
	mov.u64 	%rd127, %rd126;
$L__BB5_13:
	add.s64 	%rd57, %rd129, %rd127;
	shl.b64 	%rd58, %rd129, 23;
	xor.b64  	%rd59, %rd58, %rd129;
	shr.u64 	%rd60, %rd59, 18;
	shr.u64 	%rd61, %rd127, 5;
	xor.b64  	%rd62, %rd61, %rd60;
	xor.b64  	%rd63, %rd62, %rd127;
	xor.b64  	%rd129, %rd63, %rd59;
	shr.u64 	%rd64, %rd57, 11;
	cvt.rn.f64.u64 	%fd122, %rd64;
	mul.f64 	%fd123, %fd122, 0d3CA0000000000000;
	add.s64 	%rd65, %rd129, %rd127;
	shl.b64 	%rd66, %rd127, 23;
	xor.b64  	%rd67, %rd66, %rd127;
	shr.u64 	%rd68, %rd67, 18;
	shr.u64 	%rd69, %rd129, 5;
	xor.b64  	%rd70, %rd68, %rd69;
	xor.b64  	%rd71, %rd70, %rd67;
	xor.b64  	%rd127, %rd71, %rd129;
	shr.u64 	%rd72, %rd65, 11;
	cvt.rn.f64.u64 	%fd16, %rd72;
	setp.lt.f64 	%p28, %fd123, 0d3CD203AF9EE75616;
	selp.f64 	%fd428, 0d3CD203AF9EE75616, %fd123, %p28;
	{
	.reg .b32 %temp; 
	mov.b64 	{%temp, %r220}, %fd428;
	}
	{
	.reg .b32 %temp; 
	mov.b64 	{%r221, %temp}, %fd428;
	}
	setp.gt.s32 	%p29, %r220, 1048575;
	mov.b32 	%r222, -1023;
	@%p29 bra 	$L__BB5_15;
	mul.f64 	%fd428, %fd428, 0d4350000000000000;
	{
	.reg .b32 %temp; 
	mov.b64 	{%temp, %r220}, %fd428;
	}
	{
	.reg .b32 %temp; 
	mov.b64 	{%r221, %temp}, %fd428;
	}
	mov.b32 	%r222, -1077;
$L__BB5_15:
	add.s32 	%r105, %r220, -1;
	setp.gt.u32 	%p30, %r105, 2146435070;
	@%p30 bra 	$L__BB5_19;
	shr.u32 	%r108, %r220, 20;
	add.s32 	%r223, %r222, %r108;
	and.b32  	%r109, %r220, 1048575;
	or.b32  	%r110, %r109, 1072693248;
	mov.b64 	%fd429, {%r221, %r110};
	setp.lt.u32 	%p32, %r110, 1073127583;
	@%p32 bra 	$L__BB5_18;
	{
	.reg .b32 %temp; 
	mov.b64 	{%r111, %temp}, %fd429;
	}
	{
	.reg .b32 %temp; 
	mov.b64 	{%temp, %r112}, %fd429;
	}
	add.s32 	%r113, %r112, -1048576;
	mov.b64 	%fd429, {%r111, %r113};
	add.s32 	%r223, %r223, 1;
$L__BB5_18:
	add.f64 	%fd125, %fd429, 0dBFF0000000000000;
	add.f64 	%fd126, %fd429, 0d3FF0000000000000;
	rcp.approx.ftz.f64 	%fd127, %fd126;
	neg.f64 	%fd128, %fd126;
	fma.rn.f64 	%fd129, %fd128, %fd127, 0d3FF0000000000000;
	fma.rn.f64 	%fd130, %fd129, %fd129, %fd129;
	fma.rn.f64 	%fd131, %fd130, %fd127, %fd127;
	mul.f64 	%fd132, %fd125, %fd131;
	fma.rn.f64 	%fd133, %fd125, %fd131, %fd132;
	mul.f64 	%fd134, %fd133, %fd133;
	fma.rn.f64 	%fd135, %fd134, 0d3EB1380B3AE80F1E, 0d3ED0EE258B7A8B04;
	fma.rn.f64 	%fd136, %fd135, %fd134, 0d3EF3B2669F02676F;
	fma.rn.f64 	%fd137, %fd136, %fd134, 0d3F1745CBA9AB0956;
	fma.rn.f64 	%fd138, %fd137, %fd134, 0d3F3C71C72D1B5154;
	fma.rn.f64 	%fd139, %fd138, %fd134, 0d3F624924923BE72D;
	fma.rn.f64 	%fd140, %fd139, %fd134, 0d3F8999999999A3C4;
	fma.rn.f64 	%fd141, %fd140, %fd134, 0d3FB5555555555554;
	sub.f64 	%fd142, %fd125, %fd133;
	add.f64 	%fd143, %fd142, %fd142;
	neg.f64 	%fd144, %fd133;
	fma.rn.f64 	%fd145, %fd144, %fd125, %fd143;
	mul.f64 	%fd146, %fd131, %fd145;
	mul.f64 	%fd147, %fd134, %fd141;
	fma.rn.f64 	%fd148, %fd147, %fd133, %fd146;
	xor.b32  	%r114, %r223, -2147483648;
	mov.b32 	%r115, 1127219200;
	mov.b64 	%fd149, {%r114, %r115};
	sub.f64 	%fd150, %fd149, %fd15;
	fma.rn.f64 	%fd151, %fd150, 0d3FE62E42FEFA39EF, %fd133;
	fma.rn.f64 	%fd152, %fd150, 0dBFE62E42FEFA39EF, %fd151;
	sub.f64 	%fd153, %fd152, %fd133;
	sub.f64 	%fd154, %fd148, %fd153;
	fma.rn.f64 	%fd155, %fd150, 0d3C7ABC9E3B39803F, %fd154;
	add.f64 	%fd430, %fd151, %fd155;
	bra.uni 	$L__BB5_20;
$L__BB5_19:
	fma.rn.f64 	%fd124, %fd428, 0d7FF0000000000000, 0d7FF0000000000000;
	{
	.reg .b32 %temp; 
	mov.b64 	{%temp, %r106}, %fd428;
	}
	and.b32  	%r107, %r106, 2147483647;
	setp.eq.s32 	%p31, %r107, 0;
	selp.f64 	%fd430, 0dFFF0000000000000, %fd124, %p31;
$L__BB5_20:
	mov.f64 	%fd156, 0d0000000000000000;
	mov.f64 	%fd157, 0d7FF0000000000000;
	mul.rn.f64 	%fd432, %fd157, %fd156;
	mul.f64 	%fd27, %fd430, 0dC000000000000000;
	mul.f64 	%fd158, %fd16, 0d3CA0000000000000;
	mul.f64 	%fd28, %fd158, 0d401921FB54442D18;
	setp.eq.f64 	%p33, %fd28, 0d7FF0000000000000;
	mov.b32 	%r225, 1;
	@%p33 bra 	$L__BB5_24;
	mul.f64 	%fd159, %fd28, 0d3FE45F306DC9C883;
	cvt.rni.s32.f64 	%r224, %fd159;
	cvt.rn.f64.s32 	%fd160, %r224;
	fma.rn.f64 	%fd161, %fd160, 0dBFF921FB54442D18, %fd28;
	fma.rn.f64 	%fd162, %fd160, 0dBC91A62633145C00, %fd161;
	fma.rn.f64 	%fd432, %fd160, 0dB97B839A252049C0, %fd162;
	setp.ltu.f64 	%p34, %fd28, 0d41E0000000000000;
	@%p34 bra 	$L__BB5_23;
	{ // callseq 7, 0
	.param .b64 param0;
	st.param.f64 	[param0], %fd28;
	.param .align 16 .b8 retval0[16];
	call.uni (retval0), 
	__internal_trig_reduction_slowpathd, 
	(
	param0
	);
	ld.param.f64 	%fd432, [retval0];
	ld.param.b32 	%r224, [retval0+8];
	} // callseq 7
$L__BB5_23:
	add.s32 	%r225, %r224, 1;
$L__BB5_24:
	setp.eq.f64 	%p35, %fd28, 0d7FF0000000000000;
	shl.b32 	%r118, %r225, 6;
	cvt.u64.u32 	%rd73, %r118;
	and.b64  	%rd74, %rd73, 64;
	mov.u64 	%rd75, __cudart_sin_cos_coeffs;
	add.s64 	%rd76, %rd75, %rd74;
	mul.rn.f64 	%fd164, %fd432, %fd432;
	and.b32  	%r119, %r225, 1;
	setp.eq.b32 	%p36, %r119, 1;
	selp.f64 	%fd165, 0dBDA8FF8320FD8164, 0d3DE5DB65F9785EBA, %p36;
	ld.global.nc.v2.f64 	{%fd166, %fd167}, [%rd76];
	fma.rn.f64 	%fd168, %fd165, %fd164, %fd166;
	fma.rn.f64 	%fd169, %fd168, %fd164, %fd167;
	ld.global.nc.v2.f64 	{%fd170, %fd171}, [%rd76+16];
	fma.rn.f64 	%fd172, %fd169, %fd164, %fd170;
	fma.rn.f64 	%fd173, %fd172, %fd164, %fd171;
	ld.global.nc.v2.f64 	{%fd174, %fd175}, [%rd76+32];
	fma.rn.f64 	%fd176, %fd173, %fd164, %fd174;
	fma.rn.f64 	%fd177, %fd176, %fd164, %fd175;
	fma.rn.f64 	%fd178, %fd177, %fd432, %fd432;
	fma.rn.f64 	%fd179, %fd177, %fd164, 0d3FF0000000000000;
	selp.f64 	%fd180, %fd179, %fd178, %p36;
	and.b32  	%r120, %r225, 2;
	setp.eq.s32 	%p37, %r120, 0;
	mov.f64 	%fd181, 0d0000000000000000;
	sub.f64 	%fd182, %fd181, %fd180;
	selp.f64 	%fd183, %fd180, %fd182, %p37;
	sqrt.rn.f64 	%fd184, %fd27;
	mul.f64 	%fd33, %fd184, %fd183;
	setp.ltu.f64 	%p38, %fd28, 0d41E0000000000000;
	or.pred  	%p39, %p35, %p38;
	@%p39 bra 	$L__BB5_26;
	{ // callseq 8, 0
	.param .b64 param0;
	st.param.f64 	[param0], %fd28;
	.param .align 16 .b8 retval0[16];
	call.uni (retval0), 
	__internal_trig_reduction_slowpathd, 
	(
	param0
	);
	ld.param.f64 	%fd185, [retval0];
	ld.param.b32 	%r121, [retval0+8];
	} // callseq 8
$L__BB5_26:
	fma.rn.f64 	%fd34, %fd14, %fd33, 0d3FF0000000000000;
	setp.le.f64 	%p40, %fd34, 0d0000000000000000;
	@%p40 bra 	$L__BB5_13;
	mul.f64 	%fd187, %fd34, %fd34;
	mul.f64 	%fd35, %fd34, %fd187;
	add.s64 	%rd77, %rd127, %rd129;
	shl.b64 	%rd78, %rd129, 23;
	xor.b64  	%rd79, %rd78, %rd129;
	shr.u64 	%rd80, %rd79, 18;
	shr.u64 	%rd81, %rd127, 5;
	xor.b64  	%rd82, %rd80, %rd81;
	xor.b64  	%rd83, %rd82, %rd79;
	xor.b64  	%rd126, %rd83, %rd127;
	shr.u64 	%rd84, %rd77, 11;
	cvt.rn.f64.u64 	%fd188, %rd84;
	mul.f64 	%fd433, %fd188, 0d3CA0000000000000;
	mul.f64 	%fd189, %fd33, %fd33;
	mul.f64 	%fd190, %fd189, 0dBFA0F27BB2FEC56D;
	fma.rn.f64 	%fd191, %fd189, %fd190, 0d3FF0000000000000;
	setp.lt.f64 	%p41, %fd433, %fd191;
	@%p41 bra 	$L__BB5_43;
	{
	.reg .b32 %temp; 
	mov.b64 	{%temp, %r226}, %fd433;
	}
	{
	.reg .b32 %temp; 
	mov.b64 	{%r227, %temp}, %fd433;
	}
	setp.gt.s32 	%p42, %r226, 1048575;
	mov.b32 	%r228, -1023;
	@%p42 bra 	$L__BB5_30;
	mul.f64 	%fd433, %fd433, 0d4350000000000000;
	{
	.reg .b32 %temp; 
	mov.b64 	{%temp, %r226}, %fd433;
	}
	{
	.reg .b32 %temp; 
	mov.b64 	{%r227, %temp}, %fd433;
	}
	mov.b32 	%r228, -1077;
$L__BB5_30:
	add.s32 	%r125, %r226, -1;
	setp.gt.u32 	%p43, %r125, 2146435070;
	@%p43 bra 	$L__BB5_34;
	shr.u32 	%r128, %r226, 20;
	add.s32 	%r229, %r228, %r128;
	and.b32  	%r129, %r226, 1048575;
	or.b32  	%r130, %r129, 1072693248;
	mov.b64 	%fd434, {%r227, %r130};
	setp.lt.u32 	%p45, %r130, 1073127583;
	@%p45 bra 	$L__BB5_33;
	{
	.reg .b32 %temp; 
	mov.b64 	{%r131, %temp}, %fd434;
	}
	{
	.reg .b32 %temp; 
	mov.b64 	{%temp, %r132}, %fd434;
	}
	add.s32 	%r133, %r132, -1048576;
	mov.b64 	%fd434, {%r131, %r133};
	add.s32 	%r229, %r229, 1;
$L__BB5_33:
	add.f64 	%fd193, %fd434, 0dBFF0000000000000;
	add.f64 	%fd194, %fd434, 0d3FF0000000000000;
	rcp.approx.ftz.f64 	%fd195, %fd194;
	neg.f64 	%fd196, %fd194;
	fma.rn.f64 	%fd197, %fd196, %fd195, 0d3FF0000000000000;
	fma.rn.f64 	%fd198, %fd197, %fd197, %fd197;
	fma.rn.f64 	%fd199, %fd198, %fd195, %fd195;
	mul.f64 	%fd200, %fd193, %fd199;
	fma.rn.f64 	%fd201, %fd193, %fd199, %fd200;
	mul.f64 	%fd202, %fd201, %fd201;
	fma.rn.f64 	%fd203, %fd202, 0d3EB1380B3AE80F1E, 0d3ED0EE258B7A8B04;
	fma.rn.f64 	%fd204, %fd203, %fd202, 0d3EF3B2669F02676F;
	fma.rn.f64 	%fd205, %fd204, %fd202, 0d3F1745CBA9AB0956;
	fma.rn.f64 	%fd206, %fd205, %fd202, 0d3F3C71C72D1B5154;
	fma.rn.f64 	%fd207, %fd206, %fd202, 0d3F624924923BE72D;
	fma.rn.f64 	%fd208, %fd207, %fd202, 0d3F8999999999A3C4;
	fma.rn.f64 	%fd209, %fd208, %fd202, 0d3FB5555555555554;
	sub.f64 	%fd210, %fd193, %fd201;
	add.f64 	%fd211, %fd210, %fd210;
	neg.f64 	%fd212, %fd201;
	fma.rn.f64 	%fd213, %fd212, %fd193, %fd211;
	mul.f64 	%fd214, %fd199, %fd213;
	mul.f64 	%fd215, %fd202, %fd209;
	fma.rn.f64 	%fd216, %fd215, %fd201, %fd214;
	xor.b32  	%r134, %r229, -2147483648;
	mov.b32 	%r135, 1127219200;
	mov.b64 	%fd217, {%r134, %r135};
	sub.f64 	%fd218, %fd217, %fd15;
	fma.rn.f64 	%fd219, %fd218, 0d3FE62E42FEFA39EF, %fd201;
	fma.rn.f64 	%fd220, %fd218, 0dBFE62E42FEFA39EF, %fd219;
	sub.f64 	%fd221, %fd220, %fd201;
	sub.f64 	%fd222, %fd216, %fd221;
	fma.rn.f64 	%fd223, %fd218, 0d3C7ABC9E3B39803F, %fd222;
	add.f64 	%fd435, %fd219, %fd223;
	bra.uni 	$L__BB5_35;
$L__BB5_34:
	fma.rn.f64 	%fd192, %fd433, 0d7FF0000000000000, 0d7FF0000000000000;
	{
	.reg .b32 %temp; 
	mov.b64 	{%temp, %r126}, %fd433;
	}
	and.b32  	%r127, %r126, 2147483647;
	setp.eq.s32 	%p44, %r127, 0;
	selp.f64 	%fd435, 0dFFF0000000000000, %fd192, %p44;
$L__BB5_35:
	{
	.reg .b32 %temp; 
	mov.b64 	{%temp, %r230}, %fd35;
	}
	{
	.reg .b32 %temp; 
	mov.b64 	{%r231, %temp}, %fd35;
	}
	setp.gt.s32 	%p46, %r230, 1048575;
	mov.b32 	%r232, -1023;
	mov.f64 	%fd436, %fd35;
	@%p46 bra 	$L__BB5_37;
	mul.f64 	%fd436, %fd35, 0d4350000000000000;
	{
	.reg .b32 %temp; 
	mov.b64 	{%temp, %r230}, %fd436;
	}
	{
	.reg .b32 %temp; 
	mov.b64 	{%r231, %temp}, %fd436;
	}
	mov.b32 	%r232, -1077;
$L__BB5_37:
	add.s32 	%r138, %r230, -1;
	setp.gt.u32 	%p47, %r138, 2146435070;
	@%p47 bra 	$L__BB5_41;
	shr.u32 	%r141, %r230, 20;
	add.s32 	%r233, %r232, %r141;
	and.b32  	%r142, %r230, 1048575;
	or.b32  	%r143, %r142, 1072693248;
	mov.b64 	%fd437, {%r231, %r143};
	setp.lt.u32 	%p49, %r143, 1073127583;
	@%p49 bra 	$L__BB5_40;
	{
	.reg .b32 %temp; 
	mov.b64 	{%r144, %temp}, %fd437;
	}
	{
	.reg .b32 %temp; 
	mov.b64 	{%temp, %r145}, %fd437;
	}
	add.s32 	%r146, %r145, -1048576;
	mov.b64 	%fd437, {%r144, %r146};
	add.s32 	%r233, %r233, 1;
$L__BB5_40:
	add.f64 	%fd225, %fd437, 0dBFF0000000000000;
	add.f64 	%fd226, %fd437, 0d3FF0000000000000;
	rcp.approx.ftz.f64 	%fd227, %fd226;
	neg.f64 	%fd228, %fd226;
	fma.rn.f64 	%fd229, %fd228, %fd227, 0d3FF0000000000000;
	fma.rn.f64 	%fd230, %fd229, %fd229, %fd229;
	fma.rn.f64 	%fd231, %fd230, %fd227, %fd227;
	mul.f64 	%fd232, %fd225, %fd231;
	fma.rn.f64 	%fd233, %fd225, %fd231, %fd232;
	mul.f64 	%fd234, %fd233, %fd233;
	fma.rn.f64 	%fd235, %fd234, 0d3EB1380B3AE80F1E, 0d3ED0EE258B7A8B04;
	fma.rn.f64 	%fd236, %fd235, %fd234, 0d3EF3B2669F02676F;
	fma.rn.f64 	%fd237, %fd236, %fd234, 0d3F1745CBA9AB0956;
	fma.rn.f64 	%fd238, %fd237, %fd234, 0d3F3C71C72D1B5154;
	fma.rn.f64 	%fd239, %fd238, %fd234, 0d3F624924923BE72D;
	fma.rn.f64 	%fd240, %fd239, %fd234, 0d3F8999999999A3C4;
	fma.rn.f64 	%fd241, %fd240, %fd234, 0d3FB5555555555554;
	sub.f64 	%fd242, %fd225, %fd233;
	add.f64 	%fd243, %fd242, %fd242;
	neg.f64 	%fd244, %fd233;
	fma.rn.f64 	%fd245, %fd244, %fd225, %fd243;
	mul.f64 	%fd246, %fd231, %fd245;
	mul.f64 	%fd247, %fd234, %fd241;
	fma.rn.f64 	%fd248, %fd247, %fd233, %fd246;
	xor.b32  	%r147, %r233, -2147483648;
	mov.b32 	%r148, 1127219200;
	mov.b64 	%fd249, {%r147, %r148};
	sub.f64 	%fd250, %fd249, %fd15;
	fma.rn.f64 	%fd251, %fd250, 0d3FE62E42FEFA39EF, %fd233;
	fma.rn.f64 	%fd252, %fd250, 0dBFE62E42FEFA39EF, %fd251;
	sub.f64 	%fd253, %fd252, %fd233;
	sub.f64 	%fd254, %fd248, %fd253;
	fma.rn.f64 	%fd255, %fd250, 0d3C7ABC9E3B39803F, %fd254;
	add.f64 	%fd438, %fd251, %fd255;
	bra.uni 	$L__BB5_42;
$L__BB5_41:
	fma.rn.f64 	%fd224, %fd436, 0d7FF0000000000000, 0d7FF0000000000000;
	{
	.reg .b32 %temp; 
	mov.b64 	{%temp, %r139}, %fd436;
	}
	and.b32  	%r140, %r139, 2147483647;
	setp.eq.s32 	%p48, %r140, 0;
	selp.f64 	%fd438, 0dFFF0000000000000, %fd224, %p48;
$L__BB5_42:
	mov.f64 	%fd256, 0d3FF0000000000000;
	sub.f64 	%fd257, %fd256, %fd35;
	add.f64 	%fd258, %fd257, %fd438;
	mul.f64 	%fd259, %fd13, %fd258;
	mul.f64 	%fd260, %fd33, 0d3FE0000000000000;
	fma.rn.f64 	%fd261, %fd33, %fd260, %fd259;
	setp.geu.f64 	%p50, %fd435, %fd261;
	@%p50 bra 	$L__BB5_12;
$L__BB5_43:
	ld.param.f64 	%fd441, [beta_f64_param_2];
	mul.f64 	%fd263, %fd13, %fd35;
	mul.f64 	%fd53, %fd427, %fd263;
	setp.geu.f64 	%p51, %fd441, 0d3FF0000000000000;
	mov.f64 	%fd442, 0d3FF0000000000000;
	mov.u64 	%rd132, %rd126;
	@%p51 bra 	$L__BB5_53;
	ld.param.f64 	%fd422, [beta_f64_param_2];
	add.s64 	%rd85, %rd126, %rd127;
	shl.b64 	%rd86, %rd127, 23;
	xor.b64  	%rd87, %rd86, %rd127;
	shr.u64 	%rd88, %rd87, 18;
	shr.u64 	%rd89, %rd126, 5;
	xor.b64  	%rd90, %rd88, %rd89;
	xor.b64  	%rd15, %rd90, %rd87;
	shr.u64 	%rd91, %rd85, 11;
	cvt.rn.f64.u64 	%fd264, %rd91;
	mul.f64 	%fd54, %fd264, 0d3CA0000000000000;
	rcp.rn.f64 	%fd55, %fd422;
	{
	.reg .b32 %temp; 
	mov.b64 	{%temp, %r39}, %fd54;
	}
	{
	.reg .b32 %temp; 
	mov.b64 	{%temp, %r40}, %fd55;
	}
	shr.u32 	%r149, %r40, 20;
	and.b32  	%r150, %r149, 2047;
	add.s32 	%r151, %r150, -1012;
	mov.b64 	%rd92, %fd55;
	shl.b64 	%rd16, %rd92, %r151;
	setp.eq.s64 	%p93, %rd16, -9223372036854775808;
	setp.neu.f64 	%p52, %fd54, 0d0000000000000000;
	@%p52 bra 	$L__BB5_46;
	setp.eq.s64 	%p55, %rd16, -9223372036854775808;
	abs.f64 	%fd272, %fd55;
	setp.neu.f64 	%p56, %fd272, 0d3FE0000000000000;
	and.pred  	%p93, %p56, %p55;
	selp.b32 	%r152, %r39, 0, %p93;
	setp.lt.s32 	%p57, %r40, 0;
	or.b32  	%r153, %r152, 2146435072;
	selp.b32 	%r154, %r153, %r152, %p57;
	mov.b32 	%r155, 0;
	mov.b64 	%fd440, {%r155, %r154};
	bra.uni 	$L__BB5_47;
$L__BB5_46:
	{ // callseq 9, 0
	.param .b64 param0;
	st.param.f64 	[param0], %fd54;
	.param .b64 param1;
	st.param.f64 	[param1], %fd55;
	.param .b64 retval0;
	call.uni (retval0), 
	__internal_accurate_pow, 
	(
	param0, 
	param1
	);
	ld.param.f64 	%fd265, [retval0];
	} // callseq 9
	setp.lt.s32 	%p53, %r39, 0;
	cvt.rzi.f64.f64 	%fd267, %fd55;
	setp.neu.f64 	%p54, %fd55, %fd267;
	neg.f64 	%fd268, %fd265;
	selp.f64 	%fd269, %fd268, %fd265, %p93;
	selp.f64 	%fd270, %fd269, %fd265, %p53;
	selp.f64 	%fd271, 0dFFF8000000000000, %fd270, %p53;
	selp.f64 	%fd440, %fd271, %fd270, %p54;
$L__BB5_47:
	add.f64 	%fd273, %fd55, %fd54;
	{
	.reg .b32 %temp; 
	mov.b64 	{%temp, %r156}, %fd273;
	}
	and.b32  	%r157, %r156, 2146435072;
	setp.ne.s32 	%p58, %r157, 2146435072;
	@%p58 bra 	$L__BB5_52;
	abs.f64 	%fd274, %fd55;
	setp.neu.f64 	%p59, %fd274, 0d7FF0000000000000;
	@%p59 bra 	$L__BB5_50;
	setp.gt.f64 	%p64, %fd54, 0d3FF0000000000000;
	selp.b32 	%r165, 2146435072, 0, %p64;
	setp.lt.s32 	%p65, %r40, 0;
	xor.b32  	%r166, %r165, 2146435072;
	selp.b32 	%r167, %r166, %r165, %p65;
	setp.eq.f64 	%p66, %fd54, 0dBFF0000000000000;
	selp.b32 	%r168, 1072693248, %r167, %p66;
	mov.b32 	%r169, 0;
	mov.b64 	%fd440, {%r169, %r168};
	bra.uni 	$L__BB5_52;
$L__BB5_50:
	setp.neu.f64 	%p60, %fd54, 0d7FF0000000000000;
	@%p60 bra 	$L__BB5_52;
	setp.lt.s32 	%p61, %r39, 0;
	setp.lt.s32 	%p62, %r40, 0;
	selp.b32 	%r158, 0, 2146435072, %p62;
	and.b32  	%r159, %r40, 2147483647;
	setp.ne.s32 	%p63, %r159, 1071644672;
	or.b32  	%r160, %r158, -2147483648;
	selp.b32 	%r161, %r160, %r158, %p63;
	selp.b32 	%r162, %r161, %r158, %p93;
	selp.b32 	%r163, %r162, %r158, %p61;
	mov.b32 	%r164, 0;
	mov.b64 	%fd440, {%r164, %r163};
$L__BB5_52:
	ld.param.f64 	%fd423, [beta_f64_param_2];
	setp.eq.f64 	%p67, %fd54, 0d3FF0000000000000;
	setp.eq.f64 	%p68, %fd55, 0d0000000000000000;
	selp.f64 	%fd275, 0d3FF0000000000000, %fd440, %p67;
	selp.f64 	%fd442, 0d3FF0000000000000, %fd275, %p68;
	add.f64 	%fd441, %fd423, 0d3FF0000000000000;
	xor.b64  	%rd132, %rd15, %rd126;
	mov.u64 	%rd127, %rd126;
$L__BB5_53:
	add.f64 	%fd66, %fd441, 0dBFD5555555555555;
	mul.f64 	%fd276, %fd66, 0d4022000000000000;
	sqrt.rn.f64 	%fd277, %fd276;
	rcp.rn.f64 	%fd67, %fd277;
$L__BB5_54:
	mov.u64 	%rd135, %rd127;
	mov.u64 	%rd127, %rd132;
$L__BB5_55:
	add.s64 	%rd93, %rd135, %rd127;
	shl.b64 	%rd94, %rd135, 23;
	xor.b64  	%rd95, %rd94, %rd135;
	shr.u64 	%rd96, %rd95, 18;
	shr.u64 	%rd97, %rd127, 5;
	xor.b64  	%rd98, %rd97, %rd96;
	xor.b64  	%rd99, %rd98, %rd127;
	xor.b64  	%rd135, %rd99, %rd95;
	shr.u64 	%rd100, %rd93, 11;
	cvt.rn.f64.u64 	%fd278, %rd100;
	mul.f64 	%fd279, %fd278, 0d3CA0000000000000;
	add.s64 	%rd101, %rd135, %rd127;
	shl.b64 	%rd102, %rd127, 23;
	xor.b64  	%rd103, %rd102, %rd127;
	shr.u64 	%rd104, %rd103, 18;
	shr.u64 	%rd105, %rd135, 5;
	xor.b64  	%rd106, %rd104, %rd105;
	xor.b64  	%rd107, %rd106, %rd103;
	xor.b64  	%rd127, %rd107, %rd135;
	shr.u64 	%rd108, %rd101, 11;
	cvt.rn.f64.u64 	%fd68, %rd108;
	setp.lt.f64 	%p69, %fd279, 0d3CD203AF9EE75616;
	selp.f64 	%fd443, 0d3CD203AF9EE75616, %fd279, %p69;
	{
	.reg .b32 %temp; 
	mov.b64 	{%temp, %r234}, %fd443;
	}
	{
	.reg .b32 %temp; 
	mov.b64 	{%r235, %temp}, %fd443;
	}
	setp.gt.s32 	%p70, %r234, 1048575;
	mov.b32 	%r236, -1023;
	@%p70 bra 	$L__BB5_57;
	mul.f64 	%fd443, %fd443, 0d4350000000000000;
	{
	.reg .b32 %temp; 
	mov.b64 	{%temp, %r234}, %fd443;
	}
	{
	.reg .b32 %temp; 
	mov.b64 	{%r235, %temp}, %fd443;
	}
	mov.b32 	%r236, -1077;
$L__BB5_57:
	add.s32 	%r172, %r234, -1;
	setp.gt.u32 	%p71, %r172, 2146435070;
	@%p71 bra 	$L__BB5_61;
	shr.u32 	%r175, %r234, 20;
	add.s32 	%r237, %r236, %r175;
	and.b32  	%r176, %r234, 1048575;
	or.b32  	%r177, %r176, 1072693248;
	mov.b64 	%fd444, {%r235, %r177};
	setp.lt.u32 	%p73, %r177, 1073127583;
	@%p73 bra 	$L__BB5_60;
	{
	.reg .b32 %temp; 
	mov.b64 	{%r178, %temp}, %fd444;
	}
	{
	.reg .b32 %temp; 
	mov.b64 	{%temp, %r179}, %fd444;
	}
	add.s32 	%r180, %r179, -1048576;
	mov.b64 	%fd444, {%r178, %r180};
	add.s32 	%r237, %r237, 1;
$L__BB5_60:
	add.f64 	%fd281, %fd444, 0dBFF0000000000000;
	add.f64 	%fd282, %fd444, 0d3FF0000000000000;
	rcp.approx.ftz.f64 	%fd283, %fd282;
	neg.f64 	%fd284, %fd282;
	fma.rn.f64 	%fd285, %fd284, %fd283, 0d3FF0000000000000;
	fma.rn.f64 	%fd286, %fd285, %fd285, %fd285;
	fma.rn.f64 	%fd287, %fd286, %fd283, %fd283;
	mul.f64 	%fd288, %fd281, %fd287;
	fma.rn.f64 	%fd289, %fd281, %fd287, %fd288;
	mul.f64 	%fd290, %fd289, %fd289;
	fma.rn.f64 	%fd291, %fd290, 0d3EB1380B3AE80F1E, 0d3ED0EE258B7A8B04;
	fma.rn.f64 	%fd292, %fd291, %fd290, 0d3EF3B2669F02676F;
	fma.rn.f64 	%fd293, %fd292, %fd290, 0d3F1745CBA9AB0956;
	fma.rn.f64 	%fd294, %fd293, %fd290, 0d3F3C71C72D1B5154;
	fma.rn.f64 	%fd295, %fd294, %fd290, 0d3F624924923BE72D;
	fma.rn.f64 	%fd296, %fd295, %fd290, 0d3F8999999999A3C4;
	fma.rn.f64 	%fd297, %fd296, %fd290, 0d3FB5555555555554;
	sub.f64 	%fd298, %fd281, %fd289;
	add.f64 	%fd299, %fd298, %fd298;
	neg.f64 	%fd300, %fd289;
	fma.rn.f64 	%fd301, %fd300, %fd281, %fd299;
	mul.f64 	%fd302, %fd287, %fd301;
	mul.f64 	%fd303, %fd290, %fd297;
	fma.rn.f64 	%fd304, %fd303, %fd289, %fd302;
	xor.b32  	%r181, %r237, -2147483648;
	mov.b32 	%r182, 1127219200;
	mov.b64 	%fd305, {%r181, %r182};
	sub.f64 	%fd306, %fd305, %fd15;
	fma.rn.f64 	%fd307, %fd306, 0d3FE62E42FEFA39EF, %fd289;
	fma.rn.f64 	%fd308, %fd306, 0dBFE62E42FEFA39EF, %fd307;
	sub.f64 	%fd309, %fd308, %fd289;
	sub.f64 	%fd310, %fd304, %fd309;
	fma.rn.f64 	%fd311, %fd306, 0d3C7ABC9E3B39803F, %fd310;
	add.f64 	%fd445, %fd307, %fd311;
	bra.uni 	$L__BB5_62;
$L__BB5_61:
	fma.rn.f64 	%fd280, %fd443, 0d7FF0000000000000, 0d7FF0000000000000;
	{
	.reg .b32 %temp; 
	mov.b64 	{%temp, %r173}, %fd443;
	}
	and.b32  	%r174, %r173, 2147483647;
	setp.eq.s32 	%p72, %r174, 0;
	selp.f64 	%fd445, 0dFFF0000000000000, %fd280, %p72;
$L__BB5_62:
	mov.f64 	%fd312, 0d0000000000000000;
	mov.f64 	%fd313, 0d7FF0000000000000;
	mul.rn.f64 	%fd447, %fd313, %fd312;
	mul.f64 	%fd79, %fd445, 0dC000000000000000;
	mul.f64 	%fd314, %fd68, 0d3CA0000000000000;
	mul.f64 	%fd80, %fd314, 0d401921FB54442D18;
	setp.eq.f64 	%p74, %fd80, 0d7FF0000000000000;
	mov.b32 	%r239, 1;
	@%p74 bra 	$L__BB5_66;
	mul.f64 	%fd315, %fd80, 0d3FE45F306DC9C883;
	cvt.rni.s32.f64 	%r238, %fd315;
	cvt.rn.f64.s32 	%fd316, %r238;
	fma.rn.f64 	%fd317, %fd316, 0dBFF921FB54442D18, %fd80;
	fma.rn.f64 	%fd318, %fd316, 0dBC91A62633145C00, %fd317;
	fma.rn.f64 	%fd447, %fd316, 0dB97B839A252049C0, %fd318;
	setp.ltu.f64 	%p75, %fd80, 0d41E0000000000000;
	@%p75 bra 	$L__BB5_65;
	{ // callseq 10, 0
	.param .b64 param0;
	st.param.f64 	[param0], %fd80;
	.param .align 16 .b8 retval0[16];
	call.uni (retval0), 
	__internal_trig_reduction_slowpathd, 
	(
	param0
	);
	ld.param.f64 	%fd447, [retval0];
	ld.param.b32 	%r238, [retval0+8];
	} // callseq 10
$L__BB5_65:
	add.s32 	%r239, %r238, 1;
$L__BB5_66:
	setp.eq.f64 	%p76, %fd80, 0d7FF0000000000000;
	shl.b32 	%r185, %r239, 6;
	cvt.u64.u32 	%rd109, %r185;
	and.b64  	%rd110, %rd109, 64;
	mov.u64 	%rd111, __cudart_sin_cos_coeffs;
	add.s64 	%rd112, %rd111, %rd110;
	mul.rn.f64 	%fd320, %fd447, %fd447;
	and.b32  	%r186, %r239, 1;
	setp.eq.b32 	%p77, %r186, 1;
	selp.f64 	%fd321, 0dBDA8FF8320FD8164, 0d3DE5DB65F9785EBA, %p77;
	ld.global.nc.v2.f64 	{%fd322, %fd323}, [%rd112];
	fma.rn.f64 	%fd324, %fd321, %fd320, %fd322;
	fma.rn.f64 	%fd325, %fd324, %fd320, %fd323;
	ld.global.nc.v2.f64 	{%fd326, %fd327}, [%rd112+16];
	fma.rn.f64 	%fd328, %fd325, %fd320, %fd326;
	fma.rn.f64 	%fd329, %fd328, %fd320, %fd327;
	ld.global.nc.v2.f64 	{%fd330, %fd331}, [%rd112+32];
	fma.rn.f64 	%fd332, %fd329, %fd320, %fd330;
	fma.rn.f64 	%fd333, %fd332, %fd320, %fd331;
	fma.rn.f64 	%fd334, %fd333, %fd447, %fd447;
	fma.rn.f64 	%fd335, %fd333, %fd320, 0d3FF0000000000000;
	selp.f64 	%fd336, %fd335, %fd334, %p77;
	and.b32  	%r187, %r239, 2;
	setp.eq.s32 	%p78, %r187, 0;
	mov.f64 	%fd337, 0d0000000000000000;
	sub.f64 	%fd338, %fd337, %fd336;
	selp.f64 	%fd339, %fd336, %fd338, %p78;
	sqrt.rn.f64 	%fd340, %fd79;
	mul.f64 	%fd85, %fd340, %fd339;
	setp.ltu.f64 	%p79, %fd80, 0d41E0000000000000;
	or.pred  	%p80, %p76, %p79;
	@%p80 bra 	$L__BB5_68;
	{ // callseq 11, 0
	.param .b64 param0;
	st.param.f64 	[param0], %fd80;
	.param .align 16 .b8 retval0[16];
	call.uni (retval0), 
	__internal_trig_reduction_slowpathd, 
	(
	param0
	);
	ld.param.f64 	%fd341, [retval0];
	ld.param.b32 	%r188, [retval0+8];
	} // callseq 11
$L__BB5_68:
	fma.rn.f64 	%fd86, %fd67, %fd85, 0d3FF0000000000000;
	setp.le.f64 	%p81, %fd86, 0d0000000000000000;
	@%p81 bra 	$L__BB5_55;
	mul.f64 	%fd343, %fd86, %fd86;
	mul.f64 	%fd87, %fd86, %fd343;
	add.s64 	%rd113, %rd127, %rd135;
	shl.b64 	%rd114, %rd135, 23;
	xor.b64  	%rd115, %rd114, %rd135;
	shr.u64 	%rd116, %rd115, 18;
	shr.u64 	%rd117, %rd127, 5;
	xor.b64  	%rd118, %rd116, %rd117;
	xor.b64  	%rd26, %rd118, %rd115;
	shr.u64 	%rd119, %rd113, 11;
	cvt.rn.f64.u64 	%fd344, %rd119;
	mul.f64 	%fd448, %fd344, 0d3CA0000000000000;
	mul.f64 	%fd345, %fd85, %fd85;
	mul.f64 	%fd346, %fd345, 0dBFA0F27BB2FEC56D;
	fma.rn.f64 	%fd347, %fd345, %fd346, 0d3FF0000000000000;
	setp.lt.f64 	%p82, %fd448, %fd347;
	@%p82 bra 	$L__BB5_85;
	{
	.reg .b32 %temp; 
	mov.b64 	{%temp, %r240}, %fd448;
	}
	{
	.reg .b32 %temp; 
	mov.b64 	{%r241, %temp}, %fd448;
	}
	setp.gt.s32 	%p83, %r240, 1048575;
	mov.b32 	%r242, -1023;
	@%p83 bra 	$L__BB5_72;
	mul.f64 	%fd448, %fd448, 0d4350000000000000;
	{
	.reg .b32 %temp; 
	mov.b64 	{%temp, %r240}, %fd448;
	}
	{
	.reg .b32 %temp; 
	mov.b64 	{%r241, %temp}, %fd448;
	}
	mov.b32 	%r242, -1077;
$L__BB5_72:
	add.s32 	%r192, %r240, -1;
	setp.gt.u32 	%p84, %r192, 2146435070;
	@%p84 bra 	$L__BB5_76;
	shr.u32 	%r195, %r240, 20;
	add.s32 	%r243, %r242, %r195;
	and.b32  	%r196, %r240, 1048575;
	or.b32  	%r197, %r196, 1072693248;
	mov.b64 	%fd449, {%r241, %r197};
	setp.lt.u32 	%p86, %r197, 1073127583;
	@%p86 bra 	$L__BB5_75;
	{
	.reg .b32 %temp; 
	mov.b64 	{%r198, %temp}, %fd449;
	}
	{
	.reg .b32 %temp; 
	mov.b64 	{%temp, %r199}, %fd449;
	}
	add.s32 	%r200, %r199, -1048576;
	mov.b64 	%fd449, {%r198, %r200};
	add.s32 	%r243, %r243, 1;
$L__BB5_75:
	add.f64 	%fd349, %fd449, 0dBFF0000000000000;
	add.f64 	%fd350, %fd449, 0d3FF0000000000000;
	rcp.approx.ftz.f64 	%fd351, %fd350;
	neg.f64 	%fd352, %fd350;
	fma.rn.f64 	%fd353, %fd352, %fd351, 0d3FF0000000000000;
	fma.rn.f64 	%fd354, %fd353, %fd353, %fd353;
	fma.rn.f64 	%fd355, %fd354, %fd351, %fd351;
	mul.f64 	%fd356, %fd349, %fd355;
	fma.rn.f64 	%fd357, %fd349, %fd355, %fd356;
	mul.f64 	%fd358, %fd357, %fd357;
	fma.rn.f64 	%fd359, %fd358, 0d3EB1380B3AE80F1E, 0d3ED0EE258B7A8B04;
	fma.rn.f64 	%fd360, %fd359, %fd358, 0d3EF3B2669F02676F;
	fma.rn.f64 	%fd361, %fd360, %fd358, 0d3F1745CBA9AB0956;
	fma.rn.f64 	%fd362, %fd361, %fd358, 0d3F3C71C72D1B5154;
	fma.rn.f64 	%fd363, %fd362, %fd358, 0d3F624924923BE72D;
	fma.rn.f64 	%fd364, %fd363, %fd358, 0d3F8999999999A3C4;
	fma.rn.f64 	%fd365, %fd364, %fd358, 0d3FB5555555555554;
	sub.f64 	%fd366, %fd349, %fd357;
	add.f64 	%fd367, %fd366, %fd366;
	neg.f64 	%fd368, %fd357;
	fma.rn.f64 	%fd369, %fd368, %fd349, %fd367;
	mul.f64 	%fd370, %fd355, %fd369;
	mul.f64 	%fd371, %fd358, %fd365;
	fma.rn.f64 	%fd372, %fd371, %fd357, %fd370;
	xor.b32  	%r201, %r243, -2147483648;
	mov.b32 	%r202, 1127219200;
	mov.b64 	%fd373, {%r201, %r202};
	sub.f64 	%fd374, %fd373, %fd15;
	fma.rn.f64 	%fd375, %fd374, 0d3FE62E42FEFA39EF, %fd357;
	fma.rn.f64 	%fd376, %fd374, 0dBFE62E42FEFA39EF, %fd375;
	sub.f64 	%fd377, %fd376, %fd357;
	sub.f64 	%fd378, %fd372, %fd377;
	fma.rn.f64 	%fd379, %fd374, 0d3C7ABC9E3B39803F, %fd378;
	add.f64 	%fd450, %fd375, %fd379;
	bra.uni 	$L__BB5_77;
$L__BB5_76:
	fma.rn.f64 	%fd348, %fd448, 0d7FF0000000000000, 0d7FF0000000000000;
	{
	.reg .b32 %temp; 
	mov.b64 	{%temp, %r193}, %fd448;
	}
	and.b32  	%r194, %r193, 2147483647;
	setp.eq.s32 	%p85, %r194, 0;
	selp.f64 	%fd450, 0dFFF0000000000000, %fd348, %p85;
$L__BB5_77:
	{
	.reg .b32 %temp; 
	mov.b64 	{%temp, %r244}, %fd87;
	}
	{
	.reg .b32 %temp; 
	mov.b64 	{%r245, %temp}, %fd87;
	}
	setp.gt.s32 	%p87, %r244, 1048575;
	mov.b32 	%r246, -1023;
	mov.f64 	%fd451, %fd87;
	@%p87 bra 	$L__BB5_79;
	mul.f64 	%fd451, %fd87, 0d4350000000000000;
	{
	.reg .b32 %temp; 
	mov.b64 	{%temp, %r244}, %fd451;
	}
	{
	.reg .b32 %temp; 
	mov.b64 	{%r245, %temp}, %fd451;
	}
	mov.b32 	%r246, -1077;
$L__BB5_79:
	add.s32 	%r205, %r244, -1;
	setp.gt.u32 	%p88, %r205, 2146435070;
	@%p88 bra 	$L__BB5_83;
	shr.u32 	%r208, %r244, 20;
	add.s32 	%r247, %r246, %r208;
	and.b32  	%r209, %r244, 1048575;
	or.b32  	%r210, %r209, 1072693248;
	mov.b64 	%fd452, {%r245, %r210};
	setp.lt.u32 	%p90, %r210, 1073127583;
	@%p90 bra 	$L__BB5_82;
	{
	.reg .b32 %temp; 
	mov.b64 	{%r211, %temp}, %fd452;
	}
	{
	.reg .b32 %temp; 
	mov.b64 	{%temp, %r212}, %fd452;
	}
	add.s32 	%r213, %r212, -1048576;
	mov.b64 	%fd452, {%r211, %r213};
	add.s32 	%r247, %r247, 1;
$L__BB5_82:
	add.f64 	%fd381, %fd452, 0dBFF0000000000000;
	add.f64 	%fd382, %fd452, 0d3FF0000000000000;
	rcp.approx.ftz.f64 	%fd383, %fd382;
	neg.f64 	%fd384, %fd382;
	fma.rn.f64 	%fd385, %fd384, %fd383, 0d3FF0000000000000;
	fma.rn.f64 	%fd386, %fd385, %fd385, %fd385;
	fma.rn.f64 	%fd387, %fd386, %fd383, %fd383;
	mul.f64 	%fd388, %fd381, %fd387;
	fma.rn.f64 	%fd389, %fd381, %fd387, %fd388;
	mul.f64 	%fd390, %fd389, %fd389;
	fma.rn.f64 	%fd391, %fd390, 0d3EB1380B3AE80F1E, 0d3ED0EE258B7A8B04;
	fma.rn.f64 	%fd392, %fd391, %fd390, 0d3EF3B2669F02676F;
	fma.rn.f64 	%fd393, %fd392, %fd390, 0d3F1745CBA9AB0956;
	fma.rn.f64 	%fd394, %fd393, %fd390, 0d3F3C71C72D1B5154;
	fma.rn.f64 	%fd395, %fd394, %fd390, 0d3F624924923BE72D;
	fma.rn.f64 	%fd396, %fd395, %fd390, 0d3F8999999999A3C4;
	fma.rn.f64 	%fd397, %fd396, %fd390, 0d3FB5555555555554;
	sub.f64 	%fd398, %fd381, %fd389;
	add.f64 	%fd399, %fd398, %fd398;
	neg.f64 	%fd400, %fd389;
	fma.rn.f64 	%fd401, %fd400, %fd381, %fd399;
	mul.f64 	%fd402, %fd387, %fd401;
	mul.f64 	%fd403, %fd390, %fd397;
	fma.rn.f64 	%fd404, %fd403, %fd389, %fd402;
	xor.b32  	%r214, %r247, -2147483648;
	mov.b32 	%r215, 1127219200;
	mov.b64 	%fd405, {%r214, %r215};
	sub.f64 	%fd406, %fd405, %fd15;
	fma.rn.f64 	%fd407, %fd406, 0d3FE62E42FEFA39EF, %fd389;
	fma.rn.f64 	%fd408, %fd406, 0dBFE62E42FEFA39EF, %fd407;
	sub.f64 	%fd409, %fd408, %fd389;
	sub.f64 	%fd410, %fd404, %fd409;
	fma.rn.f64 	%fd411, %fd406, 0d3C7ABC9E3B39803F, %fd410;
	add.f64 	%fd453, %fd407, %fd411;
	bra.uni 	$L__BB5_84;
$L__BB5_83:
	fma.rn.f64 	%fd380, %fd451, 0d7FF0000000000000, 0d7FF0000000000000;
	{
	.reg .b32 %temp; 
	mov.b64 	{%temp, %r206}, %fd451;
	}
	and.b32  	%r207, %r206, 2147483647;
	setp.eq.s32 	%p89, %r207, 0;
	selp.f64 	%fd453, 0dFFF0000000000000, %fd380, %p89;
$L__BB5_84:
	mov.f64 	%fd412, 0d3FF0000000000000;
	sub.f64 	%fd413, %fd412, %fd87;
	add.f64 	%fd414, %fd413, %fd453;
	mul.f64 	%fd415, %fd66, %fd414;
	mul.f64 	%fd416, %fd85, 0d3FE0000000000000;
	fma.rn.f64 	%fd417, %fd85, %fd416, %fd415;
	setp.geu.f64 	%p91, %fd450, %fd417;
	xor.b64  	%rd132, %rd26, %rd127;
	@%p91 bra 	$L__BB5_54;
$L__BB5_85:
	ld.param.u64 	%rd123, [beta_f64_param_0];
	mul.f64 	%fd418, %fd66, %fd87;
	fma.rn.f64 	%fd419, %fd442, %fd418, %fd53;
	div.rn.f64 	%fd420, %fd53, %fd419;
	cvta.to.global.u64 	%rd120, %rd123;
	mov.u32 	%r216, %ctaid.x;
	mov.u32 	%r217, %ntid.x;
	mov.u32 	%r218, %tid.x;
	mad.lo.s32 	%r219, %r216, %r217, %r218;
	mul.wide.u32 	%rd121, %r219, 8;
	add.s64 	%rd122, %rd120, %rd121;
	st.global.f64 	[%rd122], %fd420;
$L__BB5_86:
	ret;

}
	// .globl	beta_f16
.visible .entry beta_f16(
	.param .u64 .ptr .align 1 beta_f16_param_0,
	.param .f64 beta_f16_param_1,
	.param .f64 beta_f16_param_2,
	.param .u64 beta_f16_param_3,
	.param .u32 beta_f16_param_4
)
{
	.reg .pred 	%p<94>;
	.reg .b16 	%rs<2>;
	.reg .b32 	%r<248>;
	.reg .b32 	%f<2>;
	.reg .b64 	%rd<136>;
	.reg .b64 	%fd<454>;

	ld.param.f64 	%fd426, [beta_f16_param_1];
	ld.param.u64 	%rd29, [beta_f16_param_3];
	ld.param.u32 	%r76, [beta_f16_param_4];
	mov.u32 	%r77, %ctaid.x;
	mov.u32 	%r78, %ntid.x;
	mov.u32 	%r79, %tid.x;
	mad.lo.s32 	%r1, %r77, %r78, %r79;
	setp.ge.u32 	%p7, %r1, %r76;
	@%p7 bra 	$L__BB6_86;
	cvt.u64.u32 	%rd30, %r1;
	mad.lo.s64 	%rd31, %rd30, -7046029254386353131, %rd29;
	shr.u64 	%rd32, %rd31, 30;
	xor.b64  	%rd33, %rd32, %rd31;
	mul.lo.s64 	%rd34, %rd33, -4658895280553007687;
	shr.u64 	%rd35, %rd34, 27;
	xor.b64  	%rd36, %rd35, %rd34;
	mul.lo.s64 	%rd37, %rd36, -7723592293110705685;
	shr.u64 	%rd38, %rd37, 31;
	xor.b64  	%rd39, %rd38, %rd37;
	add.s64 	%rd40, %rd31, 1;
	setp.eq.s64 	%p8, %rd40, 0;
	shr.u64 	%rd41, %rd40, 30;
	xor.b64  	%rd42, %rd41, %rd40;
	mul.lo.s64 	%rd43, %rd42, -4658895280553007687;
	shr.u64 	%rd44, %rd43, 27;
	xor.b64  	%rd45, %rd44, %rd43;
	mul.lo.s64 	%rd46, %rd45, -7723592293110705685;
	shr.u64 	%rd47, %rd46, 31;
	xor.b64  	%rd48, %rd47, %rd46;
	setp.eq.s64 	%p9, %rd31, 0;
	selp.b64 	%rd127, 1, %rd39, %p9;
	selp.b64 	%rd2, 1, %rd48, %p8;
	setp.geu.f64 	%p10, %fd426, 0d3FF0000000000000;
	mov.f64 	%fd427, 0d3FF0000000000000;
	mov.u64 	%rd126, %rd2;
	@%p10 bra 	$L__BB6_11;
	add.s64 	%rd49, %rd2, %rd127;
	shl.b64 	%rd50, %rd127, 23;
	xor.b64  	%rd3, %rd50, %rd127;
	shr.u64 	%rd51, %rd49, 11;
	cvt.rn.f64.u64 	%fd108, %rd51;
	mul.f64 	%fd1, %fd108, 0d3CA0000000000000;
	rcp.rn.f64 	%fd2, %fd426;
	{
	.reg .b32 %temp; 
	mov.b64 	{%temp, %r2}, %fd1;
	}
	{
	.reg .b32 %temp; 
	mov.b64 	{%temp, %r3}, %fd2;
	}
	shr.u32 	%r80, %r3, 20;
	and.b32  	%r81, %r80, 2047;
	add.s32 	%r82, %r81, -1012;
	mov.b64 	%rd52, %fd2;
	shl.b64 	%rd4, %rd52, %r82;
	setp.eq.s64 	%p92, %rd4, -9223372036854775808;
	setp.neu.f64 	%p11, %fd1, 0d0000000000000000;
	@%p11 bra 	$L__BB6_4;
	setp.eq.s64 	%p14, %rd4, -9223372036854775808;
	abs.f64 	%fd116, %fd2;
	setp.neu.f64 	%p15, %fd116, 0d3FE0000000000000;
	and.pred  	%p92, %p15, %p14;
	selp.b32 	%r83, %r2, 0, %p92;
	setp.lt.s32 	%p16, %r3, 0;
	or.b32  	%r84, %r83, 2146435072;
	selp.b32 	%r85, %r84, %r83, %p16;
	mov.b32 	%r86, 0;
	mov.b64 	%fd425, {%r86, %r85};
	bra.uni 	$L__BB6_5;
$L__BB6_4:
	{ // callseq 12, 0
	.param .b64 param0;
	st.param.f64 	[param0], %fd1;
	.param .b64 param1;
	st.param.f64 	[param1], %fd2;
	.param .b64 retval0;
	call.uni (retval0), 
	__internal_accurate_pow, 
	(
	param0, 
	param1
	);
	ld.param.f64 	%fd109, [retval0];
	} // callseq 12
	setp.lt.s32 	%p12, %r2, 0;
	cvt.rzi.f64.f64 	%fd111, %fd2;
	setp.neu.f64 	%p13, %fd2, %fd111;
	neg.f64 	%fd112, %fd109;
	selp.f64 	%fd113, %fd112, %fd109, %p92;
	selp.f64 	%fd114, %fd113, %fd109, %p12;
	selp.f64 	%fd115, 0dFFF8000000000000, %fd114, %p12;
	selp.f64 	%fd425, %fd115, %fd114, %p13;
$L__BB6_5:
	add.f64 	%fd117, %fd2, %fd1;
	{
	.reg .b32 %temp; 
	mov.b64 	{%temp, %r87}, %fd117;
	}
	and.b32  	%r88, %r87, 2146435072;
	setp.ne.s32 	%p17, %r88, 2146435072;
	@%p17 bra 	$L__BB6_10;
	abs.f64 	%fd118, %fd2;
	setp.neu.f64 	%p18, %fd118, 0d7FF0000000000000;
	@%p18 bra 	$L__BB6_8;
	setp.gt.f64 	%p23, %fd1, 0d3FF0000000000000;
	selp.b32 	%r96, 2146435072, 0, %p23;
	setp.lt.s32 	%p24, %r3, 0;
	xor.b32  	%r97, %r96, 2146435072;
	selp.b32 	%r98, %r97, %r96, %p24;
	setp.eq.f64 	%p25, %fd1, 0dBFF0000000000000;
	selp.b32 	%r99, 1072693248, %r98, %p25;
	mov.b32 	%r100, 0;
	mov.b64 	%fd425, {%r100, %r99};
	bra.uni 	$L__BB6_10;
$L__BB6_8:
	setp.neu.f64 	%p19, %fd1, 0d7FF0000000000000;
	@%p19 bra 	$L__BB6_10;
	setp.lt.s32 	%p20, %r2, 0;
	setp.lt.s32 	%p21, %r3, 0;
	selp.b32 	%r89, 0, 2146435072, %p21;
	and.b32  	%r90, %r3, 2147483647;
	setp.ne.s32 	%p22, %r90, 1071644672;
	or.b32  	%r91, %r89, -2147483648;
	selp.b32 	%r92, %r91, %r89, %p22;
	selp.b32 	%r93, %r92, %r89, %p92;
	selp.b32 	%r94, %r93, %r89, %p20;
	mov.b32 	%r95, 0;
	mov.b64 	%fd425, {%r95, %r94};
$L__BB6_10:
	setp.eq.f64 	%p26, %fd1, 0d3FF0000000000000;
	setp.eq.f64 	%p27, %fd2, 0d0000000000000000;
	selp.f64 	%fd119, 0d3FF0000000000000, %fd425, %p26;
	selp.f64 	%fd427, 0d3FF0000000000000, %fd119, %p27;
	add.f64 	%fd426, %fd426, 0d3FF0000000000000;
	shr.u64 	%rd53, %rd2, 5;
	shr.u64 	%rd54, %rd3, 18;
	xor.b64  	%rd55, %rd53, %rd54;
	xor.b64  	%rd56, %rd55, %rd2;
	xor.b64  	%rd126, %rd56, %rd3;
	mov.u64 	%rd127, %rd2;
$L__BB6_11:
	add.f64 	%fd13, %fd426, 0dBFD5555555555555;
	mul.f64 	%fd120, %fd13, 0d4022000000000000;
	sqrt.rn.f64 	%fd121, %fd120;
	rcp.rn.f64 	%fd14, %fd121;
	mov.b32 	%r101, 1127219200;
	mov.b32 	%r102, -2147483648;
	mov.b64 	%fd15, {%r102, %r101};
$L__BB6_12:
	mov.u64 	%rd129, %rd127;
	mov.u64 	%rd127, %rd126;
$L__BB6_13:
	add.s64 	%rd57, %rd129, %rd127;
	shl.b64 	%rd58, %rd129, 23;
	xor.b64  	%rd59, %rd58, %rd129;
	shr.u64 	%rd60, %rd59, 18;
	shr.u64 	%rd61, %rd127, 5;
	xor.b64  	%rd62, %rd61, %rd60;
	xor.b64  	%rd63, %rd62, %rd127;
	xor.b64  	%rd129, %rd63, %rd59;
	shr.u64 	%rd64, %rd57, 11;
	cvt.rn.f64.u64 	%fd122, %rd64;
	mul.f64 	%fd123, %fd122, 0d3CA0000000000000;
	add.s64 	%rd65, %rd129, %rd127;
	shl.b64 	%rd66, %rd127, 23;
	xor.b64  	%rd67, %rd66, %rd127;
	shr.u64 	%rd68, %rd67, 18;
	shr.u64 	%rd69, %rd129, 5;
	xor.b64  	%rd70, %rd68, %rd69;
	xor.b64  	%rd71, %rd70, %rd67;
	xor.b64  	%rd127, %rd71, %rd129;
	shr.u64 	%rd72, %rd65, 11;
	cvt.rn.f64.u64 	%fd16, %rd72;
	setp.lt.f64 	%p28, %fd123, 0d3CD203AF9EE75616;
	selp.f64 	%fd428, 0d3CD203AF9EE75616, %fd123, %p28;
	{
	.reg .b32 %temp; 
	mov.b64 	{%temp, %r220}, %fd428;
	}
	{
	.reg .b32 %temp; 
	mov.b64 	{%r221, %temp}, %fd428;
	}
	setp.gt.s32 	%p29, %r220, 1048575;
	mov.b32 	%r222, -1023;
	@%p29 bra 	$L__BB6_15;
	mul.f64 	%fd428, %fd428, 0d4350000000000000;
	{
	.reg .b32 %temp; 
	mov.b64 	{%temp, %r220}, %fd428;
	}
	{
	.reg .b32 %temp; 
	mov.b64 	{%r221, %temp}, %fd428;
	}
	mov.b32 	%r222, -1077;
$L__BB6_15:
	add.s32 	%r105, %r220, -1;
	setp.gt.u32 	%p30, %r105, 2146435070;
	@%p30 bra 	$L__BB6_19;
	shr.u32 	%r108, %r220, 20;
	add.s32 	%r223, %r222, %r108;
	and.b32  	%r109, %r220, 1048575;
	or.b32  	%r110, %r109, 1072693248;
	mov.b64 	%fd429, {%r221, %r110};
	setp.lt.u32 	%p32, %r110, 1073127583;
	@%p32 bra 	$L__BB6_18;
	{
	.reg .b32 %temp; 
	mov.b64 	{%r111, %temp}, %fd429;
	}
	{
	.reg .b32 %temp; 
	mov.b64 	{%temp, %r112}, %fd429;
	}
	add.s32 	%r113, %r112, -1048576;
	mov.b64 	%fd429, {%r111, %r113};
	add.s32 	%r223, %r223, 1;
$L__BB6_18:
	add.f64 	%fd125, %fd429, 0dBFF0000000000000;
	add.f64 	%fd126, %fd429, 0d3FF0000000000000;
	rcp.approx.ftz.f64 	%fd127, %fd126;
	neg.f64 	%fd128, %fd126;
	fma.rn.f64 	%fd129, %fd128, %fd127, 0d3FF0000000000000;
	fma.rn.f64 	%fd130, %fd129, %fd129, %fd129;
	fma.rn.f64 	%fd131, %fd130, %fd127, %fd127;
	mul.f64 	%fd132, %fd125, %fd131;
	fma.rn.f64 	%fd133, %fd125, %fd131, %fd132;
	mul.f64 	%fd134, %fd133, %fd133;
	fma.rn.f64 	%fd135, %fd134, 0d3EB1380B3AE80F1E, 0d3ED0EE258B7A8B04;
	fma.rn.f64 	%fd136, %fd135, %fd134, 0d3EF3B2669F02676F;
	fma.rn.f64 	%fd137, %fd136, %fd134, 0d3F1745CBA9AB0956;
	fma.rn.f64 	%fd138, %fd137, %fd134, 0d3F3C71C72D1B5154;
	fma.rn.f64 	%fd139, %fd138, %fd134, 0d3F624924923BE72D;
	fma.rn.f64 	%fd140, %fd139, %fd134, 0d3F8999999999A3C4;
	fma.rn.f64 	%fd141, %fd140, %fd134, 0d3FB5555555555554;
	sub.f64 	%fd142, %fd125, %fd133;
	add.f64 	%fd143, %fd142, %fd142;
	neg.f64 	%fd144, %fd133;
	fma.rn.f64 	%fd145, %fd144, %fd125, %fd143;
	mul.f64 	%fd146, %fd131, %fd145;
	mul.f64 	%fd147, %fd134, %fd141;
	fma.rn.f64 	%fd148, %fd147, %fd133, %fd146;
	xor.b32  	%r114, %r223, -2147483648;
	mov.b32 	%r115, 1127219200;
	mov.b64 	%fd149, {%r114, %r115};
	sub.f64 	%fd150, %fd149, %fd15;
	fma.rn.f64 	%fd151, %fd150, 0d3FE62E42FEFA39EF, %fd133;
	fma.rn.f64 	%fd152, %fd150, 0dBFE62E42FEFA39EF, %fd151;
	sub.f64 	%fd153, %fd152, %fd133;
	sub.f64 	%fd154, %fd148, %fd153;
	fma.rn.f64 	%fd155, %fd150, 0d3C7ABC9E3B39803F, %fd154;
	add.f64 	%fd430, %fd151, %fd155;
	bra.uni 	$L__BB6_20;
$L__BB6_19:
	fma.rn.f64 	%fd124, %fd428, 0d7FF0000000000000, 0d7FF0000000000000;
	{
	.reg .b32 %temp; 
	mov.b64 	{%temp, %r106}, %fd428;
	}
	and.b32  	%r107, %r106, 2147483647;
	setp.eq.s32 	%p31, %r107, 0;
	selp.f64 	%fd430, 0dFFF0000000000000, %fd124, %p31;
$L__BB6_20:
	mov.f64 	%fd156, 0d0000000000000000;
	mov.f64 	%fd157, 0d7FF0000000000000;
	mul.rn.f64 	%fd432, %fd157, %fd156;
	mul.f64 	%fd27, %fd430, 0dC000000000000000;
	mul.f64 	%fd158, %fd16, 0d3CA0000000000000;
	mul.f64 	%fd28, %fd158, 0d401921FB54442D18;
	setp.eq.f64 	%p33, %fd28, 0d7FF0000000000000;
	mov.b32 	%r225, 1;
	@%p33 bra 	$L__BB6_24;
	mul.f64 	%fd159, %fd28, 0d3FE45F306DC9C883;
	cvt.rni.s32.f64 	%r224, %fd159;
	cvt.rn.f64.s32 	%fd160, %r224;
	fma.rn.f64 	%fd161, %fd160, 0dBFF921FB54442D18, %fd28;
	fma.rn.f64 	%fd162, %fd160, 0dBC91A62633145C00, %fd161;
	fma.rn.f64 	%fd432, %fd160, 0dB97B839A252049C0, %fd162;
	setp.ltu.f64 	%p34, %fd28, 0d41E0000000000000;
	@%p34 bra 	$L__BB6_23;
	{ // callseq 13, 0
	.param .b64 param0;
	st.param.f64 	[param0], %fd28;
	.param .align 16 .b8 retval0[16];
	call.uni (retval0), 
	__internal_trig_reduction_slowpathd, 
	(
	param0
	);
	ld.param.f64 	%fd432, [retval0];
	ld.param.b32 	%r224, [retval0+8];
	} // callseq 13
$L__BB6_23:
	add.s32 	%r225, %r224, 1;
$L__BB6_24:
	setp.eq.f64 	%p35, %fd28, 0d7FF0000000000000;
	shl.b32 	%r118, %r225, 6;
	cvt.u64.u32 	%rd73, %r118;
	and.b64  	%rd74, %rd73, 64;
	mov.u64 	%rd75, __cudart_sin_cos_coeffs;
	add.s64 	%rd76, %rd75, %rd74;
	mul.rn.f64 	%fd164, %fd432, %fd432;
	and.b32  	%r119, %r225, 1;
	setp.eq.b32 	%p36, %r119, 1;
	selp.f64 	%fd165, 0dBDA8FF8320FD8164, 0d3DE5DB65F9785EBA, %p36;
	ld.global.nc.v2.f64 	{%fd166, %fd167}, [%rd76];
	fma.rn.f64 	%fd168, %fd165, %fd164, %fd166;
	fma.rn.f64 	%fd169, %fd168, %fd164, %fd167;
	ld.global.nc.v2.f64 	{%fd170, %fd171}, [%rd76+16];
	fma.rn.f64 	%fd172, %fd169, %fd164, %fd170;
	fma.rn.f64 	%fd173, %fd172, %fd164, %fd171;
	ld.global.nc.v2.f64 	{%fd174, %fd175}, [%rd76+32];
	fma.rn.f64 	%fd176, %fd173, %fd164, %fd174;
	fma.rn.f64 	%fd177, %fd176, %fd164, %fd175;
	fma.rn.f64 	%fd178, %fd177, %fd432, %fd432;
	fma.rn.f64 	%fd179, %fd177, %fd164, 0d3FF0000000000000;
	selp.f64 	%fd180, %fd179, %fd178, %p36;
	and.b32  	%r120, %r225, 2;
	setp.eq.s32 	%p37, %r120, 0;
	mov.f64 	%fd181, 0d0000000000000000;
	sub.f64 	%fd182, %fd181, %fd180;
	selp.f64 	%fd183, %fd180, %fd182, %p37;
	sqrt.rn.f64 	%fd184, %fd27;
	mul.f64 	%fd33, %fd184, %fd183;
	setp.ltu.f64 	%p38, %fd28, 0d41E0000000000000;
	or.pred  	%p39, %p35, %p38;
	@%p39 bra 	$L__BB6_26;
	{ // callseq 14, 0
	.param .b64 param0;
	st.param.f64 	[param0], %fd28;
	.param .align 16 .b8 retval0[16];
	call.uni (retval0), 
	__internal_trig_reduction_slowpathd, 
	(
	param0
	);
	ld.param.f64 	%fd185, [retval0];
	ld.param.b32 	%r121, [retval0+8];
	} // callseq 14
$L__BB6_26:
	fma.rn.f64 	%fd34, %fd14, %fd33, 0d3FF0000000000000;
	setp.le.f64 	%p40, %fd34, 0d0000000000000000;
	@%p40 bra 	$L__BB6_13;
	mul.f64 	%fd187, %fd34, %fd34;
	mul.f64 	%fd35, %fd34, %fd187;
	add.s64 	%rd77, %rd127, %rd129;
	shl.b64 	%rd78, %rd129, 23;
	xor.b64  	%rd79, %rd78, %rd129;
	shr.u64 	%rd80, %rd79, 18;
	shr.u64 	%rd81, %rd127, 5;
	xor.b64  	%rd82, %rd80, %rd81;
	xor.b64  	%rd83, %rd82, %rd79;
	xor.b64  	%rd126, %rd83, %rd127;
	shr.u64 	%rd84, %rd77, 11;
	cvt.rn.f64.u64 	%fd188, %rd84;
	mul.f64 	%fd433, %fd188, 0d3CA0000000000000;
	mul.f64 	%fd189, %fd33, %fd33;
	mul.f64 	%fd190, %fd189, 0dBFA0F27BB2FEC56D;
	fma.rn.f64 	%fd191, %fd189, %fd190, 0d3FF0000000000000;
	setp.lt.f64 	%p41, %fd433, %fd191;
	@%p41 bra 	$L__BB6_43;
	{
	.reg .b32 %temp; 
	mov.b64 	{%temp, %r226}, %fd433;
	}
	{
	.reg .b32 %temp; 
	mov.b64 	{%r227, %temp}, %fd433;
	}
	setp.gt.s32 	%p42, %r226, 1048575;
	mov.b32 	%r228, -1023;
	@%p42 bra 	$L__BB6_30;
	mul.f64 	%fd433, %fd433, 0d4350000000000000;
	{
	.reg .b32 %temp; 
	mov.b64 	{%temp, %r226}, %fd433;
	}
	{
	.reg .b32 %temp; 
	mov.b64 	{%r227, %temp}, %fd433;
	}
	mov.b32 	%r228, -1077;
$L__BB6_30:
	add.s32 	%r125, %r226, -1;
	setp.gt.u32 	%p43, %r125, 2146435070;
	@%p43 bra 	$L__BB6_34;
	shr.u32 	%r128, %r226, 20;
	add.s32 	%r229, %r228, %r128;
	and.b32  	%r129, %r226, 1048575;
	or.b32  	%r130, %r129, 1072693248;
	mov.b64 	%fd434, {%r227, %r130};
	setp.lt.u32 	%p45, %r130, 1073127583;
	@%p45 bra 	$L__BB6_33;
	{
	.reg .b32 %temp; 
	mov.b64 	{%r131, %temp}, %fd434;
	}
	{
	.reg .b32 %temp; 
	mov.b64 	{%temp, %r132}, %fd434;
	}
	add.s32 	%r133, %r132, -1048576;
	mov.b64 	%fd434, {%r131, %r133};
	add.s32 	%r229, %r229, 1;
$L__BB6_33:
	add.f64 	%fd193, %fd434, 0dBFF0000000000000;
	add.f64 	%fd194, %fd434, 0d3FF0000000000000;
	rcp.approx.ftz.f64 	%fd195, %fd194;
	neg.f64 	%fd196, %fd194;
	fma.rn.f64 	%fd197, %fd196, %fd195, 0d3FF0000000000000;
	fma.rn.f64 	%fd198, %fd197, %fd197, %fd197;
	fma.rn.f64 	%fd199, %fd198, %fd195, %fd195;
	mul.f64 	%fd200, %fd193, %fd199;
	fma.rn.f64 	%fd201, %fd193, %fd199, %fd200;
	mul.f64 	%fd202, %fd201, %fd201;
	fma.rn.f64 	%fd203, %fd202, 0d3EB1380B3AE80F1E, 0d3ED0EE258B7A8B04;
	fma.rn.f64 	%fd204, %fd203, %fd202, 0d3EF3B2669F02676F;
	fma.rn.f64 	%fd205, %fd204, %fd202, 0d3F1745CBA9AB0956;
	fma.rn.f64 	%fd206, %fd205, %fd202, 0d3F3C71C72D1B5154;
	fma.rn.f64 	%fd207, %fd206, %fd202, 0d3F624924923BE72D;
	fma.rn.f64 	%fd208, %fd207, %fd202, 0d3F8999999999A3C4;
	fma.rn.f64 	%fd209, %fd208, %fd202, 0d3FB5555555555554;
	sub.f64 	%fd210, %fd193, %fd201;
	add.f64 	%fd211, %fd210, %fd210;
	neg.f64 	%fd212, %fd201;
	fma.rn.f64 	%fd213, %fd212, %fd193, %fd211;
	mul.f64 	%fd214, %fd199, %fd213;
	mul.f64 	%fd215, %fd202, %fd209;
	fma.rn.f64 	%fd216, %fd215, %fd201, %fd214;
	xor.b32  	%r134, %r229, -2147483648;
	mov.b32 	%r135, 1127219200;
	mov.b64 	%fd217, {%r134, %r135};
	sub.f64 	%fd218, %fd217, %fd15;
	fma.rn.f64 	%fd219, %fd218, 0d3FE62E42FEFA39EF, %fd201;
	fma.rn.f64 	%fd220, %fd218, 0dBFE62E42FEFA39EF, %fd219;
	sub.f64 	%fd221, %fd220, %fd201;
	sub.f64 	%fd222, %fd216, %fd221;
	fma.rn.f64 	%fd223, %fd218, 0d3C7ABC9E3B39803F, %fd222;
	add.f64 	%fd435, %fd219, %fd223;
	bra.uni 	$L__BB6_35;
$L__BB6_34:
	fma.rn.f64 	%fd192, %fd433, 0d7FF0000000000000, 0d7FF0000000000000;
	{
	.reg .b32 %temp; 
	mov.b64 	{%temp, %r126}, %fd433;
	}
	and.b32  	%r127, %r126, 2147483647;
	setp.eq.s32 	%p44, %r127, 0;
	selp.f64 	%fd435, 0dFFF0000000000000, %fd192, %p44;
$L__BB6_35:
	{
	.reg .b32 %temp; 
	mov.b64 	{%temp, %r230}, %fd35;
	}
	{
	.reg .b32 %temp; 
	mov.b64 	{%r231, %temp}, %fd35;
	}
	setp.gt.s32 	%p46, %r230, 1048575;
	mov.b32 	%r232, -1023;
	mov.f64 	%fd436, %fd35;
	@%p46 bra 	$L__BB6_37;
	mul.f64 	%fd436, %fd35, 0d4350000000000000;
	{
	.reg .b32 %temp; 
	mov.b64 	{%temp, %r230}, %fd436;
	}
	{
	.reg .b32 %temp; 
	mov.b64 	{%r231, %temp}, %fd436;
	}
	mov.b32 	%r232, -1077;
$L__BB6_37:
	add.s32 	%r138, %r230, -1;
	setp.gt.u32 	%p47, %r138, 2146435070;
	@%p47 bra 	$L__BB6_41;
	shr.u32 	%r141, %r230, 20;
	add.s32 	%r233, %r232, %r141;
	and.b32  	%r142, %r230, 1048575;
	or.b32  	%r143, %r142, 1072693248;
	mov.b64 	%fd437, {%r231, %r143};
	setp.lt.u32 	%p49, %r143, 1073127583;
	@%p49 bra 	$L__BB6_40;
	{
	.reg .b32 %temp; 
	mov.b64 	{%r144, %temp}, %fd437;
	}
	{
	.reg .b32 %temp; 
	mov.b64 	{%temp, %r145}, %fd437;
	}
	add.s32 	%r146, %r145, -1048576;
	mov.b64 	%fd437, {%r144, %r146};
	add.s32 	%r233, %r233, 1;
$L__BB6_40:
	add.f64 	%fd225, %fd437, 0dBFF0000000000000;
	add.f64 	%fd226, %fd437, 0d3FF0000000000000;
	rcp.approx.ftz.f64 	%fd227, %fd226;
	neg.f64 	%fd228, %fd226;
	fma.rn.f64 	%fd229, %fd228, %fd227, 0d3FF0000000000000;
	fma.rn.f64 	%fd230, %fd229, %fd229, %fd229;
	fma.rn.f64 	%fd231, %fd230, %fd227, %fd227;
	mul.f64 	%fd232, %fd225, %fd231;
	fma.rn.f64 	%fd233, %fd225, %fd231, %fd232;
	mul.f64 	%fd234, %fd233, %fd233;
	fma.rn.f64 	%fd235, %fd234, 0d3EB1380B3AE80F1E, 0d3ED0EE258B7A8B04;
	fma.rn.f64 	%fd236, %fd235, %fd234, 0d3EF3B2669F02676F;
	fma.rn.f64 	%fd237, %fd236, %fd234, 0d3F1745CBA9AB0956;
	fma.rn.f64 	%fd238, %fd237, %fd234, 0d3F3C71C72D1B5154;
	fma.rn.f64 	%fd239, %fd238, %fd234, 0d3F624924923BE72D;
	fma.rn.f64 	%fd240, %fd239, %fd234, 0d3F8999999999A3C4;
	fma.rn.f64 	%fd241, %fd240, %fd234, 0d3FB5555555555554;
	sub.f64 	%fd242, %fd225, %fd233;
	add.f64 	%fd243, %fd242, %fd242;
	neg.f64 	%fd244, %fd233;
	fma.rn.f64 	%fd245, %fd244, %fd225, %fd243;
	mul.f64 	%fd246, %fd231, %fd245;
	mul.f64 	%fd247, %fd234, %fd241;
	fma.rn.f64 	%fd248, %fd247, %fd233, %fd246;
	xor.b32  	%r147, %r233, -2147483648;
	mov.b32 	%r148, 1127219200;
	mov.b64 	%fd249, {%r147, %r148};
	sub.f64 	%fd250, %fd249, %fd15;
	fma.rn.f64 	%fd251, %fd250, 0d3FE62E42FEFA39EF, %fd233;
	fma.rn.f64 	%fd252, %fd250, 0dBFE62E42FEFA39EF, %fd251;
	sub.f64 	%fd253, %fd252, %fd233;
	sub.f64 	%fd254, %fd248, %fd253;
	fma.rn.f64 	%fd255, %fd250, 0d3C7ABC9E3B39803F, %fd254;
	add.f64 	%fd438, %fd251, %fd255;
	bra.uni 	$L__BB6_42;
$L__BB6_41:
	fma.rn.f64 	%fd224, %fd436, 0d7FF0000000000000, 0d7FF0000000000000;
	{
	.reg .b32 %temp; 
	mov.b64 	{%temp, %r139}, %fd436;
	}
	and.b32  	%r140, %r139, 2147483647;
	setp.eq.s32 	%p48, %r140, 0;
	selp.f64 	%fd438, 0dFFF0000000000000, %fd224, %p48;
$L__BB6_42:
	mov.f64 	%fd256, 0d3FF0000000000000;
	sub.f64 	%fd257, %fd256, %fd35;
	add.f64 	%fd258, %fd257, %fd438;
	mul.f64 	%fd259, %fd13, %fd258;
	mul.f64 	%fd260, %fd33, 0d3FE0000000000000;
	fma.rn.f64 	%fd261, %fd33, %fd260, %fd259;
	setp.geu.f64 	%p50, %fd435, %fd261;
	@%p50 bra 	$L__BB6_12;
$L__BB6_43:
	ld.param.f64 	%fd441, [beta_f16_param_2];
	mul.f64 	%fd263, %fd13, %fd35;
	mul.f64 	%fd53, %fd427, %fd263;
	setp.geu.f64 	%p51, %fd441, 0d3FF0000000000000;
	mov.f64 	%fd442, 0d3FF0000000000000;
	mov.u64 	%rd132, %rd126;
	@%p51 bra 	$L__BB6_53;
	ld.param.f64 	%fd422, [beta_f16_param_2];
	add.s64 	%rd85, %rd126, %rd127;
	shl.b64 	%rd86, %rd127, 23;
	xor.b64  	%rd87, %rd86, %rd127;
	shr.u64 	%rd88, %rd87, 18;
	shr.u64 	%rd89, %rd126, 5;
	xor.b64  	%rd90, %rd88, %rd89;
	xor.b64  	%rd15, %rd90, %rd87;
	shr.u64 	%rd91, %rd85, 11;
	cvt.rn.f64.u64 	%fd264, %rd91;
	mul.f64 	%fd54, %fd264, 0d3CA0000000000000;
	rcp.rn.f64 	%fd55, %fd422;
	{
	.reg .b32 %temp; 
	mov.b64 	{%temp, %r39}, %fd54;
	}
	{
	.reg .b32 %temp; 
	mov.b64 	{%temp, %r40}, %fd55;
	}
	shr.u32 	%r149, %r40, 20;
	and.b32  	%r150, %r149, 2047;
	add.s32 	%r151, %r150, -1012;
	mov.b64 	%rd92, %fd55;
	shl.b64 	%rd16, %rd92, %r151;
	setp.eq.s64 	%p93, %rd16, -9223372036854775808;
	setp.neu.f64 	%p52, %fd54, 0d0000000000000000;
	@%p52 bra 	$L__BB6_46;
	setp.eq.s64 	%p55, %rd16, -9223372036854775808;
	abs.f64 	%fd272, %fd55;
	setp.neu.f64 	%p56, %fd272, 0d3FE0000000000000;
	and.pred  	%p93, %p56, %p55;
	selp.b32 	%r152, %r39, 0, %p93;
	setp.lt.s32 	%p57, %r40, 0;
	or.b32  	%r153, %r152, 2146435072;
	selp.b32 	%r154, %r153, %r152, %p57;
	mov.b32 	%r155, 0;
	mov.b64 	%fd440, {%r155, %r154};
	bra.uni 	$L__BB6_47;
$L__BB6_46:
	{ // callseq 15, 0
	.param .b64 param0;
	st.param.f64 	[param0], %fd54;
	.param .b64 param1;
	st.param.f64 	[param1], %fd55;
	.param .b64 retval0;
	call.uni (retval0), 
	__internal_accurate_pow, 
	(
	param0, 
	param1
	);
	ld.param.f64 	%fd265, [retval0];
	} // callseq 15
	setp.lt.s32 	%p53, %r39, 0;
	cvt.rzi.f64.f64 	%fd267, %fd55;
	setp.neu.f64 	%p54, %fd55, %fd267;
	neg.f64 	%fd268, %fd265;
	selp.f64 	%fd269, %fd268, %fd265, %p93;
	selp.f64 	%fd270, %fd269, %fd265, %p53;
	selp.f64 	%fd271, 0dFFF8000000000000, %fd270, %p53;
	selp.f64 	%fd440, %fd271, %fd270, %p54;
$L__BB6_47:
	add.f64 	%fd273, %fd55, %fd54;
	{
	.reg .b32 %temp; 
	mov.b64 	{%temp, %r156}, %fd273;
	}
	and.b32  	%r157, %r156, 2146435072;
	setp.ne.s32 	%p58, %r157, 2146435072;
	@%p58 bra 	$L__BB6_52;
	abs.f64 	%fd274, %fd55;
	setp.neu.f64 	%p59, %fd274, 0d7FF0000000000000;
	@%p59 bra 	$L__BB6_50;
	setp.gt.f64 	%p64, %fd54, 0d3FF0000000000000;
	selp.b32 	%r165, 2146435072, 0, %p64;
	setp.lt.s32 	%p65, %r40, 0;
	xor.b32  	%r166, %r165, 2146435072;
	selp.b32 	%r167, %r166, %r165, %p65;
	setp.eq.f64 	%p66, %fd54, 0dBFF0000000000000;
	selp.b32 	%r168, 1072693248, %r167, %p66;
	mov.b32 	%r169, 0;
	mov.b64 	%fd440, {%r169, %r168};
	bra.uni 	$L__BB6_52;
$L__BB6_50:
	setp.neu.f64 	%p60, %fd54, 0d7FF0000000000000;
	@%p60 bra 	$L__BB6_52;
	setp.lt.s32 	%p61, %r39, 0;
	setp.lt.s32 	%p62, %r40, 0;
	selp.b32 	%r158, 0, 2146435072, %p62;
	and.b32  	%r159, %r40, 2147483647;
	setp.ne.s32 	%p63, %r159, 1071644672;
	or.b32  	%r160, %r158, -2147483648;
	selp.b32 	%r161, %r160, %r158, %p63;
	selp.b32 	%r162, %r161, %r158, %p93;
	selp.b32 	%r163, %r162, %r158, %p61;
	mov.b32 	%r164, 0;
	mov.b64 	%fd440, {%r164, %r163};
$L__BB6_52:
	ld.param.f64 	%fd423, [beta_f16_param_2];
	setp.eq.f64 	%p67, %fd54, 0d3FF0000000000000;
	setp.eq.f64 	%p68, %fd55, 0d0000000000000000;
	selp.f64 	%fd275, 0d3FF0000000000000, %fd440, %p67;
	selp.f64 	%fd442, 0d3FF0000000000000, %fd275, %p68;
	add.f64 	%fd441, %fd423, 0d3FF0000000000000;
	xor.b64  	%rd132, %rd15, %rd126;
	mov.u64 	%rd127, %rd126;
$L__BB6_53:
	add.f64 	%fd66, %fd441, 0dBFD5555555555555;
	mul.f64 	%fd276, %fd66, 0d4022000000000000;
	sqrt.rn.f64 	%fd277, %fd276;
	rcp.rn.f64 	%fd67, %fd277;
$L__BB6_54:
	mov.u64 	%rd135, %rd127;
	mov.u64 	%rd127, %rd132;
$L__BB6_55:
	add.s64 	%rd93, %rd135, %rd127;
	shl.b64 	%rd94, %rd135, 23;
	xor.b64  	%rd95, %rd94, %rd135;
	shr.u64 	%rd96, %rd95, 18;
	shr.u64 	%rd97, %rd127, 5;
	xor.b64  	%rd98, %rd97, %rd96;
	xor.b64  	%rd99, %rd98, %rd127;
	xor.b64  	%rd135, %rd99, %rd95;
	shr.u64 	%rd100, %rd93, 11;
	cvt.rn.f64.u64 	%fd278, %rd100;
	mul.f64 	%fd279, %fd278, 0d3CA0000000000000;
	add.s64 	%rd101, %rd135, %rd127;
	shl.b64 	%rd102, %rd127, 23;
	xor.b64  	%rd103, %rd102, %rd127;
	shr.u64 	%rd104, %rd103, 18;
	shr.u64 	%rd105, %rd135, 5;
	xor.b64  	%rd106, %rd104, %rd105;
	xor.b64  	%rd107, %rd106, %rd103;
	xor.b64  	%rd127, %rd107, %rd135;
	shr.u64 	%rd108, %rd101, 11;
	cvt.rn.f64.u64 	%fd68, %rd108;
	setp.lt.f64 	%p69, %fd279, 0d3CD203AF9EE75616;
	selp.f64 	%fd443, 0d3CD203AF9EE75616, %fd279, %p69;
	{
	.reg .b32 %temp; 
	mov.b64 	{%temp, %r234}, %fd443;
	}
	{
	.reg .b32 %temp; 
	mov.b64 	{%r235, %temp}, %fd443;
	}
	setp.gt.s32 	%p70, %r234, 1048575;
	mov.b32 	%r236, -1023;
	@%p70 bra 	$L__BB6_57;
	mul.f64 	%fd443, %fd443, 0d4350000000000000;
	{
	.reg .b32 %temp; 
	mov.b64 	{%temp, %r234}, %fd443;
	}
	{
	.reg .b32 %temp; 
	mov.b64 	{%r235, %temp}, %fd443;
	}
	mov.b32 	%r236, -1077;
$L__BB6_57:
	add.s32 	%r172, %r234, -1;
	setp.gt.u32 	%p71, %r172, 2146435070;
	@%p71 bra 	$L__BB6_61;
	shr.u32 	%r175, %r234, 20;
	add.s32 	%r237, %r236, %r175;
	and.b32  	%r176, %r234, 1048575;
	or.b32  	%r177, %r176, 1072693248;
	mov.b64 	%fd444, {%r235, %r177};
	setp.lt.u32 	%p73, %r177, 1073127583;
	@%p73 bra 	$L__BB6_60;
	{
	.reg .b32 %temp; 
	mov.b64 	{%r178, %temp}, %fd444;
	}
	{
	.reg .b32 %temp; 
	mov.b64 	{%temp, %r179}, %fd444;
	}
	add.s32 	%r180, %r179, -1048576;
	mov.b64 	%fd444, {%r178, %r180};
	add.s32 	%r237, %r237, 1;
$L__BB6_60:
	add.f64 	%fd281, %fd444, 0dBFF0000000000000;
	add.f64 	%fd282, %fd444, 0d3FF0000000000000;
	rcp.approx.ftz.f64 	%fd283, %fd282;
	neg.f64 	%fd284, %fd282;
	fma.rn.f64 	%fd285, %fd284, %fd283, 0d3FF0000000000000;
	fma.rn.f64 	%fd286, %fd285, %fd285, %fd285;
	fma.rn.f64 	%fd287, %fd286, %fd283, %fd283;
	mul.f64 	%fd288, %fd281, %fd287;
	fma.rn.f64 	%fd289, %fd281, %fd287, %fd288;
	mul.f64 	%fd290, %fd289, %fd289;
	fma.rn.f64 	%fd291, %fd290, 0d3EB1380B3AE80F1E, 0d3ED0EE258B7A8B04;
	fma.rn.f64 	%fd292, %fd291, %fd290, 0d3EF3B2669F02676F;
	fma.rn.f64 	%fd293, %fd292, %fd290, 0d3F1745CBA9AB0956;
	fma.rn.f64 	%fd294, %fd293, %fd290, 0d3F3C71C72D1B5154;
	fma.rn.f64 	%fd295, %fd294, %fd290, 0d3F624924923BE72D;
	fma.rn.f64 	%fd296, %fd295, %fd290, 0d3F8999999999A3C4;
	fma.rn.f64 	%fd297, %fd296, %fd290, 0d3FB5555555555554;
	sub.f64 	%fd298, %fd281, %fd289;
	add.f64 	%fd299, %fd298, %fd298;
	neg.f64 	%fd300, %fd289;
	fma.rn.f64 	%fd301, %fd300, %fd281, %fd299;
	mul.f64 	%fd302, %fd287, %fd301;
	mul.f64 	%fd303, %fd290, %fd297;
	fma.rn.f64 	%fd304, %fd303, %fd289, %fd302;
	xor.b32  	%r181, %r237, -2147483648;
	mov.b32 	%r182, 1127219200;
	mov.b64 	%fd305, {%r181, %r182};
	sub.f64 	%fd306, %fd305, %fd15;
	fma.rn.f64 	%fd307, %fd306, 0d3FE62E42FEFA39EF, %fd289;
	fma.rn.f64 	%fd308, %fd306, 0dBFE62E42FEFA39EF, %fd307;
	sub.f64 	%fd309, %fd308, %fd289;
	sub.f64 	%fd310, %fd304, %fd309;
	fma.rn.f64 	%fd311, %fd306, 0d3C7ABC9E3B39803F, %fd310;
	add.f64 	%fd445, %fd307, %fd311;
	bra.uni 	$L__BB6_62;
$L__BB6_61:
	fma.rn.f64 	%fd280, %fd443, 0d7FF0000000000000, 0d7FF0000000000000;
	{
	.reg .b32 %temp; 
	mov.b64 	{%temp, %r173}, %fd443;
	}
	and.b32  	%r174, %r173, 2147483647;
	setp.eq.s32 	%p72, %r174, 0;
	selp.f64 	%fd445, 0dFFF0000000000000, %fd280, %p72;
$L__BB6_62:
	mov.f64 	%fd312, 0d0000000000000000;
	mov.f64 	%fd313, 0d7FF0000000000000;
	mul.rn.f64 	%fd447, %fd313, %fd312;
	mul.f64 	%fd79, %fd445, 0dC000000000000000;
	mul.f64 	%fd314, %fd68, 0d3CA0000000000000;
	mul.f64 	%fd80, %fd314, 0d401921FB54442D18;
	setp.eq.f64 	%p74, %fd80, 0d7FF0000000000000;
	mov.b32 	%r239, 1;
	@%p74 bra 	$L__BB6_66;
	mul.f64 	%fd315, %fd80, 0d3FE45F306DC9C883;
	cvt.rni.s32.f64 	%r238, %fd315;
	cvt.rn.f64.s32 	%fd316, %r238;
	fma.rn.f64 	%fd317, %fd316, 0dBFF921FB54442D18, %fd80;
	fma.rn.f64 	%fd318, %fd316, 0dBC91A62633145C00, %fd317;
	fma.rn.f64 	%fd447, %fd316, 0dB97B839A252049C0, %fd318;
	setp.ltu.f64 	%p75, %fd80, 0d41E0000000000000;
	@%p75 bra 	$L__BB6_65;
	{ // callseq 16, 0
	.param .b64 param0;
	st.param.f64 	[param0], %fd80;
	.param .align 16 .b8 retval0[16];
	call.uni (retval0), 
	__internal_trig_reduction_slowpathd, 
	(
	param0
	);
	ld.param.f64 	%fd447, [retval0];
	ld.param.b32 	%r238, [retval0+8];
	} // callseq 16
$L__BB6_65:
	add.s32 	%r239, %r238, 1;
$L__BB6_66:
	setp.eq.f64 	%p76, %fd80, 0d7FF0000000000000;
	shl.b32 	%r185, %r239, 6;
	cvt.u64.u32 	%rd109, %r185;
	and.b64  	%rd110, %rd109, 64;
	mov.u64 	%rd111, __cudart_sin_cos_coeffs;
	add.s64 	%rd112, %rd111, %rd110;
	mul.rn.f64 	%fd320, %fd447, %fd447;
	and.b32  	%r186, %r239, 1;
	setp.eq.b32 	%p77, %r186, 1;
	selp.f64 	%fd321, 0dBDA8FF8320FD8164, 0d3DE5DB65F9785EBA, %p77;
	ld.global.nc.v2.f64 	{%fd322, %fd323}, [%rd112];
	fma.rn.f64 	%fd324, %fd321, %fd320, %fd322;
	fma.rn.f64 	%fd325, %fd324, %fd320, %fd323;
	ld.global.nc.v2.f64 	{%fd326, %fd327}, [%rd112+16];
	fma.rn.f64 	%fd328, %fd325, %fd320, %fd326;
	fma.rn.f64 	%fd329, %fd328, %fd320, %fd327;
	ld.global.nc.v2.f64 	{%fd330, %fd331}, [%rd112+32];
	fma.rn.f64 	%fd332, %fd329, %fd320, %fd330;
	fma.rn.f64 	%fd333, %fd332, %fd320, %fd331;
	fma.rn.f64 	%fd334, %fd333, %fd447, %fd447;
	fma.rn.f64 	%fd335, %fd333, %fd320, 0d3FF0000000000000;
	selp.f64 	%fd336, %fd335, %fd334, %p77;
	and.b32  	%r187, %r239, 2;
	setp.eq.s32 	%p78, %r187, 0;
	mov.f64 	%fd337, 0d0000000000000000;
	sub.f64 	%fd338, %fd337, %fd336;
	selp.f64 	%fd339, %fd336, %fd338, %p78;
	sqrt.rn.f64 	%fd340, %fd79;
	mul.f64 	%fd85, %fd340, %fd339;
	setp.ltu.f64 	%p79, %fd80, 0d41E0000000000000;
	or.pred  	%p80, %p76, %p79;
	@%p80 bra 	$L__BB6_68;
	{ // callseq 17, 0
	.param .b64 param0;
	st.param.f64 	[param0], %fd80;
	.param .align 16 .b8 retval0[16];
	call.uni (retval0), 
	__internal_trig_reduction_slowpathd, 
	(
	param0
	);
	ld.param.f64 	%fd341, [retval0];
	ld.param.b32 	%r188, [retval0+8];
	} // callseq 17
$L__BB6_68:
	fma.rn.f64 	%fd86, %fd67, %fd85, 0d3FF0000000000000;
	setp.le.f64 	%p81, %fd86, 0d0000000000000000;
	@%p81 bra 	$L__BB6_55;
	mul.f64 	%fd343, %fd86, %fd86;
	mul.f64 	%fd87, %fd86, %fd343;
	add.s64 	%rd113, %rd127, %rd135;
	shl.b64 	%rd114, %rd135, 23;
	xor.b64  	%rd115, %rd114, %rd135;
	shr.u64 	%rd116, %rd115, 18;
	shr.u64 	%rd117, %rd127, 5;
	xor.b64  	%rd118, %rd116, %rd117;
	xor.b64  	%rd26, %rd118, %rd115;
	shr.u64 	%rd119, %rd113, 11;
	cvt.rn.f64.u64 	%fd344, %rd119;
	mul.f64 	%fd448, %fd344, 0d3CA0000000000000;
	mul.f64 	%fd345, %fd85, %fd85;
	mul.f64 	%fd346, %fd345, 0dBFA0F27BB2FEC56D;
	fma.rn.f64 	%fd347, %fd345, %fd346, 0d3FF0000000000000;
	setp.lt.f64 	%p82, %fd448, %fd347;
	@%p82 bra 	$L__BB6_85;
	{
	.reg .b32 %temp; 
	mov.b64 	{%temp, %r240}, %fd448;
	}
	{
	.reg .b32 %temp; 
	mov.b64 	{%r241, %temp}, %fd448;
	}
	setp.gt.s32 	%p83, %r240, 1048575;
	mov.b32 	%r242, -1023;
	@%p83 bra 	$L__BB6_72;
	mul.f64 	%fd448, %fd448, 0d4350000000000000;
	{
	.reg .b32 %temp; 
	mov.b64 	{%temp, %r240}, %fd448;
	}
	{
	.reg .b32 %temp; 
	mov.b64 	{%r241, %temp}, %fd448;
	}
	mov.b32 	%r242, -1077;
$L__BB6_72:
	add.s32 	%r192, %r240, -1;
	setp.gt.u32 	%p84, %r192, 2146435070;
	@%p84 bra 	$L__BB6_76;
	shr.u32 	%r195, %r240, 20;
	add.s32 	%r243, %r242, %r195;
	and.b32  	%r196, %r240, 1048575;
	or.b32  	%r197, %r196, 1072693248;
	mov.b64 	%fd449, {%r241, %r197};
	setp.lt.u32 	%p86, %r197, 1073127583;
	@%p86 bra 	$L__BB6_75;
	{
	.reg .b32 %temp; 
	mov.b64 	{%r198, %temp}, %fd449;
	}
	{
	.reg .b32 %temp; 
	mov.b64 	{%temp, %r199}, %fd449;
	}
	add.s32 	%r200, %r199, -1048576;
	mov.b64 	%fd449, {%r198, %r200};
	add.s32 	%r243, %r243, 1;
$L__BB6_75:
	add.f64 	%fd349, %fd449, 0dBFF0000000000000;
	add.f64 	%fd350, %fd449, 0d3FF0000000000000;
	rcp.approx.ftz.f64 	%fd351, %fd350;
	neg.f64 	%fd352, %fd350;
	fma.rn.f64 	%fd353, %fd352, %fd351, 0d3FF0000000000000;
	fma.rn.f64 	%fd354, %fd353, %fd353, %fd353;
	fma.rn.f64 	%fd355, %fd354, %fd351, %fd351;
	mul.f64 	%fd356, %fd349, %fd355;
	fma.rn.f64 	%fd357, %fd349, %fd355, %fd356;
	mul.f64 	%fd358, %fd357, %fd357;
	fma.rn.f64 	%fd359, %fd358, 0d3EB1380B3AE80F1E, 0d3ED0EE258B7A8B04;
	fma.rn.f64 	%fd360, %fd359, %fd358, 0d3EF3B2669F02676F;
	fma.rn.f64 	%fd361, %fd360, %fd358, 0d3F1745CBA9AB0956;
	fma.rn.f64 	%fd362, %fd361, %fd358, 0d3F3C71C72D1B5154;
	fma.rn.f64 	%fd363, %fd362, %fd358, 0d3F624924923BE72D;
	fma.rn.f64 	%fd364, %fd363, %fd358, 0d3F8999999999A3C4;
	fma.rn.f64 	%fd365, %fd364, %fd358, 0d3FB5555555555554;
	sub.f64 	%fd366, %fd349, %fd357;
	add.f64 	%fd367, %fd366, %fd366;
	neg.f64 	%fd368, %fd357;
	fma.rn.f64 	%fd369, %fd368, %fd349, %fd367;
	mul.f64 	%fd370, %fd355, %fd369;
	mul.f64 	%fd371, %fd358, %fd365;
	fma.rn.f64 	%fd372, %fd371, %fd357, %fd370;
	xor.b32  	%r201, %r243, -2147483648;
	mov.b32 	%r202, 1127219200;
	mov.b64 	%fd373, {%r201, %r202};
	sub.f64 	%fd374, %fd373, %fd15;
	fma.rn.f64 	%fd375, %fd374, 0d3FE62E42FEFA39EF, %fd357;
	fma.rn.f64 	%fd376, %fd374, 0dBFE62E42FEFA39EF, %fd375;
	sub.f64 	%fd377, %fd376, %fd357;
	sub.f64 	%fd378, %fd372, %fd377;
	fma.rn.f64 	%fd379, %fd374, 0d3C7ABC9E3B39803F, %fd378;
	add.f64 	%fd450, %fd375, %fd379;
	bra.uni 	$L__BB6_77;
$L__BB6_76:
	fma.rn.f64 	%fd348, %fd448, 0d7FF0000000000000, 0d7FF0000000000000;
	{
	.reg .b32 %temp; 
	mov.b64 	{%temp, %r193}, %fd448;
	}
	and.b32  	%r194, %r193, 2147483647;
	setp.eq.s32 	%p85, %r194, 0;
	selp.f64 	%fd450, 0dFFF0000000000000, %fd348, %p85;
$L__BB6_77:
	{
	.reg .b32 %temp; 
	mov.b64 	{%temp, %r244}, %fd87;
	}
	{
	.reg .b32 %temp; 
	mov.b64 	{%r245, %temp}, %fd87;
	}
	setp.gt.s32 	%p87, %r244, 1048575;
	mov.b32 	%r246, -1023;
	mov.f64 	%fd451, %fd87;
	@%p87 bra 	$L__BB6_79;
	mul.f64 	%fd451, %fd87, 0d4350000000000000;
	{
	.reg .b32 %temp; 
	mov.b64 	{%temp, %r244}, %fd451;
	}
	{
	.reg .b32 %temp; 
	mov.b64 	{%r245, %temp}, %fd451;
	}
	mov.b32 	%r246, -1077;
$L__BB6_79:
	add.s32 	%r205, %r244, -1;
	setp.gt.u32 	%p88, %r205, 2146435070;
	@%p88 bra 	$L__BB6_83;
	shr.u32 	%r208, %r244, 20;
	add.s32 	%r247, %r246, %r208;
	and.b32  	%r209, %r244, 1048575;
	or.b32  	%r210, %r209, 1072693248;
	mov.b64 	%fd452, {%r245, %r210};
	setp.lt.u32 	%p90, %r210, 1073127583;
	@%p90 bra 	$L__BB6_82;
	{
	.reg .b32 %temp; 
	mov.b64 	{%r211, %temp}, %fd452;
	}
	{
	.reg .b32 %temp; 
	mov.b64 	{%temp, %r212}, %fd452;
	}
	add.s32 	%r213, %r212, -1048576;
	mov.b64 	%fd452, {%r211, %r213};
	add.s32 	%r247, %r247, 1;
$L__BB6_82:
	add.f64 	%fd381, %fd452, 0dBFF0000000000000;
	add.f64 	%fd382, %fd452, 0d3FF0000000000000;
	rcp.approx.ftz.f64 	%fd383, %fd382;
	neg.f64 	%fd384, %fd382;
	fma.rn.f64 	%fd385, %fd384, %fd383, 0d3FF0000000000000;
	fma.rn.f64 	%fd386, %fd385, %fd385, %fd385;
	fma.rn.f64 	%fd387, %fd386, %fd383, %fd383;
	mul.f64 	%fd388, %fd381, %fd387;
	fma.rn.f64 	%fd389, %fd381, %fd387, %fd388;
	mul.f64 	%fd390, %fd389, %fd389;
	fma.rn.f64 	%fd391, %fd390, 0d3EB1380B3AE80F1E, 0d3ED0EE258B7A8B04;
	fma.rn.f64 	%fd392, %fd391, %fd390, 0d3EF3B2669F02676F;
	fma.rn.f64 	%fd393, %fd392, %fd390, 0d3F1745CBA9AB0956;
	fma.rn.f64 	%fd394, %fd393, %fd390, 0d3F3C71C72D1B5154;
	fma.rn.f64 	%fd395, %fd394, %fd390, 0d3F624924923BE72D;
	fma.rn.f64 	%fd396, %fd395, %fd390, 0d3F8999999999A3C4;
	fma.rn.f64 	%fd397, %fd396, %fd390, 0d3FB5555555555554;
	sub.f64 	%fd398, %fd381, %fd389;
	add.f64 	%fd399, %fd398, %fd398;
	neg.f64 	%fd400, %fd389;
	fma.rn.f64 	%fd401, %fd400, %fd381, %fd399;
	mul.f64 	%fd402, %fd387, %fd401;
	mul.f64 	%fd403, %fd390, %fd397;
	fma.rn.f64 	%fd404, %fd403, %fd389, %fd402;
	xor.b32  	%r214, %r247, -2147483648;
	mov.b32 	%r215, 1127219200;
	mov.b64 	%fd405, {%r214, %r215};
	sub.f64 	%fd406, %fd405, %fd15;
	fma.rn.f64 	%fd407, %fd406, 0d3FE62E42FEFA39EF, %fd389;
	fma.rn.f64 	%fd408, %fd406, 0dBFE62E42FEFA39EF, %fd407;
	sub.f64 	%fd409, %fd408, %fd389;
	sub.f64 	%fd410, %fd404, %fd409;
	fma.rn.f64 	%fd411, %fd406, 0d3C7ABC9E3B39803F, %fd410;
	add.f64 	%fd453, %fd407, %fd411;
	bra.uni 	$L__BB6_84;
$L__BB6_83:
	fma.rn.f64 	%fd380, %fd451, 0d7FF0000000000000, 0d7FF0000000000000;
	{
	.reg .b32 %temp; 
	mov.b64 	{%temp, %r206}, %fd451;
	}
	and.b32  	%r207, %r206, 2147483647;
	setp.eq.s32 	%p89, %r207, 0;
	selp.f64 	%fd453, 0dFFF0000000000000, %fd380, %p89;
$L__BB6_84:
	mov.f64 	%fd412, 0d3FF0000000000000;
	sub.f64 	%fd413, %fd412, %fd87;
	add.f64 	%fd414, %fd413, %fd453;
	mul.f64 	%fd415, %fd66, %fd414;
	mul.f64 	%fd416, %fd85, 0d3FE0000000000000;
	fma.rn.f64 	%fd417, %fd85, %fd416, %fd415;
	setp.geu.f64 	%p91, %fd450, %fd417;
	xor.b64  	%rd132, %rd26, %rd127;
	@%p91 bra 	$L__BB6_54;
$L__BB6_85:
	ld.param.u64 	%rd123, [beta_f16_param_0];
	mul.f64 	%fd418, %fd66, %fd87;
	fma.rn.f64 	%fd419, %fd442, %fd418, %fd53;
	div.rn.f64 	%fd420, %fd53, %fd419;
	cvt.rn.f32.f64 	%f1, %fd420;
	// begin inline asm
	{  cvt.rn.f16.f32 %rs1, %f1;}

	// end inline asm
	cvta.to.global.u64 	%rd120, %rd123;
	mov.u32 	%r216, %ctaid.x;
	mov.u32 	%r217, %ntid.x;
	mov.u32 	%r218, %tid.x;
	mad.lo.s32 	%r219, %r216, %r217, %r218;
	mul.wide.u32 	%rd121, %r219, 2;
	add.s64 	%rd122, %rd120, %rd121;
	st.global.u16 	[%rd122], %rs1;
$L__BB6_86:
	ret;

}
	// .globl	beta_bf16
.visible .entry beta_bf16(
	.param .u64 .ptr .align 1 beta_bf16_param_0,
	.param .f64 beta_bf16_param_1,
	.param .f64 beta_bf16_param_2,
	.param .u64 beta_bf16_param_3,
	.param .u32 beta_bf16_param_4
)
{
	.reg .pred 	%p<94>;
	.reg .b16 	%rs<2>;
	.reg .b32 	%r<248>;
	.reg .b32 	%f<2>;
	.reg .b64 	%rd<136>;
	.reg .b64 	%fd<454>;

	ld.param.f64 	%fd426, [beta_bf16_param_1];
	ld.param.u64 	%rd29, [beta_bf16_param_3];
	ld.param.u32 	%r76, [beta_bf16_param_4];
	mov.u32 	%r77, %ctaid.x;
	mov.u32 	%r78, %ntid.x;
	mov.u32 	%r79, %tid.x;
	mad.lo.s32 	%r1, %r77, %r78, %r79;
	setp.ge.u32 	%p7, %r1, %r76;
	@%p7 bra 	$L__BB7_86;
	cvt.u64.u32 	%rd30, %r1;
	mad.lo.s64 	%rd31, %rd30, -7046029254386353131, %rd29;
	shr.u64 	%rd32, %rd31, 30;
	xor.b64  	%rd33, %rd32, %rd31;
	mul.lo.s64 	%rd34, %rd33, -4658895280553007687;
	shr.u64 	%rd35, %rd34, 27;
	xor.b64  	%rd36, %rd35, %rd34;
	mul.lo.s64 	%rd37, %rd36, -7723592293110705685;
	shr.u64 	%rd38, %rd37, 31;
	xor.b64  	%rd39, %rd38, %rd37;
	add.s64 	%rd40, %rd31, 1;
	setp.eq.s64 	%p8, %rd40, 0;
	shr.u64 	%rd41, %rd40, 30;
	xor.b64  	%rd42, %rd41, %rd40;
	mul.lo.s64 	%rd43, %rd42, -4658895280553007687;
	shr.u64 	%rd44, %rd43, 27;
	xor.b64  	%rd45, %rd44, %rd43;
	mul.lo.s64 	%rd46, %rd45, -7723592293110705685;
	shr.u64 	%rd47, %rd46, 31;
	xor.b64  	%rd48, %rd47, %rd46;
	setp.eq.s64 	%p9, %rd31, 0;
	selp.b64 	%rd127, 1, %rd39, %p9;
	selp.b64 	%rd2, 1, %rd48, %p8;
	setp.geu.f64 	%p10, %fd426, 0d3FF0000000000000;
	mov.f64 	%fd427, 0d3FF0000000000000;
	mov.u64 	%rd126, %rd2;
	@%p10 bra 	$L__BB7_11;
	add.s64 	%rd49, %rd2, %rd127;
	shl.b64 	%rd50, %rd127, 23;
	xor.b64  	%rd3, %rd50, %rd127;
	shr.u64 	%rd51, %rd49, 11;
	cvt.rn.f64.u64 	%fd108, %rd51;
	mul.f64 	%fd1, %fd108, 0d3CA0000000000000;
	rcp.rn.f64 	%fd2, %fd426;
	{
	.reg .b32 %temp; 
	mov.b64 	{%temp, %r2}, %fd1;
	}
	{
	.reg .b32 %temp; 
	mov.b64 	{%temp, %r3}, %fd2;
	}
	shr.u32 	%r80, %r3, 20;
	and.b32  	%r81, %r80, 2047;
	add.s32 	%r82, %r81, -1012;
	mov.b64 	%rd52, %fd2;
	shl.b64 	%rd4, %rd52, %r82;
	setp.eq.s64 	%p92, %rd4, -9223372036854775808;
	setp.neu.f64 	%p11, %fd1, 0d0000000000000000;
	@%p11 bra 	$L__BB7_4;
	setp.eq.s64 	%p14, %rd4, -9223372036854775808;
	abs.f64 	%fd116, %fd2;
	setp.neu.f64 	%p15, %fd116, 0d3FE0000000000000;
	and.pred  	%p92, %p15, %p14;
	selp.b32 	%r83, %r2, 0, %p92;
	setp.lt.s32 	%p16, %r3, 0;
	or.b32  	%r84, %r83, 2146435072;
	selp.b32 	%r85, %r84, %r83, %p16;
	mov.b32 	%r86, 0;
	mov.b64 	%fd425, {%r86, %r85};
	bra.uni 	$L__BB7_5;
$L__BB7_4:
	{ // callseq 18, 0
	.param .b64 param0;
	st.param.f64 	[param0], %fd1;
	.param .b64 param1;
	st.param.f64 	[param1], %fd2;
	.param .b64 retval0;
	call.uni (retval0), 
	__internal_accurate_pow, 
	(
	param0, 
	param1
	);
	ld.param.f64 	%fd109, [retval0];
	} // callseq 18
	setp.lt.s32 	%p12, %r2, 0;
	cvt.rzi.f64.f64 	%fd111, %fd2;
	setp.neu.f64 	%p13, %fd2, %fd111;
	neg.f64 	%fd112, %fd109;
	selp.f64 	%fd113, %fd112, %fd109, %p92;
	selp.f64 	%fd114, %fd113, %fd109, %p12;
	selp.f64 	%fd115, 0dFFF8000000000000, %fd114, %p12;
	selp.f64 	%fd425, %fd115, %fd114, %p13;
$L__BB7_5:
	add.f64 	%fd117, %fd2, %fd1;
	{
	.reg .b32 %temp; 
	mov.b64 	{%temp, %r87}, %fd117;
	}
	and.b32  	%r88, %r87, 2146435072;
	setp.ne.s32 	%p17, %r88, 2146435072;
	@%p17 bra 	$L__BB7_10;
	abs.f64 	%fd118, %fd2;
	setp.neu.f64 	%p18, %fd118, 0d7FF0000000000000;
	@%p18 bra 	$L__BB7_8;
	setp.gt.f64 	%p23, %fd1, 0d3FF0000000000000;
	selp.b32 	%r96, 2146435072, 0, %p23;
	setp.lt.s32 	%p24, %r3, 0;
	xor.b32  	%r97, %r96, 2146435072;
	selp.b32 	%r98, %r97, %r96, %p24;
	setp.eq.f64 	%p25, %fd1, 0dBFF0000000000000;
	selp.b32 	%r99, 1072693248, %r98, %p25;
	mov.b32 	%r100, 0;
	mov.b64 	%fd425, {%r100, %r99};
	bra.uni 	$L__BB7_10;
$L__BB7_8:
	setp.neu.f64 	%p19, %fd1, 0d7FF0000000000000;
	@%p19 bra 	$L__BB7_10;
	setp.lt.s32 	%p20, %r2, 0;
	setp.lt.s32 	%p21, %r3, 0;
	selp.b32 	%r89, 0, 2146435072, %p21;
	and.b32  	%r90, %r3, 2147483647;
	setp.ne.s32 	%p22, %r90, 1071644672;
	or.b32  	%r91, %r89, -2147483648;
	selp.b32 	%r92, %r91, %r89, %p22;
	selp.b32 	%r93, %r92, %r89, %p92;
	selp.b32 	%r94, %r93, %r89, %p20;
	mov.b32 	%r95, 0;
	mov.b64 	%fd425, {%r95, %r94};
$L__BB7_10:
	setp.eq.f64 	%p26, %fd1, 0d3FF0000000000000;
	setp.eq.f64 	%p27, %fd2, 0d0000000000000000;
	selp.f64 	%fd119, 0d3FF0000000000000, %fd425, %p26;
	selp.f64 	%fd427, 0d3FF0000000000000, %fd119, %p27;
	add.f64 	%fd426, %fd426, 0d3FF0000000000000;
	shr.u64 	%rd53, %rd2, 5;
	shr.u64 	%rd54, %rd3, 18;
	xor.b64  	%rd55, %rd53, %rd54;
	xor.b64  	%rd56, %rd55, %rd2;
	xor.b64  	%rd126, %rd56, %rd3;
	mov.u64 	%rd127, %rd2;
$L__BB7_11:
	add.f64 	%fd13, %fd426, 0dBFD5555555555555;
	mul.f64 	%fd120, %fd13, 0d4022000000000000;
	sqrt.rn.f64 	%fd121, %fd120;
	rcp.rn.f64 	%fd14, %fd121;
	mov.b32 	%r101, 1127219200;
	mov.b32 	%r102, -2147483648;
	mov.b64 	%fd15, {%r102, %r101};
$L__BB7_12:
	mov.u64 	%rd129, %rd127;
	mov.u64 	%rd127, %rd126;
$L__BB7_13:
	add.s64 	%rd57, %rd129, %rd127;
	shl.b64 	%rd58, %rd129, 23;
	xor.b64  	%rd59, %rd58, %rd129;
	shr.u64 	%rd60, %rd59, 18;
	shr.u64 	%rd61, %rd127, 5;
	xor.b64  	%rd62, %rd61, %rd60;
	xor.b64  	%rd63, %rd62, %rd127;
	xor.b64  	%rd129, %rd63, %rd59;
	shr.u64 	%rd64, %rd57, 11;
	cvt.rn.f64.u64 	%fd122, %rd64;
	mul.f64 	%fd123, %fd122, 0d3CA0000000000000;
	add.s64 	%rd65, %rd129, %rd127;
	shl.b64 	%rd66, %rd127, 23;
	xor.b64  	%rd67, %rd66, %rd127;
	shr.u64 	%rd68, %rd67, 18;
	shr.u64 	%rd69, %rd129, 5;
	xor.b64  	%rd70, %rd68, %rd69;
	xor.b64  	%rd71, %rd70, %rd67;
	xor.b64  	%rd127, %rd71, %rd129;
	shr.u64 	%rd72, %rd65, 11;
	cvt.rn.f64.u64 	%fd16, %rd72;
	setp.lt.f64 	%p28, %fd123, 0d3CD203AF9EE75616;
	selp.f64 	%fd428, 0d3CD203AF9EE75616, %fd123, %p28;
	{
	.reg .b32 %temp; 
	mov.b64 	{%temp, %r220}, %fd428;
	}
	{
	.reg .b32 %temp; 
	mov.b64 	{%r221, %temp}, %fd428;
	}
	setp.gt.s32 	%p29, %r220, 1048575;
	mov.b32 	%r222, -1023;
	@%p29 bra 	$L__BB7_15;
	mul.f64 	%fd428, %fd428, 0d4350000000000000;
	{
	.reg .b32 %temp; 
	mov.b64 	{%temp, %r220}, %fd428;
	}
	{
	.reg .b32 %temp; 
	mov.b64 	{%r221, %temp}, %fd428;
	}
	mov.b32 	%r222, -1077;
$L__BB7_15:
	add.s32 	%r105, %r220, -1;
	setp.gt.u32 	%p30, %r105, 2146435070;
	@%p30 bra 	$L__BB7_19;
	shr.u32 	%r108, %r220, 20;
	add.s32 	%r223, %r222, %r108;
	and.b32  	%r109, %r220, 1048575;
	or.b32  	%r110, %r109, 1072693248;
	mov.b64 	%fd429, {%r221, %r110};
	setp.lt.u32 	%p32, %r110, 1073127583;
	@%p32 bra 	$L__BB7_18;
	{
	.reg .b32 %temp; 
	mov.b64 	{%r111, %temp}, %fd429;
	}
	{
	.reg .b32 %temp; 
	mov.b64 	{%temp, %r112}, %fd429;
	}
	add.s32 	%r113, %r112, -1048576;
	mov.b64 	%fd429, {%r111, %r113};
	add.s32 	%r223, %r223, 1;
$L__BB7_18:
	add.f64 	%fd125, %fd429, 0dBFF0000000000000;
	add.f64 	%fd126, %fd429, 0d3FF0000000000000;
	rcp.approx.ftz.f64 	%fd127, %fd126;
	neg.f64 	%fd128, %fd126;
	fma.rn.f64 	%fd129, %fd128, %fd127, 0d3FF0000000000000;
	fma.rn.f64 	%fd130, %fd129, %fd129, %fd129;
	fma.rn.f64 	%fd131, %fd130, %fd127, %fd127;
	mul.f64 	%fd132, %fd125, %fd131;
	fma.rn.f64 	%fd133, %fd125, %fd131, %fd132;
	mul.f64 	%fd134, %fd133, %fd133;
	fma.rn.f64 	%fd135, %fd134, 0d3EB1380B3AE80F1E, 0d3ED0EE258B7A8B04;
	fma.rn.f64 	%fd136, %fd135, %fd134, 0d3EF3B2669F02676F;
	fma.rn.f64 	%fd137, %fd136, %fd134, 0d3F1745CBA9AB0956;
	fma.rn.f64 	%fd138, %fd137, %fd134, 0d3F3C71C72D1B5154;
	fma.rn.f64 	%fd139, %fd138, %fd134, 0d3F624924923BE72D;
	fma.rn.f64 	%fd140, %fd139, %fd134, 0d3F8999999999A3C4;
	fma.rn.f64 	%fd141, %fd140, %fd134, 0d3FB5555555555554;
	sub.f64 	%fd142, %fd125, %fd133;
	add.f64 	%fd143, %fd142, %fd142;
	neg.f64 	%fd144, %fd133;
	fma.rn.f64 	%fd145, %fd144, %fd125, %fd143;
	mul.f64 	%fd146, %fd131, %fd145;
	mul.f64 	%fd147, %fd134, %fd141;
	fma.rn.f64 	%fd148, %fd147, %fd133, %fd146;
	xor.b32  	%r114, %r223, -2147483648;
	mov.b32 	%r115, 1127219200;
	mov.b64 	%fd149, {%r114, %r115};
	sub.f64 	%fd150, %fd149, %fd15;
	fma.rn.f64 	%fd151, %fd150, 0d3FE62E42FEFA39EF, %fd133;
	fma.rn.f64 	%fd152, %fd150, 0dBFE62E42FEFA39EF, %fd151;
	sub.f64 	%fd153, %fd152, %fd133;
	sub.f64 	%fd154, %fd148, %fd153;
	fma.rn.f64 	%fd155, %fd150, 0d3C7ABC9E3B39803F, %fd154;
	add.f64 	%fd430, %fd151, %fd155;
	bra.uni 	$L__BB7_20;
$L__BB7_19:
	fma.rn.f64 	%fd124, %fd428, 0d7FF0000000000000, 0d7FF0000000000000;
	{
	.reg .b32 %temp; 
	mov.b64 	{%temp, %r106}, %fd428;
	}
	and.b32  	%r107, %r106, 2147483647;
	setp.eq.s32 	%p31, %r107, 0;
	selp.f64 	%fd430, 0dFFF0000000000000, %fd124, %p31;
$L__BB7_20:
	mov.f64 	%fd156, 0d0000000000000000;
	mov.f64 	%fd157, 0d7FF0000000000000;
	mul.rn.f64 	%fd432, %fd157, %fd156;
	mul.f64 	%fd27, %fd430, 0dC000000000000000;
	mul.f64 	%fd158, %fd16, 0d3CA0000000000000;
	mul.f64 	%fd28, %fd158, 0d401921FB54442D18;
	setp.eq.f64 	%p33, %fd28, 0d7FF0000000000000;
	mov.b32 	%r225, 1;
	@%p33 bra 	$L__BB7_24;
	mul.f64 	%fd159, %fd28, 0d3FE45F306DC9C883;
	cvt.rni.s32.f64 	%r224, %fd159;
	cvt.rn.f64.s32 	%fd160, %r224;
	fma.rn.f64 	%fd161, %fd160, 0dBFF921FB54442D18, %fd28;
	fma.rn.f64 	%fd162, %fd160, 0dBC91A62633145C00, %fd161;
	fma.rn.f64 	%fd432, %fd160, 0dB97B839A252049C0, %fd162;
	setp.ltu.f64 	%p34, %fd28, 0d41E0000000000000;
	@%p34 bra 	$L__BB7_23;
	{ // callseq 19, 0
	.param .b64 param0;
	st.param.f64 	[param0], %fd28;
	.param .align 16 .b8 retval0[16];
	call.uni (retval0), 
	__internal_trig_reduction_slowpathd, 
	(
	param0
	);
	ld.param.f64 	%fd432, [retval0];
	ld.param.b32 	%r224, [retval0+8];
	} // callseq 19
$L__BB7_23:
	add.s32 	%r225, %r224, 1;
$L__BB7_24:
	setp.eq.f64 	%p35, %fd28, 0d7FF0000000000000;
	shl.b32 	%r118, %r225, 6;
	cvt.u64.u32 	%rd73, %r118;
	and.b64  	%rd74, %rd73, 64;
	mov.u64 	%rd75, __cudart_sin_cos_coeffs;
	add.s64 	%rd76, %rd75, %rd74;
	mul.rn.f64 	%fd164, %fd432, %fd432;
	and.b32  	%r119, %r225, 1;
	setp.eq.b32 	%p36, %r119, 1;
	selp.f64 	%fd165, 0dBDA8FF8320FD8164, 0d3DE5DB65F9785EBA, %p36;
	ld.global.nc.v2.f64 	{%fd166, %fd167}, [%rd76];
	fma.rn.f64 	%fd168, %fd165, %fd164, %fd166;
	fma.rn.f64 	%fd169, %fd168, %fd164, %fd167;
	ld.global.nc.v2.f64 	{%fd170, %fd171}, [%rd76+16];
	fma.rn.f64 	%fd172, %fd169, %fd164, %fd170;
	fma.rn.f64 	%fd173, %fd172, %fd164, %fd171;
	ld.global.nc.v2.f64 	{%fd174, %fd175}, [%rd76+32];
	fma.rn.f64 	%fd176, %fd173, %fd164, %fd174;
	fma.rn.f64 	%fd177, %fd176, %fd164, %fd175;
	fma.rn.f64 	%fd178, %fd177, %fd432, %fd432;
	fma.rn.f64 	%fd179, %fd177, %fd164, 0d3FF0000000000000;
	selp.f64 	%fd180, %fd179, %fd178, %p36;
	and.b32  	%r120, %r225, 2;
	setp.eq.s32 	%p37, %r120, 0;
	mov.f64 	%fd181, 0d0000000000000000;
	sub.f64 	%fd182, %fd181, %fd180;
	selp.f64 	%fd183, %fd180, %fd182, %p37;
	sqrt.rn.f64 	%fd184, %fd27;
	mul.f64 	%fd33, %fd184, %fd183;
	setp.ltu.f64 	%p38, %fd28, 0d41E0000000000000;
	or.pred  	%p39, %p35, %p38;
	@%p39 bra 	$L__BB7_26;
	{ // callseq 20, 0
	.param .b64 param0;
	st.param.f64 	[param0], %fd28;
	.param .align 16 .b8 retval0[16];
	call.uni (retval0), 
	__internal_trig_reduction_slowpathd, 
	(
	param0
	);
	ld.param.f64 	%fd185, [retval0];
	ld.param.b32 	%r121, [retval0+8];
	} // callseq 20
$L__BB7_26:
	fma.rn.f64 	%fd34, %fd14, %fd33, 0d3FF0000000000000;
	setp.le.f64 	%p40, %fd34, 0d0000000000000000;
	@%p40 bra 	$L__BB7_13;
	mul.f64 	%fd187, %fd34, %fd34;
	mul.f64 	%fd35, %fd34, %fd187;
	add.s64 	%rd77, %rd127, %rd129;
	shl.b64 	%rd78, %rd129, 23;
	xor.b64  	%rd79, %rd78, %rd129;
	shr.u64 	%rd80, %rd79, 18;
	shr.u64 	%rd81, %rd127, 5;
	xor.b64  	%rd82, %rd80, %rd81;
	xor.b64  	%rd83, %rd82, %rd79;
	xor.b64  	%rd126, %rd83, %rd127;
	shr.u64 	%rd84, %rd77, 11;
	cvt.rn.f64.u64 	%fd188, %rd84;
	mul.f64 	%fd433, %fd188, 0d3CA0000000000000;
	mul.f64 	%fd189, %fd33, %fd33;
	mul.f64 	%fd190, %fd189, 0dBFA0F27BB2FEC56D;
	fma.rn.f64 	%fd191, %fd189, %fd190, 0d3FF0000000000000;
	setp.lt.f64 	%p41, %fd433, %fd191;
	@%p41 bra 	$L__BB7_43;
	{
	.reg .b32 %temp; 
	mov.b64 	{%temp, %r226}, %fd433;
	}
	{
	.reg .b32 %temp; 
	mov.b64 	{%r227, %temp}, %fd433;
	}
	setp.gt.s32 	%p42, %r226, 1048575;
	mov.b32 	%r228, -1023;
	@%p42 bra 	$L__BB7_30;
	mul.f64 	%fd433, %fd433, 0d4350000000000000;
	{
	.reg .b32 %temp; 
	mov.b64 	{%temp, %r226}, %fd433;
	}
	{
	.reg .b32 %temp; 
	mov.b64 	{%r227, %temp}, %fd433;
	}
	mov.b32 	%r228, -1077;
$L__BB7_30:
	add.s32 	%r125, %r226, -1;
	setp.gt.u32 	%p43, %r125, 2146435070;
	@%p43 bra 	$L__BB7_34;
	shr.u32 	%r128, %r226, 20;
	add.s32 	%r229, %r228, %r128;
	and.b32  	%r129, %r226, 1048575;
	or.b32  	%r130, %r129, 1072693248;
	mov.b64 	%fd434, {%r227, %r130};
	setp.lt.u32 	%p45, %r130, 1073127583;
	@%p45 bra 	$L__BB7_33;
	{
	.reg .b32 %temp; 
	mov.b64 	{%r131, %temp}, %fd434;
	}
	{
	.reg .b32 %temp; 
	mov.b64 	{%temp, %r132}, %fd434;
	}
	add.s32 	%r133, %r132, -1048576;
	mov.b64 	%fd434, {%r131, %r133};
	add.s32 	%r229, %r229, 1;
$L__BB7_33:
	add.f64 	%fd193, %fd434, 0dBFF0000000000000;
	add.f64 	%fd194, %fd434, 0d3FF0000000000000;
	rcp.approx.ftz.f64 	%fd195, %fd194;
	neg.f64 	%fd196, %fd194;
	fma.rn.f64 	%fd197, %fd196, %fd195, 0d3FF0000000000000;
	fma.rn.f64 	%fd198, %fd197, %fd197, %fd197;
	fma.rn.f64 	%fd199, %fd198, %fd195, %fd195;
	mul.f64 	%fd200, %fd193, %fd199;
	fma.rn.f64 	%fd201, %fd193, %fd199, %fd200;
	mul.f64 	%fd202, %fd201, %fd201;
	fma.rn.f64 	%fd203, %fd202, 0d3EB1380B3AE80F1E, 0d3ED0EE258B7A8B04;
	fma.rn.f64 	%fd204, %fd203, %fd202, 0d3EF3B2669F02676F;
	fma.rn.f64 	%fd205, %fd204, %fd202, 0d3F1745CBA9AB0956;
	fma.rn.f64 	%fd206, %fd205, %fd202, 0d3F3C71C72D1B5154;
	fma.rn.f64 	%fd207, %fd206, %fd202, 0d3F624924923BE72D;
	fma.rn.f64 	%fd208, %fd207, %fd202, 0d3F8999999999A3C4;
	fma.rn.f64 	%fd209, %fd208, %fd202, 0d3FB5555555555554;
	sub.f64 	%fd210, %fd193, %fd201;
	add.f64 	%fd211, %fd210, %fd210;
	neg.f64 	%fd212, %fd201;
	fma.rn.f64 	%fd213, %fd212, %fd193, %fd211;
	mul.f64 	%fd214, %fd199, %fd213;
	mul.f64 	%fd215, %fd202, %fd209;
	fma.rn.f64 	%fd216, %fd215, %fd201, %fd214;
	xor.b32  	%r134, %r229, -2147483648;
	mov.b32 	%r135, 1127219200;
	mov.b64 	%fd217, {%r134, %r135};
	sub.f64 	%fd218, %fd217, %fd15;
	fma.rn.f64 	%fd219, %fd218, 0d3FE62E42FEFA39EF, %fd201;
	fma.rn.f64 	%fd220, %fd218, 0dBFE62E42FEFA39EF, %fd219;
	sub.f64 	%fd221, %fd220, %fd201;
	sub.f64 	%fd222, %fd216, %fd221;
	fma.rn.f64 	%fd223, %fd218, 0d3C7ABC9E3B39803F, %fd222;
	add.f64 	%fd435, %fd219, %fd223;
	bra.uni 	$L__BB7_35;
$L__BB7_34:
	fma.rn.f64 	%fd192, %fd433, 0d7FF0000000000000, 0d7FF0000000000000;
	{
	.reg .b32 %temp; 
	mov.b64 	{%temp, %r126}, %fd433;
	}
	and.b32  	%r127, %r126, 2147483647;
	setp.eq.s32 	%p44, %r127, 0;
	selp.f64 	%fd435, 0dFFF0000000000000, %fd192, %p44;
$L__BB7_35:
	{
	.reg .b32 %temp; 
	mov.b64 	{%temp, %r230}, %fd35;
	}
	{
	.reg .b32 %temp; 
	mov.b64 	{%r231, %temp}, %fd35;
	}
	setp.gt.s32 	%p46, %r230, 1048575;
	mov.b32 	%r232, -1023;
	mov.f64 	%fd436, %fd35;
	@%p46 bra 	$L__BB7_37;
	mul.f64 	%fd436, %fd35, 0d4350000000000000;
	{
	.reg .b32 %temp; 
	mov.b64 	{%temp, %r230}, %fd436;
	}
	{
	.reg .b32 %temp; 
	mov.b64 	{%r231, %temp}, %fd436;
	}
	mov.b32 	%r232, -1077;
$L__BB7_37:
	add.s32 	%r138, %r230, -1;
	setp.gt.u32 	%p47, %r138, 2146435070;
	@%p47 bra 	$L__BB7_41;
	shr.u32 	%r141, %r230, 20;
	add.s32 	%r233, %r232, %r141;
	and.b32  	%r142, %r230, 1048575;
	or.b32  	%r143, %r142, 1072693248;
	mov.b64 	%fd437, {%r231, %r143};
	setp.lt.u32 	%p49, %r143, 1073127583;
	@%p49 bra 	$L__BB7_40;
	{
	.reg .b32 %temp; 
	mov.b64 	{%r144, %temp}, %fd437;
	}
	{
	.reg .b32 %temp; 
	mov.b64 	{%temp, %r145}, %fd437;
	}
	add.s32 	%r146, %r145, -1048576;
	mov.b64 	%fd437, {%r144, %r146};
	add.s32 	%r233, %r233, 1;
$L__BB7_40:
	add.f64 	%fd225, %fd437, 0dBFF0000000000000;
	add.f64 	%fd226, %fd437, 0d3FF0000000000000;
	rcp.approx.ftz.f64 	%fd227, %fd226;
	neg.f64 	%fd228, %fd226;
	fma.rn.f64 	%fd229, %fd228, %fd227, 0d3FF0000000000000;
	fma.rn.f64 	%fd230, %fd229, %fd229, %fd229;
	fma.rn.f64 	%fd231, %fd230, %fd227, %fd227;
	mul.f64 	%fd232, %fd225, %fd231;
	fma.rn.f64 	%fd233, %fd225, %fd231, %fd232;
	mul.f64 	%fd234, %fd233, %fd233;
	fma.rn.f64 	%fd235, %fd234, 0d3EB1380B3AE80F1E, 0d3ED0EE258B7A8B04;
	fma.rn.f64 	%fd236, %fd235, %fd234, 0d3EF3B2669F02676F;
	fma.rn.f64 	%fd237, %fd236, %fd234, 0d3F1745CBA9AB0956;
	fma.rn.f64 	%fd238, %fd237, %fd234, 0d3F3C71C72D1B5154;
	fma.rn.f64 	%fd239, %fd238, %fd234, 0d3F624924923BE72D;
	fma.rn.f64 	%fd240, %fd239, %fd234, 0d3F8999999999A3C4;
	fma.rn.f64 	%fd241, %fd240, %fd234, 0d3FB5555555555554;
	sub.f64 	%fd242, %fd225, %fd233;
	add.f64 	%fd243, %fd242, %fd242;
	neg.f64 	%fd244, %fd233;
	fma.rn.f64 	%fd245, %fd244, %fd225, %fd243;
	mul.f64 	%fd246, %fd231, %fd245;
	mul.f64 	%fd247, %fd234, %fd241;
	fma.rn.f64 	%fd248, %fd247, %fd233, %fd246;
	xor.b32  	%r147, %r233, -2147483648;
	mov.b32 	%r148, 1127219200;
	mov.b64 	%fd249, {%r147, %r148};
	sub.f64 	%fd250, %fd249, %fd15;
	fma.rn.f64 	%fd251, %fd250, 0d3FE62E42FEFA39EF, %fd233;
	fma.rn.f64 	%fd252, %fd250, 0dBFE62E42FEFA39EF, %fd251;
	sub.f64 	%fd253, %fd252, %fd233;
	sub.f64 	%fd254, %fd248, %fd253;
	fma.rn.f64 	%fd255, %fd250, 0d3C7ABC9E3B39803F, %fd254;
	add.f64 	%fd438, %fd251, %fd255;
	bra.uni 	$L__BB7_42;
$L__BB7_41:
	fma.rn.f64 	%fd224, %fd436, 0d7FF0000000000000, 0d7FF0000000000000;
	{
	.reg .b32 %temp; 
	mov.b64 	{%temp, %r139}, %fd436;
	}
	and.b32  	%r140, %r139, 2147483647;
	setp.eq.s32 	%p48, %r140, 0;
	selp.f64 	%fd438, 0dFFF0000000000000, %fd224, %p48;
$L__BB7_42:
	mov.f64 	%fd256, 0d3FF0000000000000;
	sub.f64 	%fd257, %fd256, %fd35;
	add.f64 	%fd258, %fd257, %fd438;
	mul.f64 	%fd259, %fd13, %fd258;
	mul.f64 	%fd260, %fd33, 0d3FE0000000000000;
	fma.rn.f64 	%fd261, %fd33, %fd260, %fd259;
	setp.geu.f64 	%p50, %fd435, %fd261;
	@%p50 bra 	$L__BB7_12;
$L__BB7_43:
	ld.param.f64 	%fd441, [beta_bf16_param_2];
	mul.f64 	%fd263, %fd13, %fd35;
	mul.f64 	%fd53, %fd427, %fd263;
	setp.geu.f64 	%p51, %fd441, 0d3FF0000000000000;
	mov.f64 	%fd442, 0d3FF0000000000000;
	mov.u64 	%rd132, %rd126;
	@%p51 bra 	$L__BB7_53;
	ld.param.f64 	%fd422, [beta_bf16_param_2];
	add.s64 	%rd85, %rd126, %rd127;
	shl.b64 	%rd86, %rd127, 23;
	xor.b64  	%rd87, %rd86, %rd127;
	shr.u64 	%rd88, %rd87, 18;
	shr.u64 	%rd89, %rd126, 5;
	xor.b64  	%rd90, %rd88, %rd89;
	xor.b64  	%rd15, %rd90, %rd87;
	shr.u64 	%rd91, %rd85, 11;
	cvt.rn.f64.u64 	%fd264, %rd91;
	mul.f64 	%fd54, %fd264, 0d3CA0000000000000;
	rcp.rn.f64 	%fd55, %fd422;
	{
	.reg .b32 %temp; 
	mov.b64 	{%temp, %r39}, %fd54;
	}
	{
	.reg .b32 %temp; 
	mov.b64 	{%temp, %r40}, %fd55;
	}
	shr.u32 	%r149, %r40, 20;
	and.b32  	%r150, %r149, 2047;
	add.s32 	%r151, %r150, -1012;
	mov.b64 	%rd92, %fd55;
	shl.b64 	%rd16, %rd92, %r151;
	setp.eq.s64 	%p93, %rd16, -9223372036854775808;
	setp.neu.f64 	%p52, %fd54, 0d0000000000000000;
	@%p52 bra 	$L__BB7_46;
	setp.eq.s64 	%p55, %rd16, -9223372036854775808;
	abs.f64 	%fd272, %fd55;
	setp.neu.f64 	%p56, %fd272, 0d3FE0000000000000;
	and.pred  	%p93, %p56, %p55;
	selp.b32 	%r152, %r39, 0, %p93;
	setp.lt.s32 	%p57, %r40, 0;
	or.b32  	%r153, %r152, 2146435072;
	selp.b32 	%r154, %r153, %r152, %p57;
	mov.b32 	%r155, 0;
	mov.b64 	%fd440, {%r155, %r154};
	bra.uni 	$L__BB7_47;
$L__BB7_46:
	{ // callseq 21, 0
	.param .b64 param0;
	st.param.f64 	[param0], %fd54;
	.param .b64 param1;
	st.param.f64 	[param1], %fd55;
	.param .b64 retval0;
	call.uni (retval0), 
	__internal_accurate_pow, 
	(
	param0, 
	param1
	);
	ld.param.f64 	%fd265, [retval0];
	} // callseq 21
	setp.lt.s32 	%p53, %r39, 0;
	cvt.rzi.f64.f64 	%fd267, %fd55;
	setp.neu.f64 	%p54, %fd55, %fd267;
	neg.f64 	%fd268, %fd265;
	selp.f64 	%fd269, %fd268, %fd265, %p93;
	selp.f64 	%fd270, %fd269, %fd265, %p53;
	selp.f64 	%fd271, 0dFFF8000000000000, %fd270, %p53;
	selp.f64 	%fd440, %fd271, %fd270, %p54;
$L__BB7_47:
	add.f64 	%fd273, %fd55, %fd54;
	{
	.reg .b32 %temp; 
	mov.b64 	{%temp, %r156}, %fd273;
	}
	and.b32  	%r157, %r156, 2146435072;
	setp.ne.s32 	%p58, %r157, 2146435072;
	@%p58 bra 	$L__BB7_52;
	abs.f64 	%fd274, %fd55;
	setp.neu.f64 	%p59, %fd274, 0d7FF0000000000000;
	@%p59 bra 	$L__BB7_50;
	setp.gt.f64 	%p64, %fd54, 0d3FF0000000000000;
	selp.b32 	%r165, 2146435072, 0, %p64;
	setp.lt.s32 	%p65, %r40, 0;
	xor.b32  	%r166, %r165, 2146435072;
	selp.b32 	%r167, %r166, %r165, %p65;
	setp.eq.f64 	%p66, %fd54, 0dBFF0000000000000;
	selp.b32 	%r168, 1072693248, %r167, %p66;
	mov.b32 	%r169, 0;
	mov.b64 	%fd440, {%r169, %r168};
	bra.uni 	$L__BB7_52;
$L__BB7_50:
	setp.neu.f64 	%p60, %fd54, 0d7FF0000000000000;
	@%p60 bra 	$L__BB7_52;
	setp.lt.s32 	%p61, %r39, 0;
	setp.lt.s32 	%p62, %r40, 0;
	selp.b32 	%r158, 0, 2146435072, %p62;
	and.b32  	%r159, %r40, 2147483647;
	setp.ne.s32 	%p63, %r159, 1071644672;
	or.b32  	%r160, %r158, -2147483648;
	selp.b32 	%r161, %r160, %r158, %p63;
	selp.b32 	%r162, %r161, %r158, %p93;
	selp.b32 	%r163, %r162, %r158, %p61;
	mov.b32 	%r164, 0;
	mov.b64 	%fd440, {%r164, %r163};
$L__BB7_52:
	ld.param.f64 	%fd423, [beta_bf16_param_2];
	setp.eq.f64 	%p67, %fd54, 0d3FF0000000000000;
	setp.eq.f64 	%p68, %fd55, 0d0000000000000000;
	selp.f64 	%fd275, 0d3FF0000000000000, %fd440, %p67;
	selp.f64 	%fd442, 0d3FF0000000000000, %fd275, %p68;
	add.f64 	%fd441, %fd423, 0d3FF0000000000000;
	xor.b64  	%rd132, %rd15, %rd126;
	mov.u64 	%rd127, %rd126;
$L__BB7_53:
	add.f64 	%fd66, %fd441, 0dBFD5555555555555;
	mul.f64 	%fd276, %fd66, 0d4022000000000000;
	sqrt.rn.f64 	%fd277, %fd276;
	rcp.rn.f64 	%fd67, %fd277;
$L__BB7_54:
	mov.u64 	%rd135, %rd127;
	mov.u64 	%rd127, %rd132;
$L__BB7_55:
	add.s64 	%rd93, %rd135, %rd127;
	shl.b64 	%rd94, %rd135, 23;
	xor.b64  	%rd95, %rd94, %rd135;
	shr.u64 	%rd96, %rd95, 18;
	shr.u64 	%rd97, %rd127, 5;
	xor.b64  	%rd98, %rd97, %rd96;
	xor.b64  	%rd99, %rd98, %rd127;
	xor.b64  	%rd135, %rd99, %rd95;
	shr.u64 	%rd100, %rd93, 11;
	cvt.rn.f64.u64 	%fd278, %rd100;
	mul.f64 	%fd279, %fd278, 0d3CA0000000000000;
	add.s64 	%rd101, %rd135, %rd127;
	shl.b64 	%rd102, %rd127, 23;
	xor.b64  	%rd103, %rd102, %rd127;
	shr.u64 	%rd104, %rd103, 18;
	shr.u64 	%rd105, %rd135, 5;
	xor.b64  	%rd106, %rd104, %rd105;
	xor.b64  	%rd107, %rd106, %rd103;
	xor.b64  	%rd127, %rd107, %rd135;
	shr.u64 	%rd108, %rd101, 11;
	cvt.rn.f64.u64 	%fd68, %rd108;
	setp.lt.f64 	%p69, %fd279, 0d3CD203AF9EE75616;
	selp.f64 	%fd443, 0d3CD203AF9EE75616, %fd279, %p69;
	{
	.reg .b32 %temp; 
	mov.b64 	{%temp, %r234}, %fd443;
	}
	{
	.reg .b32 %temp; 
	mov.b64 	{%r235, %temp}, %fd443;
	}
	setp.gt.s32 	%p70, %r234, 1048575;
	mov.b32 	%r236, -1023;
	@%p70 bra 	$L__BB7_57;
	mul.f64 	%fd443, %fd443, 0d4350000000000000;
	{
	.reg .b32 %temp; 
	mov.b64 	{%temp, %r234}, %fd443;
	}
	{
	.reg .b32 %temp; 
	mov.b64 	{%r235, %temp}, %fd443;
	}
	mov.b32 	%r236, -1077;
$L__BB7_57:
	add.s32 	%r172, %r234, -1;
	setp.gt.u32 	%p71, %r172, 2146435070;
	@%p71 bra 	$L__BB7_61;
	shr.u32 	%r175, %r234, 20;
	add.s32 	%r237, %r236, %r175;
	and.b32  	%r176, %r234, 1048575;
	or.b32  	%r177, %r176, 1072693248;
	mov.b64 	%fd444, {%r235, %r177};
	setp.lt.u32 	%p73, %r177, 1073127583;
	@%p73 bra 	$L__BB7_60;
	{
	.reg .b32 %temp; 
	mov.b64 	{%r178, %temp}, %fd444;
	}
	{
	.reg .b32 %temp; 
	mov.b64 	{%temp, %r179}, %fd444;
	}
	add.s32 	%r180, %r179, -1048576;
	mov.b64 	%fd444, {%r178, %r180};
	add.s32 	%r237, %r237, 1;
$L__BB7_60:
	add.f64 	%fd281, %fd444, 0dBFF0000000000000;
	add.f64 	%fd282, %fd444, 0d3FF0000000000000;
	rcp.approx.ftz.f64 	%fd283, %fd282;
	neg.f64 	%fd284, %fd282;
	fma.rn.f64 	%fd285, %fd284, %fd283, 0d3FF0000000000000;
	fma.rn.f64 	%fd286, %fd285, %fd285, %fd285;
	fma.rn.f64 	%fd287, %fd286, %fd283, %fd283;
	mul.f64 	%fd288, %fd281, %fd287;
	fma.rn.f64 	%fd289, %fd281, %fd287, %fd288;
	mul.f64 	%fd290, %fd289, %fd289;
	fma.rn.f64 	%fd291, %fd290, 0d3EB1380B3AE80F1E, 0d3ED0EE258B7A8B04;
	fma.rn.f64 	%fd292, %fd291, %fd290, 0d3EF3B2669F02676F;
	fma.rn.f64 	%fd293, %fd292, %fd290, 0d3F1745CBA9AB0956;
	fma.rn.f64 	%fd294, %fd293, %fd290, 0d3F3C71C72D1B5154;
	fma.rn.f64 	%fd295, %fd294, %fd290, 0d3F624924923BE72D;
	fma.rn.f64 	%fd296, %fd295, %fd290, 0d3F8999999999A3C4;
	fma.rn.f64 	%fd297, %fd296, %fd290, 0d3FB5555555555554;
	sub.f64 	%fd298, %fd281, %fd289;
	add.f64 	%fd299, %fd298, %fd298;
	neg.f64 	%fd300, %fd289;
	fma.rn.f64 	%fd301, %fd300, %fd281, %fd299;
	mul.f64 	%fd302, %fd287, %fd301;
	mul.f64 	%fd303, %fd290, %fd297;
	fma.rn.f64 	%fd304, %fd303, %fd289, %fd302;
	xor.b32  	%r181, %r237, -2147483648;
	mov.b32 	%r182, 1127219200;
	mov.b64 	%fd305, {%r181, %r182};
	sub.f64 	%fd306, %fd305, %fd15;
	fma.rn.f64 	%fd307, %fd306, 0d3FE62E42FEFA39EF, %fd289;
	fma.rn.f64 	%fd308, %fd306, 0dBFE62E42FEFA39EF, %fd307;
	sub.f64 	%fd309, %fd308, %fd289;
	sub.f64 	%fd310, %fd304, %fd309;
	fma.rn.f64 	%fd311, %fd306, 0d3C7ABC9E3B39803F, %fd310;
	add.f64 	%fd445, %fd307, %fd311;
	bra.uni 	$L__BB7_62;
$L__BB7_61:
	fma.rn.f64 	%fd280, %fd443, 0d7FF0000000000000, 0d7FF0000000000000;
	{
	.reg .b32 %temp; 
	mov.b64 	{%temp, %r173}, %fd443;
	}
	and.b32  	%r174, %r173, 2147483647;
	setp.eq.s32 	%p72, %r174, 0;
	selp.f64 	%fd445, 0dFFF0000000000000, %fd280, %p72;
$L__BB7_62:
	mov.f64 	%fd312, 0d0000000000000000;
	mov.f64 	%fd313, 0d7FF0000000000000;
	mul.rn.f64 	%fd447, %fd313, %fd312;
	mul.f64 	%fd79, %fd445, 0dC000000000000000;
	mul.f64 	%fd314, %fd68, 0d3CA0000000000000;
	mul.f64 	%fd80, %fd314, 0d401921FB54442D18;
	setp.eq.f64 	%p74, %fd80, 0d7FF0000000000000;
	mov.b32 	%r239, 1;
	@%p74 bra 	$L__BB7_66;
	mul.f64 	%fd315, %fd80, 0d3FE45F306DC9C883;
	cvt.rni.s32.f64 	%r238, %fd315;
	cvt.rn.f64.s32 	%fd316, %r238;
	fma.rn.f64 	%fd317, %fd316, 0dBFF921FB54442D18, %fd80;
	fma.rn.f64 	%fd318, %fd316, 0dBC91A62633145C00, %fd317;
	fma.rn.f64 	%fd447, %fd316, 0dB97B839A252049C0, %fd318;
	setp.ltu.f64 	%p75, %fd80, 0d41E0000000000000;
	@%p75 bra 	$L__BB7_65;
	{ // callseq 22, 0
	.param .b64 param0;
	st.param.f64 	[param0], %fd80;
	.param .align 16 .b8 retval0[16];
	call.uni (retval0), 
	__internal_trig_reduction_slowpathd, 
	(
	param0
	);
	ld.param.f64 	%fd447, [retval0];
	ld.param.b32 	%r238, [retval0+8];
	} // callseq 22
$L__BB7_65:
	add.s32 	%r239, %r238, 1;
$L__BB7_66:
	setp.eq.f64 	%p76, %fd80, 0d7FF0000000000000;
	shl.b32 	%r185, %r239, 6;
	cvt.u64.u32 	%rd109, %r185;
	and.b64  	%rd110, %rd109, 64;
	mov.u64 	%rd111, __cudart_sin_cos_coeffs;
	add.s64 	%rd112, %rd111, %rd110;
	mul.rn.f64 	%fd320, %fd447, %fd447;
	and.b32  	%r186, %r239, 1;
	setp.eq.b32 	%p77, %r186, 1;
	selp.f64 	%fd321, 0dBDA8FF8320FD8164, 0d3DE5DB65F9785EBA, %p77;
	ld.global.nc.v2.f64 	{%fd322, %fd323}, [%rd112];
	fma.rn.f64 	%fd324, %fd321, %fd320, %fd322;
	fma.rn.f64 	%fd325, %fd324, %fd320, %fd323;
	ld.global.nc.v2.f64 	{%fd326, %fd327}, [%rd112+16];
	fma.rn.f64 	%fd328, %fd325, %fd320, %fd326;
	fma.rn.f64 	%fd329, %fd328, %fd320, %fd327;
	ld.global.nc.v2.f64 	{%fd330, %fd331}, [%rd112+32];
	fma.rn.f64 	%fd332, %fd329, %fd320, %fd330;
	fma.rn.f64 	%fd333, %fd332, %fd320, %fd331;
	fma.rn.f64 	%fd334, %fd333, %fd447, %fd447;
	fma.rn.f64 	%fd335, %fd333, %fd320, 0d3FF0000000000000;
	selp.f64 	%fd336, %fd335, %fd334, %p77;
	and.b32  	%r187, %r239, 2;
	setp.eq.s32 	%p78, %r187, 0;
	mov.f64 	%fd337, 0d0000000000000000;
	sub.f64 	%fd338, %fd337, %fd336;
	selp.f64 	%fd339, %fd336, %fd338, %p78;
	sqrt.rn.f64 	%fd340, %fd79;
	mul.f64 	%fd85, %fd340, %fd339;
	setp.ltu.f64 	%p79, %fd80, 0d41E0000000000000;
	or.pred  	%p80, %p76, %p79;
	@%p80 bra 	$L__BB7_68;
	{ // callseq 23, 0
	.param .b64 param0;
	st.param.f64 	[param0], %fd80;
	.param .align 16 .b8 retval0[16];
	call.uni (retval0), 
	__internal_trig_reduction_slowpathd, 
	(
	param0
	);
	ld.param.f64 	%fd341, [retval0];
	ld.param.b32 	%r188, [retval0+8];
	} // callseq 23
$L__BB7_68:
	fma.rn.f64 	%fd86, %fd67, %fd85, 0d3FF0000000000000;
	setp.le.f64 	%p81, %fd86, 0d0000000000000000;
	@%p81 bra 	$L__BB7_55;
	mul.f64 	%fd343, %fd86, %fd86;
	mul.f64 	%fd87, %fd86, %fd343;
	add.s64 	%rd113, %rd127, %rd135;
	shl.b64 	%rd114, %rd135, 23;
	xor.b64  	%rd115, %rd114, %rd135;
	shr.u64 	%rd116, %rd115, 18;
	shr.u64 	%rd117, %rd127, 5;
	xor.b64  	%rd118, %rd116, %rd117;
	xor.b64  	%rd26, %rd118, %rd115;
	shr.u64 	%rd119, %rd113, 11;
	cvt.rn.f64.u64 	%fd344, %rd119;
	mul.f64 	%fd448, %fd344, 0d3CA0000000000000;
	mul.f64 	%fd345, %fd85, %fd85;
	mul.f64 	%fd346, %fd345, 0dBFA0F27BB2FEC56D;
	fma.rn.f64 	%fd347, %fd345, %fd346, 0d3FF0000000000000;
	setp.lt.f64 	%p82, %fd448, %fd347;
	@%p82 bra 	$L__BB7_85;
	{
	.reg .b32 %temp; 
	mov.b64 	{%temp, %r240}, %fd448;
	}
	{
	.reg .b32 %temp; 
	mov.b64 	{%r241, %temp}, %fd448;
	}
	setp.gt.s32 	%p83, %r240, 1048575;
	mov.b32 	%r242, -1023;
	@%p83 bra 	$L__BB7_72;
	mul.f64 	%fd448, %fd448, 0d4350000000000000;
	{
	.reg .b32 %temp; 
	mov.b64 	{%temp, %r240}, %fd448;
	}
	{
	.reg .b32 %temp; 
	mov.b64 	{%r241, %temp}, %fd448;
	}
	mov.b32 	%r242, -1077;
$L__BB7_72:
	add.s32 	%r192, %r240, -1;
	setp.gt.u32 	%p84, %r192, 2146435070;
	@%p84 bra 	$L__BB7_76;
	shr.u32 	%r195, %r240, 20;
	add.s32 	%r243, %r242, %r195;
	and.b32  	%r196, %r240, 1048575;
	or.b32  	%r197, %r196, 1072693248;
	mov.b64 	%fd449, {%r241, %r197};
	setp.lt.u32 	%p86, %r197, 1073127583;
	@%p86 bra 	$L__BB7_75;
	{
	.reg .b32 %temp; 
	mov.b64 	{%r198, %temp}, %fd449;
	}
	{
	.reg .b32 %temp; 
	mov.b64 	{%temp, %r199}, %fd449;
	}
	add.s32 	%r200, %r199, -1048576;
	mov.b64 	%fd449, {%r198, %r200};
	add.s32 	%r243, %r243, 1;
$L__BB7_75:
	add.f64 	%fd349, %fd449, 0dBFF0000000000000;
	add.f64 	%fd350, %fd449, 0d3FF0000000000000;
	rcp.approx.ftz.f64 	%fd351, %fd350;
	neg.f64 	%fd352, %fd350;
	fma.rn.f64 	%fd353, %fd352, %fd351, 0d3FF0000000000000;
	fma.rn.f64 	%fd354, %fd353, %fd353, %fd353;
	fma.rn.f64 	%fd355, %fd354, %fd351, %fd351;
	mul.f64 	%fd356, %fd349, %fd355;
	fma.rn.f64 	%fd357, %fd349, %fd355, %fd356;
	mul.f64 	%fd358, %fd357, %fd357;
	fma.rn.f64 	%fd359, %fd358, 0d3EB1380B3AE80F1E, 0d3ED0EE258B7A8B04;
	fma.rn.f64 	%fd360, %fd359, %fd358, 0d3EF3B2669F02676F;
	fma.rn.f64 	%fd361, %fd360, %fd358, 0d3F1745CBA9AB0956;
	fma.rn.f64 	%fd362, %fd361, %fd358, 0d3F3C71C72D1B5154;
	fma.rn.f64 	%fd363, %fd362, %fd358, 0d3F624924923BE72D;
	fma.rn.f64 	%fd364, %fd363, %fd358, 0d3F8999999999A3C4;
	fma.rn.f64 	%fd365, %fd364, %fd358, 0d3FB5555555555554;
	sub.f64 	%fd366, %fd349, %fd357;
	add.f64 	%fd367, %fd366, %fd366;
	neg.f64 	%fd368, %fd357;
	fma.rn.f64 	%fd369, %fd368, %fd349, %fd367;
	mul.f64 	%fd370, %fd355, %fd369;
	mul.f64 	%fd371, %fd358, %fd365;
	fma.rn.f64 	%fd372, %fd371, %fd357, %fd370;
	xor.b32  	%r201, %r243, -2147483648;
	mov.b32 	%r202, 1127219200;
	mov.b64 	%fd373, {%r201, %r202};
	sub.f64 	%fd374, %fd373, %fd15;
	fma.rn.f64 	%fd375, %fd374, 0d3FE62E42FEFA39EF, %fd357;
	fma.rn.f64 	%fd376, %fd374, 0dBFE62E42FEFA39EF, %fd375;
	sub.f64 	%fd377, %fd376, %fd357;
	sub.f64 	%fd378, %fd372, %fd377;
	fma.rn.f64 	%fd379, %fd374, 0d3C7ABC9E3B39803F, %fd378;
	add.f64 	%fd450, %fd375, %fd379;
	bra.uni 	$L__BB7_77;
$L__BB7_76:
	fma.rn.f64 	%fd348, %fd448, 0d7FF0000000000000, 0d7FF0000000000000;
	{
	.reg .b32 %temp; 
	mov.b64 	{%temp, %r193}, %fd448;
	}
	and.b32  	%r194, %r193, 2147483647;
	setp.eq.s32 	%p85, %r194, 0;
	selp.f64 	%fd450, 0dFFF0000000000000, %fd348, %p85;
$L__BB7_77:
	{
	.reg .b32 %temp; 
	mov.b64 	{%temp, %r244}, %fd87;
	}
	{
	.reg .b32 %temp; 
	mov.b64 	{%r245, %temp}, %fd87;
	}
	setp.gt.s32 	%p87, %r244, 1048575;
	mov.b32 	%r246, -1023;
	mov.f64 	%fd451, %fd87;
	@%p87 bra 	$L__BB7_79;
	mul.f64 	%fd451, %fd87, 0d4350000000000000;
	{
	.reg .b32 %temp; 
	mov.b64 	{%temp, %r244}, %fd451;
	}
	{
	.reg .b32 %temp; 
	mov.b64 	{%r245, %temp}, %fd451;
	}
	mov.b32 	%r246, -1077;
$L__BB7_79:
	add.s32 	%r205, %r244, -1;
	setp.gt.u32 	%p88, %r205, 2146435070;
	@%p88 bra 	$L__BB7_83;
	shr.u32 	%r208, %r244, 20;
	add.s32 	%r247, %r246, %r208;
	and.b32  	%r209, %r244, 1048575;
	or.b32  	%r210, %r209, 1072693248;
	mov.b64 	%fd452, {%r245, %r210};
	setp.lt.u32 	%p90, %r210, 1073127583;
	@%p90 bra 	$L__BB7_82;
	{
	.reg .b32 %temp; 
	mov.b64 	{%r211, %temp}, %fd452;
	}
	{
	.reg .b32 %temp; 
	mov.b64 	{%temp, %r212}, %fd452;
	}
	add.s32 	%r213, %r212, -1048576;
	mov.b64 	%fd452, {%r211, %r213};
	add.s32 	%r247, %r247, 1;
$L__BB7_82:
	add.f64 	%fd381, %fd452, 0dBFF0000000000000;
	add.f64 	%fd382, %fd452, 0d3FF0000000000000;
	rcp.approx.ftz.f64 	%fd383, %fd382;
	neg.f64 	%fd384, %fd382;
	fma.rn.f64 	%fd385, %fd384, %fd383, 0d3FF0000000000000;
	fma.rn.f64 	%fd386, %fd385, %fd385, %fd385;
	fma.rn.f64 	%fd387, %fd386, %fd383, %fd383;
	mul.f64 	%fd388, %fd381, %fd387;
	fma.rn.f64 	%fd389, %fd381, %fd387, %fd388;
	mul.f64 	%fd390, %fd389, %fd389;
	fma.rn.f64 	%fd391, %fd390, 0d3EB1380B3AE80F1E, 0d3ED0EE258B7A8B04;
	fma.rn.f64 	%fd392, %fd391, %fd390, 0d3EF3B2669F02676F;
	fma.rn.f64 	%fd393, %fd392, %fd390, 0d3F1745CBA9AB0956;
	fma.rn.f64 	%fd394, %fd393, %fd390, 0d3F3C71C72D1B5154;
	fma.rn.f64 	%fd395, %fd394, %fd390, 0d3F624924923BE72D;
	fma.rn.f64 	%fd396, %fd395, %fd390, 0d3F8999999999A3C4;
	fma.rn.f64 	%fd397, %fd396, %fd390, 0d3FB5555555555554;
	sub.f64 	%fd398, %fd381, %fd389;
	add.f64 	%fd399, %fd398, %fd398;
	neg.f64 	%fd400, %fd389;
	fma.rn.f64 	%fd401, %fd400, %fd381, %fd399;
	mul.f64 	%fd402, %fd387, %fd401;
	mul.f64 	%fd403, %fd390, %fd397;
	fma.rn.f64 	%fd404, %fd403, %fd389, %fd402;
	xor.b32  	%r214, %r247, -2147483648;
	mov.b32 	%r215, 1127219200;
	mov.b64 	%fd405, {%r214, %r215};
	sub.f64 	%fd406, %fd405, %fd15;
	fma.rn.f64 	%fd407, %fd406, 0d3FE62E42FEFA39EF, %fd389;
	fma.rn.f64 	%fd408, %fd406, 0dBFE62E42FEFA39EF, %fd407;
	sub.f64 	%fd409, %fd408, %fd389;
	sub.f64 	%fd410, %fd404, %fd409;
	fma.rn.f64 	%fd411, %fd406, 0d3C7ABC9E3B39803F, %fd410;
	add.f64 	%fd453, %fd407, %fd411;
	bra.uni 	$L__BB7_84;
$L__BB7_83:
	fma.rn.f64 	%fd380, %fd451, 0d7FF0000000000000, 0d7FF0000000000000;
	{
	.reg .b32 %temp; 
	mov.b64 	{%temp, %r206}, %fd451;
	}
	and.b32  	%r207, %r206, 2147483647;
	setp.eq.s32 	%p89, %r207, 0;
	selp.f64 	%fd453, 0dFFF0000000000000, %fd380, %p89;
$L__BB7_84:
	mov.f64 	%fd412, 0d3FF0000000000000;
	sub.f64 	%fd413, %fd412, %fd87;
	add.f64 	%fd414, %fd413, %fd453;
	mul.f64 	%fd415, %fd66, %fd414;
	mul.f64 	%fd416, %fd85, 0d3FE0000000000000;
	fma.rn.f64 	%fd417, %fd85, %fd416, %fd415;
	setp.geu.f64 	%p91, %fd450, %fd417;
	xor.b64  	%rd132, %rd26, %rd127;
	@%p91 bra 	$L__BB7_54;
$L__BB7_85:
	ld.param.u64 	%rd123, [beta_bf16_param_0];
	mul.f64 	%fd418, %fd66, %fd87;
	fma.rn.f64 	%fd419, %fd442, %fd418, %fd53;
	div.rn.f64 	%fd420, %fd53, %fd419;
	cvt.rn.f32.f64 	%f1, %fd420;
	// begin inline asm
	{  cvt.rn.bf16.f32 %rs1, %f1;}

	// end inline asm
	cvta.to.global.u64 	%rd120, %rd123;
	mov.u32 	%r216, %ctaid.x;
	mov.u32 	%r217, %ntid.x;
	mov.u32 	%r218, %tid.x;
	mad.lo.s32 	%r219, %r216, %r217, %r218;
	mul.wide.u32 	%rd121, %r219, 2;
	add.s64 	%rd122, %rd120, %rd121;
	st.global.u16 	[%rd122], %rs1;
$L__BB7_86:
	ret;

}
	// .globl	gamma_f32
.visible .entry gamma_f32(
	.param .u64 .ptr .align 1 gamma_f32_param_0,
	.param .f64 gamma_f32_param_1,
	.param .f64 gamma_f32_param_2,
	.param .u64 gamma_f32_param_3,
	.param .u32 gamma_f32_param_4
)
{
	.reg .pred 	%p<49>;
	.reg .b32 	%r<130>;
	.reg .b32 	%f<2>;
	.reg .b64 	%rd<82>;
	.reg .b64 	%fd<229>;

	ld.param.f64 	%fd216, [gamma_f32_param_1];
	ld.param.u64 	%rd17, [gamma_f32_param_3];
	ld.param.u32 	%r39, [gamma_f32_param_4];
	mov.u32 	%r40, %ctaid.x;
	mov.u32 	%r41, %ntid.x;
	mov.u32 	%r42, %tid.x;
	mad.lo.s32 	%r1, %r40, %r41, %r42;
	setp.ge.u32 	%p4, %r1, %r39;
	@%p4 bra 	$L__BB8_44;
	cvt.u64.u32 	%rd18, %r1;
	mad.lo.s64 	%rd19, %rd18, -7046029254386353131, %rd17;
	shr.u64 	%rd20, %rd19, 30;
	xor.b64  	%rd21, %rd20, %rd19;
	mul.lo.s64 	%rd22, %rd21, -4658895280553007687;
	shr.u64 	%rd23, %rd22, 27;
	xor.b64  	%rd24, %rd23, %rd22;
	mul.lo.s64 	%rd25, %rd24, -7723592293110705685;
	shr.u64 	%rd26, %rd25, 31;
	xor.b64  	%rd27, %rd26, %rd25;
	add.s64 	%rd28, %rd19, 1;
	setp.eq.s64 	%p5, %rd28, 0;
	shr.u64 	%rd29, %rd28, 30;
	xor.b64  	%rd30, %rd29, %rd28;
	mul.lo.s64 	%rd31, %rd30, -4658895280553007687;
	shr.u64 	%rd32, %rd31, 27;
	xor.b64  	%rd33, %rd32, %rd31;
	mul.lo.s64 	%rd34, %rd33, -7723592293110705685;
	shr.u64 	%rd35, %rd34, 31;
	xor.b64  	%rd36, %rd35, %rd34;
	setp.eq.s64 	%p6, %rd19, 0;
	selp.b64 	%rd79, 1, %rd27, %p6;
	selp.b64 	%rd2, 1, %rd36, %p5;
	setp.geu.f64 	%p7, %fd216, 0d3FF0000000000000;
	mov.f64 	%fd217, 0d3FF0000000000000;
	mov.u64 	%rd78, %rd2;
	@%p7 bra 	$L__BB8_11;
	add.s64 	%rd37, %rd2, %rd79;
	shl.b64 	%rd38, %rd79, 23;
	xor.b64  	%rd3, %rd38, %rd79;
	shr.u64 	%rd39, %rd37, 11;
	cvt.rn.f64.u64 	%fd56, %rd39;
	mul.f64 	%fd1, %fd56, 0d3CA0000000000000;
	rcp.rn.f64 	%fd2, %fd216;
	{
	.reg .b32 %temp; 
	mov.b64 	{%temp, %r2}, %fd1;
	}
	{
	.reg .b32 %temp; 
	mov.b64 	{%temp, %r3}, %fd2;
	}
	shr.u32 	%r43, %r3, 20;
	and.b32  	%r44, %r43, 2047;
	add.s32 	%r45, %r44, -1012;
	mov.b64 	%rd40, %fd2;
	shl.b64 	%rd4, %rd40, %r45;
	setp.eq.s64 	%p48, %rd4, -9223372036854775808;
	setp.neu.f64 	%p8, %fd1, 0d0000000000000000;
	@%p8 bra 	$L__BB8_4;
	setp.eq.s64 	%p11, %rd4, -9223372036854775808;
	abs.f64 	%fd64, %fd2;
	setp.neu.f64 	%p12, %fd64, 0d3FE0000000000000;
	and.pred  	%p48, %p12, %p11;
	selp.b32 	%r46, %r2, 0, %p48;
	setp.lt.s32 	%p13, %r3, 0;
	or.b32  	%r47, %r46, 2146435072;
	selp.b32 	%r48, %r47, %r46, %p13;
	mov.b32 	%r49, 0;
	mov.b64 	%fd215, {%r49, %r48};
	bra.uni 	$L__BB8_5;
$L__BB8_4:
	{ // callseq 24, 0
	.param .b64 param0;
	st.param.f64 	[param0], %fd1;
	.param .b64 param1;
	st.param.f64 	[param1], %fd2;
	.param .b64 retval0;
	call.uni (retval0), 
	__internal_accurate_pow, 
	(
	param0, 
	param1
	);
	ld.param.f64 	%fd57, [retval0];
	} // callseq 24
	setp.lt.s32 	%p9, %r2, 0;
	cvt.rzi.f64.f64 	%fd59, %fd2;
	setp.neu.f64 	%p10, %fd2, %fd59;
	neg.f64 	%fd60, %fd57;
	selp.f64 	%fd61, %fd60, %fd57, %p48;
	selp.f64 	%fd62, %fd61, %fd57, %p9;
	selp.f64 	%fd63, 0dFFF8000000000000, %fd62, %p9;
	selp.f64 	%fd215, %fd63, %fd62, %p10;
$L__BB8_5:
	add.f64 	%fd65, %fd2, %fd1;
	{
	.reg .b32 %temp; 
	mov.b64 	{%temp, %r50}, %fd65;
	}
	and.b32  	%r51, %r50, 2146435072;
	setp.ne.s32 	%p14, %r51, 2146435072;
	@%p14 bra 	$L__BB8_10;
	abs.f64 	%fd66, %fd2;
	setp.neu.f64 	%p15, %fd66, 0d7FF0000000000000;
	@%p15 bra 	$L__BB8_8;
	setp.gt.f64 	%p20, %fd1, 0d3FF0000000000000;
	selp.b32 	%r59, 2146435072, 0, %p20;
	setp.lt.s32 	%p21, %r3, 0;
	xor.b32  	%r60, %r59, 2146435072;
	selp.b32 	%r61, %r60, %r59, %p21;
	setp.eq.f64 	%p22, %fd1, 0dBFF0000000000000;
	selp.b32 	%r62, 1072693248, %r61, %p22;
	mov.b32 	%r63, 0;
	mov.b64 	%fd215, {%r63, %r62};
	bra.uni 	$L__BB8_10;
$L__BB8_8:
	setp.neu.f64 	%p16, %fd1, 0d7FF0000000000000;
	@%p16 bra 	$L__BB8_10;
	setp.lt.s32 	%p17, %r2, 0;
	setp.lt.s32 	%p18, %r3, 0;
	selp.b32 	%r52, 0, 2146435072, %p18;
	and.b32  	%r53, %r3, 2147483647;
	setp.ne.s32 	%p19, %r53, 1071644672;
	or.b32  	%r54, %r52, -2147483648;
	selp.b32 	%r55, %r54, %r52, %p19;
	selp.b32 	%r56, %r55, %r52, %p48;
	selp.b32 	%r57, %r56, %r52, %p17;
	mov.b32 	%r58, 0;
	mov.b64 	%fd215, {%r58, %r57};
$L__BB8_10:
	setp.eq.f64 	%p23, %fd1, 0d3FF0000000000000;
	setp.eq.f64 	%p24, %fd2, 0d0000000000000000;
	selp.f64 	%fd67, 0d3FF0000000000000, %fd215, %p23;
	selp.f64 	%fd217, 0d3FF0000000000000, %fd67, %p24;
	add.f64 	%fd216, %fd216, 0d3FF0000000000000;
	shr.u64 	%rd41, %rd2, 5;
	shr.u64 	%rd42, %rd3, 18;
	xor.b64  	%rd43, %rd41, %rd42;
	xor.b64  	%rd44, %rd43, %rd2;
	xor.b64  	%rd78, %rd44, %rd3;
	mov.u64 	%rd79, %rd2;
$L__BB8_11:
	add.f64 	%fd13, %fd216, 0dBFD5555555555555;
	mul.f64 	%fd68, %fd13, 0d4022000000000000;
	sqrt.rn.f64 	%fd69, %fd68;
	rcp.rn.f64 	%fd14, %fd69;
	mov.b32 	%r64, 1127219200;
	mov.b32 	%r65, -2147483648;
	mov.b64 	%fd15, {%r65, %r64};
$L__BB8_12:
	mov.u64 	%rd81, %rd79;
	mov.u64 	%rd79, %rd78;
$L__BB8_13:
	add.s64 	%rd45, %rd81, %rd79;
	shl.b64 	%rd46, %rd81, 23;
	xor.b64  	%rd47, %rd46, %rd81;
	shr.u64 	%rd48, %rd47, 18;
	shr.u64 	%rd49, %rd79, 5;
	xor.b64  	%rd50, %rd49, %rd48;
	xor.b64  	%rd51, %rd50, %rd79;
	xor.b64  	%rd81, %rd51, %rd47;
	shr.u64 	%rd52, %rd45, 11;
	cvt.rn.f64.u64 	%fd70, %rd52;
	mul.f64 	%fd71, %fd70, 0d3CA0000000000000;
	add.s64 	%rd53, %rd81, %rd79;
	shl.b64 	%rd54, %rd79, 23;
	xor.b64  	%rd55, %rd54, %rd79;
	shr.u64 	%rd56, %rd55, 18;
	shr.u64 	%rd57, %rd81, 5;
	xor.b64  	%rd58, %rd56, %rd57;
	xor.b64  	%rd59, %rd58, %rd55;
	xor.b64  	%rd79, %rd59, %rd81;
	shr.u64 	%rd60, %rd53, 11;
	cvt.rn.f64.u64 	%fd16, %rd60;
	setp.lt.f64 	%p25, %fd71, 0d3CD203AF9EE75616;
	selp.f64 	%fd218, 0d3CD203AF9EE75616, %fd71, %p25;
	{
	.reg .b32 %temp; 
	mov.b64 	{%temp, %r116}, %fd218;
	}
	{
	.reg .b32 %temp; 
	mov.b64 	{%r117, %temp}, %fd218;
	}
	setp.gt.s32 	%p26, %r116, 1048575;
	mov.b32 	%r118, -1023;
	@%p26 bra 	$L__BB8_15;
	mul.f64 	%fd218, %fd218, 0d4350000000000000;
	{
	.reg .b32 %temp; 
	mov.b64 	{%temp, %r116}, %fd218;
	}
	{
	.reg .b32 %temp; 
	mov.b64 	{%r117, %temp}, %fd218;
	}
	mov.b32 	%r118, -1077;
$L__BB8_15:
	add.s32 	%r68, %r116, -1;
	setp.gt.u32 	%p27, %r68, 2146435070;
	@%p27 bra 	$L__BB8_19;
	shr.u32 	%r71, %r116, 20;
	add.s32 	%r119, %r118, %r71;
	and.b32  	%r72, %r116, 1048575;
	or.b32  	%r73, %r72, 1072693248;
	mov.b64 	%fd219, {%r117, %r73};
	setp.lt.u32 	%p29, %r73, 1073127583;
	@%p29 bra 	$L__BB8_18;
	{
	.reg .b32 %temp; 
	mov.b64 	{%r74, %temp}, %fd219;
	}
	{
	.reg .b32 %temp; 
	mov.b64 	{%temp, %r75}, %fd219;
	}
	add.s32 	%r76, %r75, -1048576;
	mov.b64 	%fd219, {%r74, %r76};
	add.s32 	%r119, %r119, 1;
$L__BB8_18:
	add.f64 	%fd73, %fd219, 0dBFF0000000000000;
	add.f64 	%fd74, %fd219, 0d3FF0000000000000;
	rcp.approx.ftz.f64 	%fd75, %fd74;
	neg.f64 	%fd76, %fd74;
	fma.rn.f64 	%fd77, %fd76, %fd75, 0d3FF0000000000000;
	fma.rn.f64 	%fd78, %fd77, %fd77, %fd77;
	fma.rn.f64 	%fd79, %fd78, %fd75, %fd75;
	mul.f64 	%fd80, %fd73, %fd79;
	fma.rn.f64 	%fd81, %fd73, %fd79, %fd80;
	mul.f64 	%fd82, %fd81, %fd81;
	fma.rn.f64 	%fd83, %fd82, 0d3EB1380B3AE80F1E, 0d3ED0EE258B7A8B04;
	fma.rn.f64 	%fd84, %fd83, %fd82, 0d3EF3B2669F02676F;
	fma.rn.f64 	%fd85, %fd84, %fd82, 0d3F1745CBA9AB0956;
	fma.rn.f64 	%fd86, %fd85, %fd82, 0d3F3C71C72D1B5154;
	fma.rn.f64 	%fd87, %fd86, %fd82, 0d3F624924923BE72D;
	fma.rn.f64 	%fd88, %fd87, %fd82, 0d3F8999999999A3C4;
	fma.rn.f64 	%fd89, %fd88, %fd82, 0d3FB5555555555554;
	sub.f64 	%fd90, %fd73, %fd81;
	add.f64 	%fd91, %fd90, %fd90;
	neg.f64 	%fd92, %fd81;
	fma.rn.f64 	%fd93, %fd92, %fd73, %fd91;
	mul.f64 	%fd94, %fd79, %fd93;
	mul.f64 	%fd95, %fd82, %fd89;
	fma.rn.f64 	%fd96, %fd95, %fd81, %fd94;
	xor.b32  	%r77, %r119, -2147483648;
	mov.b32 	%r78, 1127219200;
	mov.b64 	%fd97, {%r77, %r78};
	sub.f64 	%fd98, %fd97, %fd15;
	fma.rn.f64 	%fd99, %fd98, 0d3FE62E42FEFA39EF, %fd81;
	fma.rn.f64 	%fd100, %fd98, 0dBFE62E42FEFA39EF, %fd99;
	sub.f64 	%fd101, %fd100, %fd81;
	sub.f64 	%fd102, %fd96, %fd101;
	fma.rn.f64 	%fd103, %fd98, 0d3C7ABC9E3B39803F, %fd102;
	add.f64 	%fd220, %fd99, %fd103;
	bra.uni 	$L__BB8_20;
$L__BB8_19:
	fma.rn.f64 	%fd72, %fd218, 0d7FF0000000000000, 0d7FF0000000000000;
	{
	.reg .b32 %temp; 
	mov.b64 	{%temp, %r69}, %fd218;
	}
	and.b32  	%r70, %r69, 2147483647;
	setp.eq.s32 	%p28, %r70, 0;
	selp.f64 	%fd220, 0dFFF0000000000000, %fd72, %p28;
$L__BB8_20:
	mov.f64 	%fd104, 0d0000000000000000;
	mov.f64 	%fd105, 0d7FF0000000000000;
	mul.rn.f64 	%fd222, %fd105, %fd104;
	mul.f64 	%fd27, %fd220, 0dC000000000000000;
	mul.f64 	%fd106, %fd16, 0d3CA0000000000000;
	mul.f64 	%fd28, %fd106, 0d401921FB54442D18;
	setp.eq.f64 	%p30, %fd28, 0d7FF0000000000000;
	mov.b32 	%r121, 1;
	@%p30 bra 	$L__BB8_24;
	mul.f64 	%fd107, %fd28, 0d3FE45F306DC9C883;
	cvt.rni.s32.f64 	%r120, %fd107;
	cvt.rn.f64.s32 	%fd108, %r120;
	fma.rn.f64 	%fd109, %fd108, 0dBFF921FB54442D18, %fd28;
	fma.rn.f64 	%fd110, %fd108, 0dBC91A62633145C00, %fd109;
	fma.rn.f64 	%fd222, %fd108, 0dB97B839A252049C0, %fd110;
	setp.ltu.f64 	%p31, %fd28, 0d41E0000000000000;
	@%p31 bra 	$L__BB8_23;
	{ // callseq 25, 0
	.param .b64 param0;
	st.param.f64 	[param0], %fd28;
	.param .align 16 .b8 retval0[16];
	call.uni (retval0), 
	__internal_trig_reduction_slowpathd, 
	(
	param0
	);
	ld.param.f64 	%fd222, [retval0];
	ld.param.b32 	%r120, [retval0+8];
	} // callseq 25
$L__BB8_23:
	add.s32 	%r121, %r120, 1;
$L__BB8_24:
	setp.eq.f64 	%p32, %fd28, 0d7FF0000000000000;
	shl.b32 	%r81, %r121, 6;
	cvt.u64.u32 	%rd61, %r81;
	and.b64  	%rd62, %rd61, 64;
	mov.u64 	%rd63, __cudart_sin_cos_coeffs;
	add.s64 	%rd64, %rd63, %rd62;
	mul.rn.f64 	%fd112, %fd222, %fd222;
	and.b32  	%r82, %r121, 1;
	setp.eq.b32 	%p33, %r82, 1;
	selp.f64 	%fd113, 0dBDA8FF8320FD8164, 0d3DE5DB65F9785EBA, %p33;
	ld.global.nc.v2.f64 	{%fd114, %fd115}, [%rd64];
	fma.rn.f64 	%fd116, %fd113, %fd112, %fd114;
	fma.rn.f64 	%fd117, %fd116, %fd112, %fd115;
	ld.global.nc.v2.f64 	{%fd118, %fd119}, [%rd64+16];
	fma.rn.f64 	%fd120, %fd117, %fd112, %fd118;
	fma.rn.f64 	%fd121, %fd120, %fd112, %fd119;
	ld.global.nc.v2.f64 	{%fd122, %fd123}, [%rd64+32];
	fma.rn.f64 	%fd124, %fd121, %fd112, %fd122;
	fma.rn.f64 	%fd125, %fd124, %fd112, %fd123;
	fma.rn.f64 	%fd126, %fd125, %fd222, %fd222;
	fma.rn.f64 	%fd127, %fd125, %fd112, 0d3FF0000000000000;
	selp.f64 	%fd128, %fd127, %fd126, %p33;
	and.b32  	%r83, %r121, 2;
	setp.eq.s32 	%p34, %r83, 0;
	mov.f64 	%fd129, 0d0000000000000000;
	sub.f64 	%fd130, %fd129, %fd128;
	selp.f64 	%fd131, %fd128, %fd130, %p34;
	sqrt.rn.f64 	%fd132, %fd27;
	mul.f64 	%fd33, %fd132, %fd131;
	setp.ltu.f64 	%p35, %fd28, 0d41E0000000000000;
	or.pred  	%p36, %p32, %p35;
	@%p36 bra 	$L__BB8_26;
	{ // callseq 26, 0
	.param .b64 param0;
	st.param.f64 	[param0], %fd28;
	.param .align 16 .b8 retval0[16];
	call.uni (retval0), 
	__internal_trig_reduction_slowpathd, 
	(
	param0
	);
	ld.param.f64 	%fd133, [retval0];
	ld.param.b32 	%r84, [retval0+8];
	} // callseq 26
$L__BB8_26:
	fma.rn.f64 	%fd34, %fd14, %fd33, 0d3FF0000000000000;
	setp.le.f64 	%p37, %fd34, 0d0000000000000000;
	@%p37 bra 	$L__BB8_13;
	mul.f64 	%fd135, %fd34, %fd34;
	mul.f64 	%fd35, %fd34, %fd135;
	add.s64 	%rd65, %rd79, %rd81;
	shl.b64 	%rd66, %rd81, 23;
	xor.b64  	%rd67, %rd66, %rd81;
	shr.u64 	%rd68, %rd67, 18;
	shr.u64 	%rd69, %rd79, 5;
	xor.b64  	%rd70, %rd68, %rd69;
	xor.b64  	%rd14, %rd70, %rd67;
	shr.u64 	%rd71, %rd65, 11;
	cvt.rn.f64.u64 	%fd136, %rd71;
	mul.f64 	%fd223, %fd136, 0d3CA0000000000000;
	mul.f64 	%fd137, %fd33, %fd33;
	mul.f64 	%fd138, %fd137, 0dBFA0F27BB2FEC56D;
	fma.rn.f64 	%fd139, %fd137, %fd138, 0d3FF0000000000000;
	setp.lt.f64 	%p38, %fd223, %fd139;
	@%p38 bra 	$L__BB8_43;
	{
	.reg .b32 %temp; 
	mov.b64 	{%temp, %r122}, %fd223;
	}
	{
	.reg .b32 %temp; 
	mov.b64 	{%r123, %temp}, %fd223;
	}
	setp.gt.s32 	%p39, %r122, 1048575;
	mov.b32 	%r124, -1023;
	@%p39 bra 	$L__BB8_30;
	mul.f64 	%fd223, %fd223, 0d4350000000000000;
	{
	.reg .b32 %temp; 
	mov.b64 	{%temp, %r122}, %fd223;
	}
	{
	.reg .b32 %temp; 
	mov.b64 	{%r123, %temp}, %fd223;
	}
	mov.b32 	%r124, -1077;
$L__BB8_30:
	add.s32 	%r88, %r122, -1;
	setp.gt.u32 	%p40, %r88, 2146435070;
	@%p40 bra 	$L__BB8_34;
	shr.u32 	%r91, %r122, 20;
	add.s32 	%r125, %r124, %r91;
	and.b32  	%r92, %r122, 1048575;
	or.b32  	%r93, %r92, 1072693248;
	mov.b64 	%fd224, {%r123, %r93};
	setp.lt.u32 	%p42, %r93, 1073127583;
	@%p42 bra 	$L__BB8_33;
	{
	.reg .b32 %temp; 
	mov.b64 	{%r94, %temp}, %fd224;
	}
	{
	.reg .b32 %temp; 
	mov.b64 	{%temp, %r95}, %fd224;
	}
	add.s32 	%r96, %r95, -1048576;
	mov.b64 	%fd224, {%r94, %r96};
	add.s32 	%r125, %r125, 1;
$L__BB8_33:
	add.f64 	%fd141, %fd224, 0dBFF0000000000000;
	add.f64 	%fd142, %fd224, 0d3FF0000000000000;
	rcp.approx.ftz.f64 	%fd143, %fd142;
	neg.f64 	%fd144, %fd142;
	fma.rn.f64 	%fd145, %fd144, %fd143, 0d3FF0000000000000;
	fma.rn.f64 	%fd146, %fd145, %fd145, %fd145;
	fma.rn.f64 	%fd147, %fd146, %fd143, %fd143;
	mul.f64 	%fd148, %fd141, %fd147;
	fma.rn.f64 	%fd149, %fd141, %fd147, %fd148;
	mul.f64 	%fd150, %fd149, %fd149;
	fma.rn.f64 	%fd151, %fd150, 0d3EB1380B3AE80F1E, 0d3ED0EE258B7A8B04;
	fma.rn.f64 	%fd152, %fd151, %fd150, 0d3EF3B2669F02676F;
	fma.rn.f64 	%fd153, %fd152, %fd150, 0d3F1745CBA9AB0956;
	fma.rn.f64 	%fd154, %fd153, %fd150, 0d3F3C71C72D1B5154;
	fma.rn.f64 	%fd155, %fd154, %fd150, 0d3F624924923BE72D;
	fma.rn.f64 	%fd156, %fd155, %fd150, 0d3F8999999999A3C4;
	fma.rn.f64 	%fd157, %fd156, %fd150, 0d3FB5555555555554;
	sub.f64 	%fd158, %fd141, %fd149;
	add.f64 	%fd159, %fd158, %fd158;
	neg.f64 	%fd160, %fd149;
	fma.rn.f64 	%fd161, %fd160, %fd141, %fd159;
	mul.f64 	%fd162, %fd147, %fd161;
	mul.f64 	%fd163, %fd150, %fd157;
	fma.rn.f64 	%fd164, %fd163, %fd149, %fd162;
	xor.b32  	%r97, %r125, -2147483648;
	mov.b32 	%r98, 1127219200;
	mov.b64 	%fd165, {%r97, %r98};
	sub.f64 	%fd166, %fd165, %fd15;
	fma.rn.f64 	%fd167, %fd166, 0d3FE62E42FEFA39EF, %fd149;
	fma.rn.f64 	%fd168, %fd166, 0dBFE62E42FEFA39EF, %fd167;
	sub.f64 	%fd169, %fd168, %fd149;
	sub.f64 	%fd170, %fd164, %fd169;
	fma.rn.f64 	%fd171, %fd166, 0d3C7ABC9E3B39803F, %fd170;
	add.f64 	%fd225, %fd167, %fd171;
	bra.uni 	$L__BB8_35;
$L__BB8_34:
	fma.rn.f64 	%fd140, %fd223, 0d7FF0000000000000, 0d7FF0000000000000;
	{
	.reg .b32 %temp; 
	mov.b64 	{%temp, %r89}, %fd223;
	}
	and.b32  	%r90, %r89, 2147483647;
	setp.eq.s32 	%p41, %r90, 0;
	selp.f64 	%fd225, 0dFFF0000000000000, %fd140, %p41;
$L__BB8_35:
	{
	.reg .b32 %temp; 
	mov.b64 	{%temp, %r126}, %fd35;
	}
	{
	.reg .b32 %temp; 
	mov.b64 	{%r127, %temp}, %fd35;
	}
	setp.gt.s32 	%p43, %r126, 1048575;
	mov.b32 	%r128, -1023;
	mov.f64 	%fd226, %fd35;
	@%p43 bra 	$L__BB8_37;
	mul.f64 	%fd226, %fd35, 0d4350000000000000;
	{
	.reg .b32 %temp; 
	mov.b64 	{%temp, %r126}, %fd226;
	}
	{
	.reg .b32 %temp; 
	mov.b64 	{%r127, %temp}, %fd226;
	}
	mov.b32 	%r128, -1077;
$L__BB8_37:
	add.s32 	%r101, %r126, -1;
	setp.gt.u32 	%p44, %r101, 2146435070;
	@%p44 bra 	$L__BB8_41;
	shr.u32 	%r104, %r126, 20;
	add.s32 	%r129, %r128, %r104;
	and.b32  	%r105, %r126, 1048575;
	or.b32  	%r106, %r105, 1072693248;
	mov.b64 	%fd227, {%r127, %r106};
	setp.lt.u32 	%p46, %r106, 1073127583;
	@%p46 bra 	$L__BB8_40;
	{
	.reg .b32 %temp; 
	mov.b64 	{%r107, %temp}, %fd227;
	}
	{
	.reg .b32 %temp; 
	mov.b64 	{%temp, %r108}, %fd227;
	}
	add.s32 	%r109, %r108, -1048576;
	mov.b64 	%fd227, {%r107, %r109};
	add.s32 	%r129, %r129, 1;
$L__BB8_40:
	add.f64 	%fd173, %fd227, 0dBFF0000000000000;
	add.f64 	%fd174, %fd227, 0d3FF0000000000000;
	rcp.approx.ftz.f64 	%fd175, %fd174;
	neg.f64 	%fd176, %fd174;
	fma.rn.f64 	%fd177, %fd176, %fd175, 0d3FF0000000000000;
	fma.rn.f64 	%fd178, %fd177, %fd177, %fd177;
	fma.rn.f64 	%fd179, %fd178, %fd175, %fd175;
	mul.f64 	%fd180, %fd173, %fd179;
	fma.rn.f64 	%fd181, %fd173, %fd179, %fd180;
	mul.f64 	%fd182, %fd181, %fd181;
	fma.rn.f64 	%fd183, %fd182, 0d3EB1380B3AE80F1E, 0d3ED0EE258B7A8B04;
	fma.rn.f64 	%fd184, %fd183, %fd182, 0d3EF3B2669F02676F;
	fma.rn.f64 	%fd185, %fd184, %fd182, 0d3F1745CBA9AB0956;
	fma.rn.f64 	%fd186, %fd185, %fd182, 0d3F3C71C72D1B5154;
	fma.rn.f64 	%fd187, %fd186, %fd182, 0d3F624924923BE72D;
	fma.rn.f64 	%fd188, %fd187, %fd182, 0d3F8999999999A3C4;
	fma.rn.f64 	%fd189, %fd188, %fd182, 0d3FB5555555555554;
	sub.f64 	%fd190, %fd173, %fd181;
	add.f64 	%fd191, %fd190, %fd190;
	neg.f64 	%fd192, %fd181;
	fma.rn.f64 	%fd193, %fd192, %fd173, %fd191;
	mul.f64 	%fd194, %fd179, %fd193;
	mul.f64 	%fd195, %fd182, %fd189;
	fma.rn.f64 	%fd196, %fd195, %fd181, %fd194;
	xor.b32  	%r110, %r129, -2147483648;
	mov.b32 	%r111, 1127219200;
	mov.b64 	%fd197, {%r110, %r111};
	sub.f64 	%fd198, %fd197, %fd15;
	fma.rn.f64 	%fd199, %fd198, 0d3FE62E42FEFA39EF, %fd181;
	fma.rn.f64 	%fd200, %fd198, 0dBFE62E42FEFA39EF, %fd199;
	sub.f64 	%fd201, %fd200, %fd181;
	sub.f64 	%fd202, %fd196, %fd201;
	fma.rn.f64 	%fd203, %fd198, 0d3C7ABC9E3B39803F, %fd202;
	add.f64 	%fd228, %fd199, %fd203;
	bra.uni 	$L__BB8_42;
$L__BB8_41:
	fma.rn.f64 	%fd172, %fd226, 0d7FF0000000000000, 0d7FF0000000000000;
	{
	.reg .b32 %temp; 
	mov.b64 	{%temp, %r102}, %fd226;
	}
	and.b32  	%r103, %r102, 2147483647;
	setp.eq.s32 	%p45, %r103, 0;
	selp.f64 	%fd228, 0dFFF0000000000000, %fd172, %p45;
$L__BB8_42:
	mov.f64 	%fd204, 0d3FF0000000000000;
	sub.f64 	%fd205, %fd204, %fd35;
	add.f64 	%fd206, %fd205, %fd228;
	mul.f64 	%fd207, %fd13, %fd206;
	mul.f64 	%fd208, %fd33, 0d3FE0000000000000;
	fma.rn.f64 	%fd209, %fd33, %fd208, %fd207;
	setp.geu.f64 	%p47, %fd225, %fd209;
	xor.b64  	%rd78, %rd14, %rd79;
	@%p47 bra 	$L__BB8_12;
$L__BB8_43:
	ld.param.f64 	%fd213, [gamma_f32_param_2];
	ld.param.u64 	%rd75, [gamma_f32_param_0];
	mul.f64 	%fd210, %fd13, %fd35;
	mul.f64 	%fd211, %fd213, %fd210;
	mul.f64 	%fd212, %fd217, %fd211;
	cvt.rn.f32.f64 	%f1, %fd212;
	cvta.to.global.u64 	%rd72, %rd75;
	mov.u32 	%r113, %ntid.x;
	mov.u32 	%r114, %tid.x;
	mad.lo.s32 	%r115, %r40, %r113, %r114;
	mul.wide.u32 	%rd73, %r115, 4;
	add.s64 	%rd74, %rd72, %rd73;
	st.global.f32 	[%rd74], %f1;
$L__BB8_44:
	ret;

}
	// .globl	gamma_f64
.visible .entry gamma_f64(
	.param .u64 .ptr .align 1 gamma_f64_param_0,
	.param .f64 gamma_f64_param_1,
	.param .f64 gamma_f64_param_2,
	.param .u64 gamma_f64_param_3,
	.param .u32 gamma_f64_param_4
)
{
	.reg .pred 	%p<49>;
	.reg .b32 	%r<130>;
	.reg .b64 	%rd<82>;
	.reg .b64 	%fd<229>;

	ld.param.f64 	%fd216, [gamma_f64_param_1];
	ld.param.u64 	%rd17, [gamma_f64_param_3];
	ld.param.u32 	%r39, [gamma_f64_param_4];
	mov.u32 	%r40, %ctaid.x;
	mov.u32 	%r41, %ntid.x;
	mov.u32 	%r42, %tid.x;
	mad.lo.s32 	%r1, %r40, %r41, %r42;
	setp.ge.u32 	%p4, %r1, %r39;
	@%p4 bra 	$L__BB9_44;
	cvt.u64.u32 	%rd18, %r1;
	mad.lo.s64 	%rd19, %rd18, -7046029254386353131, %rd17;
	shr.u64 	%rd20, %rd19, 30;
	xor.b64  	%rd21, %rd20, %rd19;
	mul.lo.s64 	%rd22, %rd21, -4658895280553007687;
	shr.u64 	%rd23, %rd22, 27;
	xor.b64  	%rd24, %rd23, %rd22;
	mul.lo.s64 	%rd25, %rd24, -7723592293110705685;
	shr.u64 	%rd26, %rd25, 31;
	xor.b64  	%rd27, %rd26, %rd25;
	add.s64 	%rd28, %rd19, 1;
	setp.eq.s64 	%p5, %rd28, 0;
	shr.u64 	%rd29, %rd28, 30;
	xor.b64  	%rd30, %rd29, %rd28;
	mul.lo.s64 	%rd31, %rd30, -4658895280553007687;
	shr.u64 	%rd32, %rd31, 27;
	xor.b64  	%rd33, %rd32, %rd31;
	mul.lo.s64 	%rd34, %rd33, -7723592293110705685;
	shr.u64 	%rd35, %rd34, 31;
	xor.b64  	%rd36, %rd35, %rd34;
	setp.eq.s64 	%p6, %rd19, 0;
	selp.b64 	%rd79, 1, %rd27, %p6;
	selp.b64 	%rd2, 1, %rd36, %p5;
	setp.geu.f64 	%p7, %fd216, 0d3FF0000000000000;
	mov.f64 	%fd217, 0d3FF0000000000000;
	mov.u64 	%rd78, %rd2;
	@%p7 bra 	$L__BB9_11;
	add.s64 	%rd37, %rd2, %rd79;
	shl.b64 	%rd38, %rd79, 23;
	xor.b64  	%rd3, %rd38, %rd79;
	shr.u64 	%rd39, %rd37, 11;
	cvt.rn.f64.u64 	%fd56, %rd39;
	mul.f64 	%fd1, %fd56, 0d3CA0000000000000;
	rcp.rn.f64 	%fd2, %fd216;
	{
	.reg .b32 %temp; 
	mov.b64 	{%temp, %r2}, %fd1;
	}
	{
	.reg .b32 %temp; 
	mov.b64 	{%temp, %r3}, %fd2;
	}
	shr.u32 	%r43, %r3, 20;
	and.b32  	%r44, %r43, 2047;
	add.s32 	%r45, %r44, -1012;
	mov.b64 	%rd40, %fd2;
	shl.b64 	%rd4, %rd40, %r45;
	setp.eq.s64 	%p48, %rd4, -9223372036854775808;
	setp.neu.f64 	%p8, %fd1, 0d0000000000000000;
	@%p8 bra 	$L__BB9_4;
	setp.eq.s64 	%p11, %rd4, -9223372036854775808;
	abs.f64 	%fd64, %fd2;
	setp.neu.f64 	%p12, %fd64, 0d3FE0000000000000;
	and.pred  	%p48, %p12, %p11;
	selp.b32 	%r46, %r2, 0, %p48;
	setp.lt.s32 	%p13, %r3, 0;
	or.b32  	%r47, %r46, 2146435072;
	selp.b32 	%r48, %r47, %r46, %p13;
	mov.b32 	%r49, 0;
	mov.b64 	%fd215, {%r49, %r48};
	bra.uni 	$L__BB9_5;
$L__BB9_4:
	{ // callseq 27, 0
	.param .b64 param0;
	st.param.f64 	[param0], %fd1;
	.param .b64 param1;
	st.param.f64 	[param1], %fd2;
	.param .b64 retval0;
	call.uni (retval0), 
	__internal_accurate_pow, 
	(
	param0, 
	param1
	);
	ld.param.f64 	%fd57, [retval0];
	} // callseq 27
	setp.lt.s32 	%p9, %r2, 0;
	cvt.rzi.f64.f64 	%fd59, %fd2;
	setp.neu.f64 	%p10, %fd2, %fd59;
	neg.f64 	%fd60, %fd57;
	selp.f64 	%fd61, %fd60, %fd57, %p48;
	selp.f64 	%fd62, %fd61, %fd57, %p9;
	selp.f64 	%fd63, 0dFFF8000000000000, %fd62, %p9;
	selp.f64 	%fd215, %fd63, %fd62, %p10;
$L__BB9_5:
	add.f64 	%fd65, %fd2, %fd1;
	{
	.reg .b32 %temp; 
	mov.b64 	{%temp, %r50}, %fd65;
	}
	and.b32  	%r51, %r50, 2146435072;
	setp.ne.s32 	%p14, %r51, 2146435072;
	@%p14 bra 	$L__BB9_10;
	abs.f64 	%fd66, %fd2;
	setp.neu.f64 	%p15, %fd66, 0d7FF0000000000000;
	@%p15 bra 	$L__BB9_8;
	setp.gt.f64 	%p20, %fd1, 0d3FF0000000000000;
	selp.b32 	%r59, 2146435072, 0, %p20;
	setp.lt.s32 	%p21, %r3, 0;
	xor.b32  	%r60, %r59, 2146435072;
	selp.b32 	%r61, %r60, %r59, %p21;
	setp.eq.f64 	%p22, %fd1, 0dBFF0000000000000;
	selp.b32 	%r62, 1072693248, %r61, %p22;
	mov.b32 	%r63, 0;
	mov.b64 	%fd215, {%r63, %r62};
	bra.uni 	$L__BB9_10;
$L__BB9_8:
	setp.neu.f64 	%p16, %fd1, 0d7FF0000000000000;
	@%p16 bra 	$L__BB9_10;
	setp.lt.s32 	%p17, %r2, 0;
	setp.lt.s32 	%p18, %r3, 0;
	selp.b32 	%r52, 0, 2146435072, %p18;
	and.b32  	%r53, %r3, 2147483647;
	setp.ne.s32 	%p19, %r53, 1071644672;
	or.b32  	%r54, %r52, -2147483648;
	selp.b32 	%r55, %r54, %r52, %p19;
	selp.b32 	%r56, %r55, %r52, %p48;
	selp.b32 	%r57, %r56, %r52, %p17;
	mov.b32 	%r58, 0;
	mov.b64 	%fd215, {%r58, %r57};
$L__BB9_10:
	setp.eq.f64 	%p23, %fd1, 0d3FF0000000000000;
	setp.eq.f64 	%p24, %fd2, 0d0000000000000000;
	selp.f64 	%fd67, 0d3FF0000000000000, %fd215, %p23;
	selp.f64 	%fd217, 0d3FF0000000000000, %fd67, %p24;
	add.f64 	%fd216, %fd216, 0d3FF0000000000000;
	shr.u64 	%rd41, %rd2, 5;
	shr.u64 	%rd42, %rd3, 18;
	xor.b64  	%rd43, %rd41, %rd42;
	xor.b64  	%rd44, %rd43, %rd2;
	xor.b64  	%rd78, %rd44, %rd3;
	mov.u64 	%rd79, %rd2;
$L__BB9_11:
	add.f64 	%fd13, %fd216, 0dBFD5555555555555;
	mul.f64 	%fd68, %fd13, 0d4022000000000000;
	sqrt.rn.f64 	%fd69, %fd68;
	rcp.rn.f64 	%fd14, %fd69;
	mov.b32 	%r64, 1127219200;
	mov.b32 	%r65, -2147483648;
	mov.b64 	%fd15, {%r65, %r64};
$L__BB9_12:
	mov.u64 	%rd81, %rd79;
	mov.u64 	%rd79, %rd78;
$L__BB9_13:
	add.s64 	%rd45, %rd81, %rd79;
	shl.b64 	%rd46, %rd81, 23;
	xor.b64  	%rd47, %rd46, %rd81;
	shr.u64 	%rd48, %rd47, 18;
	shr.u64 	%rd49, %rd79, 5;
	xor.b64  	%rd50, %rd49, %rd48;
	xor.b64  	%rd51, %rd50, %rd79;
	xor.b64  	%rd81, %rd51, %rd47;
	shr.u64 	%rd52, %rd45, 11;
	cvt.rn.f64.u64 	%fd70, %rd52;
	mul.f64 	%fd71, %fd70, 0d3CA0000000000000;
	add.s64 	%rd53, %rd81, %rd79;
	shl.b64 	%rd54, %rd79, 23;
	xor.b64  	%rd55, %rd54, %rd79;
	shr.u64 	%rd56, %rd55, 18;
	shr.u64 	%rd57, %rd81, 5;
	xor.b64  	%rd58, %rd56, %rd57;
	xor.b64  	%rd59, %rd58, %rd55;
	xor.b64  	%rd79, %rd59, %rd81;
	shr.u64 	%rd60, %rd53, 11;
	cvt.rn.f64.u64 	%fd16, %rd60;
	setp.lt.f64 	%p25, %fd71, 0d3CD203AF9EE75616;
	selp.f64 	%fd218, 0d3CD203AF9EE75616, %fd71, %p25;
	{
	.reg .b32 %temp; 
	mov.b64 	{%temp, %r116}, %fd218;
	}
	{
	.reg .b32 %temp; 
	mov.b64 	{%r117, %temp}, %fd218;
	}
	setp.gt.s32 	%p26, %r116, 1048575;
	mov.b32 	%r118, -1023;
	@%p26 bra 	$L__BB9_15;
	mul.f64 	%fd218, %fd218, 0d4350000000000000;
	{
	.reg .b32 %temp; 
	mov.b64 	{%temp, %r116}, %fd218;
	}
	{
	.reg .b32 %temp; 
	mov.b64 	{%r117, %temp}, %fd218;
	}
	mov.b32 	%r118, -1077;
$L__BB9_15:
	add.s32 	%r68, %r116, -1;
	setp.gt.u32 	%p27, %r68, 2146435070;
	@%p27 bra 	$L__BB9_19;
	shr.u32 	%r71, %r116, 20;
	add.s32 	%r119, %r118, %r71;
	and.b32  	%r72, %r116, 1048575;
	or.b32  	%r73, %r72, 1072693248;
	mov.b64 	%fd219, {%r117, %r73};
	setp.lt.u32 	%p29, %r73, 1073127583;
	@%p29 bra 	$L__BB9_18;
	{
	.reg .b32 %temp; 
	mov.b64 	{%r74, %temp}, %fd219;
	}
	{
	.reg .b32 %temp; 
	mov.b64 	{%temp, %r75}, %fd219;
	}
	add.s32 	%r76, %r75, -1048576;
	mov.b64 	%fd219, {%r74, %r76};
	add.s32 	%r119, %r119, 1;
$L__BB9_18:
	add.f64 	%fd73, %fd219, 0dBFF0000000000000;
	add.f64 	%fd74, %fd219, 0d3FF0000000000000;
	rcp.approx.ftz.f64 	%fd75, %fd74;
	neg.f64 	%fd76, %fd74;
	fma.rn.f64 	%fd77, %fd76, %fd75, 0d3FF0000000000000;
	fma.rn.f64 	%fd78, %fd77, %fd77, %fd77;
	fma.rn.f64 	%fd79, %fd78, %fd75, %fd75;
	mul.f64 	%fd80, %fd73, %fd79;
	fma.rn.f64 	%fd81, %fd73, %fd79, %fd80;
	mul.f64 	%fd82, %fd81, %fd81;
	fma.rn.f64 	%fd83, %fd82, 0d3EB1380B3AE80F1E, 0d3ED0EE258B7A8B04;
	fma.rn.f64 	%fd84, %fd83, %fd82, 0d3EF3B2669F02676F;
	fma.rn.f64 	%fd85, %fd84, %fd82, 0d3F1745CBA9AB0956;
	fma.rn.f64 	%fd86, %fd85, %fd82, 0d3F3C71C72D1B5154;
	fma.rn.f64 	%fd87, %fd86, %fd82, 0d3F624924923BE72D;
	fma.rn.f64 	%fd88, %fd87, %fd82, 0d3F8999999999A3C4;
	fma.rn.f64 	%fd89, %fd88, %fd82, 0d3FB5555555555554;
	sub.f64 	%fd90, %fd73, %fd81;
	add.f64 	%fd91, %fd90, %fd90;
	neg.f64 	%fd92, %fd81;
	fma.rn.f64 	%fd93, %fd92, %fd73, %fd91;
	mul.f64 	%fd94, %fd79, %fd93;
	mul.f64 	%fd95, %fd82, %fd89;
	fma.rn.f64 	%fd96, %fd95, %fd81, %fd94;
	xor.b32  	%r77, %r119, -2147483648;
	mov.b32 	%r78, 1127219200;
	mov.b64 	%fd97, {%r77, %r78};
	sub.f64 	%fd98, %fd97, %fd15;
	fma.rn.f64 	%fd99, %fd98, 0d3FE62E42FEFA39EF, %fd81;
	fma.rn.f64 	%fd100, %fd98, 0dBFE62E42FEFA39EF, %fd99;
	sub.f64 	%fd101, %fd100, %fd81;
	sub.f64 	%fd102, %fd96, %fd101;
	fma.rn.f64 	%fd103, %fd98, 0d3C7ABC9E3B39803F, %fd102;
	add.f64 	%fd220, %fd99, %fd103;
	bra.uni 	$L__BB9_20;
$L__BB9_19:
	fma.rn.f64 	%fd72, %fd218, 0d7FF0000000000000, 0d7FF0000000000000;
	{
	.reg .b32 %temp; 
	mov.b64 	{%temp, %r69}, %fd218;
	}
	and.b32  	%r70, %r69, 2147483647;
	setp.eq.s32 	%p28, %r70, 0;
	selp.f64 	%fd220, 0dFFF0000000000000, %fd72, %p28;
$L__BB9_20:
	mov.f64 	%fd104, 0d0000000000000000;
	mov.f64 	%fd105, 0d7FF0000000000000;
	mul.rn.f64 	%fd222, %fd105, %fd104;
	mul.f64 	%fd27, %fd220, 0dC000000000000000;
	mul.f64 	%fd106, %fd16, 0d3CA0000000000000;
	mul.f64 	%fd28, %fd106, 0d401921FB54442D18;
	setp.eq.f64 	%p30, %fd28, 0d7FF0000000000000;
	mov.b32 	%r121, 1;
	@%p30 bra 	$L__BB9_24;
	mul.f64 	%fd107, %fd28, 0d3FE45F306DC9C883;
	cvt.rni.s32.f64 	%r120, %fd107;
	cvt.rn.f64.s32 	%fd108, %r120;
	fma.rn.f64 	%fd109, %fd108, 0dBFF921FB54442D18, %fd28;
	fma.rn.f64 	%fd110, %fd108, 0dBC91A62633145C00, %fd109;
	fma.rn.f64 	%fd222, %fd108, 0dB97B839A252049C0, %fd110;
	setp.ltu.f64 	%p31, %fd28, 0d41E0000000000000;
	@%p31 bra 	$L__BB9_23;
	{ // callseq 28, 0
	.param .b64 param0;
	st.param.f64 	[param0], %fd28;
	.param .align 16 .b8 retval0[16];
	call.uni (retval0), 
	__internal_trig_reduction_slowpathd, 
	(
	param0
	);
	ld.param.f64 	%fd222, [retval0];
	ld.param.b32 	%r120, [retval0+8];
	} // callseq 28
$L__BB9_23:
	add.s32 	%r121, %r120, 1;
$L__BB9_24:
	setp.eq.f64 	%p32, %fd28, 0d7FF0000000000000;
	shl.b32 	%r81, %r121, 6;
	cvt.u64.u32 	%rd61, %r81;
	and.b64  	%rd62, %rd61, 64;
	mov.u64 	%rd63, __cudart_sin_cos_coeffs;
	add.s64 	%rd64, %rd63, %rd62;
	mul.rn.f64 	%fd112, %fd222, %fd222;
	and.b32  	%r82, %r121, 1;
	setp.eq.b32 	%p33, %r82, 1;
	selp.f64 	%fd113, 0dBDA8FF8320FD8164, 0d3DE5DB65F9785EBA, %p33;
	ld.global.nc.v2.f64 	{%fd114, %fd115}, [%rd64];
	fma.rn.f64 	%fd116, %fd113, %fd112, %fd114;
	fma.rn.f64 	%fd117, %fd116, %fd112, %fd115;
	ld.global.nc.v2.f64 	{%fd118, %fd119}, [%rd64+16];
	fma.rn.f64 	%fd120, %fd117, %fd112, %fd118;
	fma.rn.f64 	%fd121, %fd120, %fd112, %fd119;
	ld.global.nc.v2.f64 	{%fd122, %fd123}, [%rd64+32];
	fma.rn.f64 	%fd124, %fd121, %fd112, %fd122;
	fma.rn.f64 	%fd125, %fd124, %fd112, %fd123;
	fma.rn.f64 	%fd126, %fd125, %fd222, %fd222;
	fma.rn.f64 	%fd127, %fd125, %fd112, 0d3FF0000000000000;
	selp.f64 	%fd128, %fd127, %fd126, %p33;
	and.b32  	%r83, %r121, 2;
	setp.eq.s32 	%p34, %r83, 0;
	mov.f64 	%fd129, 0d0000000000000000;
	sub.f64 	%fd130, %fd129, %fd128;
	selp.f64 	%fd131, %fd128, %fd130, %p34;
	sqrt.rn.f64 	%fd132, %fd27;
	mul.f64 	%fd33, %fd132, %fd131;
	setp.ltu.f64 	%p35, %fd28, 0d41E0000000000000;
	or.pred  	%p36, %p32, %p35;
	@%p36 bra 	$L__BB9_26;
	{ // callseq 29, 0
	.param .b64 param0;
	st.param.f64 	[param0], %fd28;
	.param .align 16 .b8 retval0[16];
	call.uni (retval0), 
	__internal_trig_reduction_slowpathd, 
	(
	param0
	);
	ld.param.f64 	%fd133, [retval0];
	ld.param.b32 	%r84, [retval0+8];
	} // callseq 29
$L__BB9_26:
	fma.rn.f64 	%fd34, %fd14, %fd33, 0d3FF0000000000000;
	setp.le.f64 	%p37, %fd34, 0d0000000000000000;
	@%p37 bra 	$L__BB9_13;
	mul.f64 	%fd135, %fd34, %fd34;
	mul.f64 	%fd35, %fd34, %fd135;
	add.s64 	%rd65, %rd79, %rd81;
	shl.b64 	%rd66, %rd81, 23;
	xor.b64  	%rd67, %rd66, %rd81;
	shr.u64 	%rd68, %rd67, 18;
	shr.u64 	%rd69, %rd79, 5;
	xor.b64  	%rd70, %rd68, %rd69;
	xor.b64  	%rd14, %rd70, %rd67;
	shr.u64 	%rd71, %rd65, 11;
	cvt.rn.f64.u64 	%fd136, %rd71;
	mul.f64 	%fd223, %fd136, 0d3CA0000000000000;
	mul.f64 	%fd137, %fd33, %fd33;
	mul.f64 	%fd138, %fd137, 0dBFA0F27BB2FEC56D;
	fma.rn.f64 	%fd139, %fd137, %fd138, 0d3FF0000000000000;
	setp.lt.f64 	%p38, %fd223, %fd139;
	@%p38 bra 	$L__BB9_43;
	{
	.reg .b32 %temp; 
	mov.b64 	{%temp, %r122}, %fd223;
	}
	{
	.reg .b32 %temp; 
	mov.b64 	{%r123, %temp}, %fd223;
	}
	setp.gt.s32 	%p39, %r122, 1048575;
	mov.b32 	%r124, -1023;
	@%p39 bra 	$L__BB9_30;
	mul.f64 	%fd223, %fd223, 0d4350000000000000;
	{
	.reg .b32 %temp; 
	mov.b64 	{%temp, %r122}, %fd223;
	}
	{
	.reg .b32 %temp; 
	mov.b64 	{%r123, %temp}, %fd223;
	}
	mov.b32 	%r124, -1077;
$L__BB9_30:
	add.s32 	%r88, %r122, -1;
	setp.gt.u32 	%p40, %r88, 2146435070;
	@%p40 bra 	$L__BB9_34;
	shr.u32 	%r91, %r122, 20;
	add.s32 	%r125, %r124, %r91;
	and.b32  	%r92, %r122, 1048575;
	or.b32  	%r93, %r92, 1072693248;
	mov.b64 	%fd224, {%r123, %r93};
	setp.lt.u32 	%p42, %r93, 1073127583;
	@%p42 bra 	$L__BB9_33;
	{
	.reg .b32 %temp; 
	mov.b64 	{%r94, %temp}, %fd224;
	}
	{
	.reg .b32 %temp; 
	mov.b64 	{%temp, %r95}, %fd224;
	}
	add.s32 	%r96, %r95, -1048576;
	mov.b64 	%fd224, {%r94, %r96};
	add.s32 	%r125, %r125, 1;
$L__BB9_33:
	add.f64 	%fd141, %fd224, 0dBFF0000000000000;
	add.f64 	%fd142, %fd224, 0d3FF0000000000000;
	rcp.approx.ftz.f64 	%fd143, %fd142;
	neg.f64 	%fd144, %fd142;
	fma.rn.f64 	%fd145, %fd144, %fd143, 0d3FF0000000000000;
	fma.rn.f64 	%fd146, %fd145, %fd145, %fd145;
	fma.rn.f64 	%fd147, %fd146, %fd143, %fd143;
	mul.f64 	%fd148, %fd141, %fd147;
	fma.rn.f64 	%fd149, %fd141, %fd147, %fd148;
	mul.f64 	%fd150, %fd149, %fd149;
	fma.rn.f64 	%fd151, %fd150, 0d3EB1380B3AE80F1E, 0d3ED0EE258B7A8B04;
	fma.rn.f64 	%fd152, %fd151, %fd150, 0d3EF3B2669F02676F;
	fma.rn.f64 	%fd153, %fd152, %fd150, 0d3F1745CBA9AB0956;
	fma.rn.f64 	%fd154, %fd153, %fd150, 0d3F3C71C72D1B5154;
	fma.rn.f64 	%fd155, %fd154, %fd150, 0d3F624924923BE72D;
	fma.rn.f64 	%fd156, %fd155, %fd150, 0d3F8999999999A3C4;
	fma.rn.f64 	%fd157, %fd156, %fd150, 0d3FB5555555555554;
	sub.f64 	%fd158, %fd141, %fd149;
	add.f64 	%fd159, %fd158, %fd158;
	neg.f64 	%fd160, %fd149;
	fma.rn.f64 	%fd161, %fd160, %fd141, %fd159;
	mul.f64 	%fd162, %fd147, %fd161;
	mul.f64 	%fd163, %fd150, %fd157;
	fma.rn.f64 	%fd164, %fd163, %fd149, %fd162;
	xor.b32  	%r97, %r125, -2147483648;
	mov.b32 	%r98, 1127219200;
	mov.b64 	%fd165, {%r97, %r98};
	sub.f64 	%fd166, %fd165, %fd15;
	fma.rn.f64 	%fd167, %fd166, 0d3FE62E42FEFA39EF, %fd149;
	fma.rn.f64 	%fd168, %fd166, 0dBFE62E42FEFA39EF, %fd167;
	sub.f64 	%fd169, %fd168, %fd149;
	sub.f64 	%fd170, %fd164, %fd169;
	fma.rn.f64 	%fd171, %fd166, 0d3C7ABC9E3B39803F, %fd170;
	add.f64 	%fd225, %fd167, %fd171;
	bra.uni 	$L__BB9_35;
$L__BB9_34:
	fma.rn.f64 	%fd140, %fd223, 0d7FF0000000000000, 0d7FF0000000000000;
	{
	.reg .b32 %temp; 
	mov.b64 	{%temp, %r89}, %fd223;
	}
	and.b32  	%r90, %r89, 2147483647;
	setp.eq.s32 	%p41, %r90, 0;
	selp.f64 	%fd225, 0dFFF0000000000000, %fd140, %p41;
$L__BB9_35:
	{
	.reg .b32 %temp; 
	mov.b64 	{%temp, %r126}, %fd35;
	}
	{
	.reg .b32 %temp; 
	mov.b64 	{%r127, %temp}, %fd35;
	}
	setp.gt.s32 	%p43, %r126, 1048575;
	mov.b32 	%r128, -1023;
	mov.f64 	%fd226, %fd35;
	@%p43 bra 	$L__BB9_37;
	mul.f64 	%fd226, %fd35, 0d4350000000000000;
	{
	.reg .b32 %temp; 
	mov.b64 	{%temp, %r126}, %fd226;
	}
	{
	.reg .b32 %temp; 
	mov.b64 	{%r127, %temp}, %fd226;
	}
	mov.b32 	%r128, -1077;
$L__BB9_37:
	add.s32 	%r101, %r126, -1;
	setp.gt.u32 	%p44, %r101, 2146435070;
	@%p44 bra 	$L__BB9_41;
	shr.u32 	%r104, %r126, 20;
	add.s32 	%r129, %r128, %r104;
	and.b32  	%r105, %r126, 1048575;
	or.b32  	%r106, %r105, 1072693248;
	mov.b64 	%fd227, {%r127, %r106};
	setp.lt.u32 	%p46, %r106, 1073127583;
	@%p46 bra 	$L__BB9_40;
	{
	.reg .b32 %temp; 
	mov.b64 	{%r107, %temp}, %fd227;
	}
	{
	.reg .b32 %temp; 
	mov.b64 	{%temp, %r108}, %fd227;
	}
	add.s32 	%r109, %r108, -1048576;
	mov.b64 	%fd227, {%r107, %r109};
	add.s32 	%r129, %r129, 1;
$L__BB9_40:
	add.f64 	%fd173, %fd227, 0dBFF0000000000000;
	add.f64 	%fd174, %fd227, 0d3FF0000000000000;
	rcp.approx.ftz.f64 	%fd175, %fd174;
	neg.f64 	%fd176, %fd174;
	fma.rn.f64 	%fd177, %fd176, %fd175, 0d3FF0000000000000;
	fma.rn.f64 	%fd178, %fd177, %fd177, %fd177;
	fma.rn.f64 	%fd179, %fd178, %fd175, %fd175;
	mul.f64 	%fd180, %fd173, %fd179;
	fma.rn.f64 	%fd181, %fd173, %fd179, %fd180;
	mul.f64 	%fd182, %fd181, %fd181;
	fma.rn.f64 	%fd183, %fd182, 0d3EB1380B3AE80F1E, 0d3ED0EE258B7A8B04;
	fma.rn.f64 	%fd184, %fd183, %fd182, 0d3EF3B2669F02676F;
	fma.rn.f64 	%fd185, %fd184, %fd182, 0d3F1745CBA9AB0956;
	fma.rn.f64 	%fd186, %fd185, %fd182, 0d3F3C71C72D1B5154;
	fma.rn.f64 	%fd187, %fd186, %fd182, 0d3F624924923BE72D;
	fma.rn.f64 	%fd188, %fd187, %fd182, 0d3F8999999999A3C4;
	fma.rn.f64 	%fd189, %fd188, %fd182, 0d3FB5555555555554;
	sub.f64 	%fd190, %fd173, %fd181;
	add.f64 	%fd191, %fd190, %fd190;
	neg.f64 	%fd192, %fd181;
	fma.rn.f64 	%fd193, %fd192, %fd173, %fd191;
	mul.f64 	%fd194, %fd179, %fd193;
	mul.f64 	%fd195, %fd182, %fd189;
	fma.rn.f64 	%fd196, %fd195, %fd181, %fd194;
	xor.b32  	%r110, %r129, -2147483648;
	mov.b32 	%r111, 1127219200;
	mov.b64 	%fd197, {%r110, %r111};
	sub.f64 	%fd198, %fd197, %fd15;
	fma.rn.f64 	%fd199, %fd198, 0d3FE62E42FEFA39EF, %fd181;
	fma.rn.f64 	%fd200, %fd198, 0dBFE62E42FEFA39EF, %fd199;
	sub.f64 	%fd201, %fd200, %fd181;
	sub.f64 	%fd202, %fd196, %fd201;
	fma.rn.f64 	%fd203, %fd198, 0d3C7ABC9E3B39803F, %fd202;
	add.f64 	%fd228, %fd199, %fd203;
	bra.uni 	$L__BB9_42;
$L__BB9_41:
	fma.rn.f64 	%fd172, %fd226, 0d7FF0000000000000, 0d7FF0000000000000;
	{
	.reg .b32 %temp; 
	mov.b64 	{%temp, %r102}, %fd226;
	}
	and.b32  	%r103, %r102, 2147483647;
	setp.eq.s32 	%p45, %r103, 0;
	selp.f64 	%fd228, 0dFFF0000000000000, %fd172, %p45;
$L__BB9_42:
	mov.f64 	%fd204, 0d3FF0000000000000;
	sub.f64 	%fd205, %fd204, %fd35;
	add.f64 	%fd206, %fd205, %fd228;
	mul.f64 	%fd207, %fd13, %fd206;
	mul.f64 	%fd208, %fd33, 0d3FE0000000000000;
	fma.rn.f64 	%fd209, %fd33, %fd208, %fd207;
	setp.geu.f64 	%p47, %fd225, %fd209;
	xor.b64  	%rd78, %rd14, %rd79;
	@%p47 bra 	$L__BB9_12;
$L__BB9_43:
	ld.param.f64 	%fd213, [gamma_f64_param_2];
	ld.param.u64 	%rd75, [gamma_f64_param_0];
	mul.f64 	%fd210, %fd13, %fd35;
	mul.f64 	%fd211, %fd213, %fd210;
	mul.f64 	%fd212, %fd217, %fd211;
	cvta.to.global.u64 	%rd72, %rd75;
	mov.u32 	%r113, %ntid.x;
	mov.u32 	%r114, %tid.x;
	mad.lo.s32 	%r115, %r40, %r113, %r114;
	mul.wide.u32 	%rd73, %r115, 8;
	add.s64 	%rd74, %rd72, %rd73;
	st.global.f64 	[%rd74], %fd212;
$L__BB9_44:
	ret;

}
	// .globl	gamma_f16
.visible .entry gamma_f16(
	.param .u64 .ptr .align 1 gamma_f16_param_0,
	.param .f64 gamma_f16_param_1,
	.param .f64 gamma_f16_param_2,
	.param .u64 gamma_f16_param_3,
	.param .u32 gamma_f16_param_4
)
{
	.reg .pred 	%p<49>;
	.reg .b16 	%rs<2>;
	.reg .b32 	%r<130>;
	.reg .b32 	%f<2>;
	.reg .b64 	%rd<82>;
	.reg .b64 	%fd<229>;

	ld.param.f64 	%fd216, [gamma_f16_param_1];
	ld.param.u64 	%rd17, [gamma_f16_param_3];
	ld.param.u32 	%r39, [gamma_f16_param_4];
	mov.u32 	%r40, %ctaid.x;
	mov.u32 	%r41, %ntid.x;
	mov.u32 	%r42, %tid.x;
	mad.lo.s32 	%r1, %r40, %r41, %r42;
	setp.ge.u32 	%p4, %r1, %r39;
	@%p4 bra 	$L__BB10_44;
	cvt.u64.u32 	%rd18, %r1;
	mad.lo.s64 	%rd19, %rd18, -7046029254386353131, %rd17;
	shr.u64 	%rd20, %rd19, 30;
	xor.b64  	%rd21, %rd20, %rd19;
	mul.lo.s64 	%rd22, %rd21, -4658895280553007687;
	shr.u64 	%rd23, %rd22, 27;
	xor.b64  	%rd24, %rd23, %rd22;
	mul.lo.s64 	%rd25, %rd24, -7723592293110705685;
	shr.u64 	%rd26, %rd25, 31;
	xor.b64  	%rd27, %rd26, %rd25;
	add.s64 	%rd28, %rd19, 1;
	setp.eq.s64 	%p5, %rd28, 0;
	shr.u64 	%rd29, %rd28, 30;
	xor.b64  	%rd30, %rd29, %rd28;
	mul.lo.s64 	%rd31, %rd30, -4658895280553007687;
	shr.u64 	%rd32, %rd31, 27;
	xor.b64  	%rd33, %rd32, %rd31;
	mul.lo.s64 	%rd34, %rd33, -7723592293110705685;
	shr.u64 	%rd35, %rd34, 31;
	xor.b64  	%rd36, %rd35, %rd34;
	setp.eq.s64 	%p6, %rd19, 0;
	selp.b64 	%rd79, 1, %rd27, %p6;
	selp.b64 	%rd2, 1, %rd36, %p5;
	setp.geu.f64 	%p7, %fd216, 0d3FF0000000000000;
	mov.f64 	%fd217, 0d3FF0000000000000;
	mov.u64 	%rd78, %rd2;
	@%p7 bra 	$L__BB10_11;
	add.s64 	%rd37, %rd2, %rd79;
	shl.b64 	%rd38, %rd79, 23;
	xor.b64  	%rd3, %rd38, %rd79;
	shr.u64 	%rd39, %rd37, 11;
	cvt.rn.f64.u64 	%fd56, %rd39;
	mul.f64 	%fd1, %fd56, 0d3CA0000000000000;
	rcp.rn.f64 	%fd2, %fd216;
	{
	.reg .b32 %temp; 
	mov.b64 	{%temp, %r2}, %fd1;
	}
	{
	.reg .b32 %temp; 
	mov.b64 	{%temp, %r3}, %fd2;
	}
	shr.u32 	%r43, %r3, 20;
	and.b32  	%r44, %r43, 2047;
	add.s32 	%r45, %r44, -1012;
	mov.b64 	%rd40, %fd2;
	shl.b64 	%rd4, %rd40, %r45;
	setp.eq.s64 	%p48, %rd4, -9223372036854775808;
	setp.neu.f64 	%p8, %fd1, 0d0000000000000000;
	@%p8 bra 	$L__BB10_4;
	setp.eq.s64 	%p11, %rd4, -9223372036854775808;
	abs.f64 	%fd64, %fd2;
	setp.neu.f64 	%p12, %fd64, 0d3FE0000000000000;
	and.pred  	%p48, %p12, %p11;
	selp.b32 	%r46, %r2, 0, %p48;
	setp.lt.s32 	%p13, %r3, 0;
	or.b32  	%r47, %r46, 2146435072;
	selp.b32 	%r48, %r47, %r46, %p13;
	mov.b32 	%r49, 0;
	mov.b64 	%fd215, {%r49, %r48};
	bra.uni 	$L__BB10_5;
$L__BB10_4:
	{ // callseq 30, 0
	.param .b64 param0;
	st.param.f64 	[param0], %fd1;
	.param .b64 param1;
	st.param.f64 	[param1], %fd2;
	.param .b64 retval0;
	call.uni (retval0), 
	__internal_accurate_pow, 
	(
	param0, 
	param1
	);
	ld.param.f64 	%fd57, [retval0];
	} // callseq 30
	setp.lt.s32 	%p9, %r2, 0;
	cvt.rzi.f64.f64 	%fd59, %fd2;
	setp.neu.f64 	%p10, %fd2, %fd59;
	neg.f64 	%fd60, %fd57;
	selp.f64 	%fd61, %fd60, %fd57, %p48;
	selp.f64 	%fd62, %fd61, %fd57, %p9;
	selp.f64 	%fd63, 0dFFF8000000000000, %fd62, %p9;
	selp.f64 	%fd215, %fd63, %fd62, %p10;
$L__BB10_5:
	add.f64 	%fd65, %fd2, %fd1;
	{
	.reg .b32 %temp; 
	mov.b64 	{%temp, %r50}, %fd65;
	}
	and.b32  	%r51, %r50, 2146435072;
	setp.ne.s32 	%p14, %r51, 2146435072;
	@%p14 bra 	$L__BB10_10;
	abs.f64 	%fd66, %fd2;
	setp.neu.f64 	%p15, %fd66, 0d7FF0000000000000;
	@%p15 bra 	$L__BB10_8;
	setp.gt.f64 	%p20, %fd1, 0d3FF0000000000000;
	selp.b32 	%r59, 2146435072, 0, %p20;
	setp.lt.s32 	%p21, %r3, 0;
	xor.b32  	%r60, %r59, 2146435072;
	selp.b32 	%r61, %r60, %r59, %p21;
	setp.eq.f64 	%p22, %fd1, 0dBFF0000000000000;
	selp.b32 	%r62, 1072693248, %r61, %p22;
	mov.b32 	%r63, 0;
	mov.b64 	%fd215, {%r63, %r62};
	bra.uni 	$L__BB10_10;
$L__BB10_8:
	setp.neu.f64 	%p16, %fd1, 0d7FF0000000000000;
	@%p16 bra 	$L__BB10_10;
	setp.lt.s32 	%p17, %r2, 0;
	setp.lt.s32 	%p18, %r3, 0;
	selp.b32 	%r52, 0, 2146435072, %p18;
	and.b32  	%r53, %r3, 2147483647;
	setp.ne.s32 	%p19, %r53, 1071644672;
	or.b32  	%r54, %r52, -2147483648;
	selp.b32 	%r55, %r54, %r52, %p19;
	selp.b32 	%r56, %r55, %r52, %p48;
	selp.b32 	%r57, %r56, %r52, %p17;
	mov.b32 	%r58, 0;
	mov.b64 	%fd215, {%r58, %r57};
$L__BB10_10:
	setp.eq.f64 	%p23, %fd1, 0d3FF0000000000000;
	setp.eq.f64 	%p24, %fd2, 0d0000000000000000;
	selp.f64 	%fd67, 0d3FF0000000000000, %fd215, %p23;
	selp.f64 	%fd217, 0d3FF0000000000000, %fd67, %p24;
	add.f64 	%fd216, %fd216, 0d3FF0000000000000;
	shr.u64 	%rd41, %rd2, 5;
	shr.u64 	%rd42, %rd3, 18;
	xor.b64  	%rd43, %rd41, %rd42;
	xor.b64  	%rd44, %rd43, %rd2;
	xor.b64  	%rd78, %rd44, %rd3;
	mov.u64 	%rd79, %rd2;
$L__BB10_11:
	add.f64 	%fd13, %fd216, 0dBFD5555555555555;
	mul.f64 	%fd68, %fd13, 0d4022000000000000;
	sqrt.rn.f64 	%fd69, %fd68;
	rcp.rn.f64 	%fd14, %fd69;
	mov.b32 	%r64, 1127219200;
	mov.b32 	%r65, -2147483648;
	mov.b64 	%fd15, {%r65, %r64};
$L__BB10_12:
	mov.u64 	%rd81, %rd79;
	mov.u64 	%rd79, %rd78;
$L__BB10_13:
	add.s64 	%rd45, %rd81, %rd79;
	shl.b64 	%rd46, %rd81, 23;
	xor.b64  	%rd47, %rd46, %rd81;
	shr.u64 	%rd48, %rd47, 18;
	shr.u64 	%rd49, %rd79, 5;
	xor.b64  	%rd50, %rd49, %rd48;
	xor.b64  	%rd51, %rd50, %rd79;
	xor.b64  	%rd81, %rd51, %rd47;
	shr.u64 	%rd52, %rd45, 11;
	cvt.rn.f64.u64 	%fd70, %rd52;
	mul.f64 	%fd71, %fd70, 0d3CA0000000000000;
	add.s64 	%rd53, %rd81, %rd79;
	shl.b64 	%rd54, %rd79, 23;
	xor.b64  	%rd55, %rd54, %rd79;
	shr.u64 	%rd56, %rd55, 18;
	shr.u64 	%rd57, %rd81, 5;
	xor.b64  	%rd58, %rd56, %rd57;
	xor.b64  	%rd59, %rd58, %rd55;
	xor.b64  	%rd79, %rd59, %rd81;
	shr.u64 	%rd60, %rd53, 11;
	cvt.rn.f64.u64 	%fd16, %rd60;
	setp.lt.f64 	%p25, %fd71, 0d3CD203AF9EE75616;
	selp.f64 	%fd218, 0d3CD203AF9EE75616, %fd71, %p25;
	{
	.reg .b32 %temp; 
	mov.b64 	{%temp, %r116}, %fd218;
	}
	{
	.reg .b32 %temp; 
	mov.b64 	{%r117, %temp}, %fd218;
	}
	setp.gt.s32 	%p26, %r116, 1048575;
	mov.b32 	%r118, -1023;
	@%p26 bra 	$L__BB10_15;
	mul.f64 	%fd218, %fd218, 0d4350000000000000;
	{
	.reg .b32 %temp; 
	mov.b64 	{%temp, %r116}, %fd218;
	}
	{
	.reg .b32 %temp; 
	mov.b64 	{%r117, %temp}, %fd218;
	}
	mov.b32 	%r118, -1077;
$L__BB10_15:
	add.s32 	%r68, %r116, -1;
	setp.gt.u32 	%p27, %r68, 2146435070;
	@%p27 bra 	$L__BB10_19;
	shr.u32 	%r71, %r116, 20;
	add.s32 	%r119, %r118, %r71;
	and.b32  	%r72, %r116, 1048575;
	or.b32  	%r73, %r72, 1072693248;
	mov.b64 	%fd219, {%r117, %r73};
	setp.lt.u32 	%p29, %r73, 1073127583;
	@%p29 bra 	$L__BB10_18;
	{
	.reg .b32 %temp; 
	mov.b64 	{%r74, %temp}, %fd219;
	}
	{
	.reg .b32 %temp; 
	mov.b64 	{%temp, %r75}, %fd219;
	}
	add.s32 	%r76, %r75, -1048576;
	mov.b64 	%fd219, {%r74, %r76};
	add.s32 	%r119, %r119, 1;
$L__BB10_18:
	add.f64 	%fd73, %fd219, 0dBFF0000000000000;
	add.f64 	%fd74, %fd219, 0d3FF0000000000000;
	rcp.approx.ftz.f64 	%fd75, %fd74;
	neg.f64 	%fd76, %fd74;
	fma.rn.f64 	%fd77, %fd76, %fd75, 0d3FF0000000000000;
	fma.rn.f64 	%fd78, %fd77, %fd77, %fd77;
	fma.rn.f64 	%fd79, %fd78, %fd75, %fd75;
	mul.f64 	%fd80, %fd73, %fd79;
	fma.rn.f64 	%fd81, %fd73, %fd79, %fd80;
	mul.f64 	%fd82, %fd81, %fd81;
	fma.rn.f64 	%fd83, %fd82, 0d3EB1380B3AE80F1E, 0d3ED0EE258B7A8B04;
	fma.rn.f64 	%fd84, %fd83, %fd82, 0d3EF3B2669F02676F;
	fma.rn.f64 	%fd85, %fd84, %fd82, 0d3F1745CBA9AB0956;
	fma.rn.f64 	%fd86, %fd85, %fd82, 0d3F3C71C72D1B5154;
	fma.rn.f64 	%fd87, %fd86, %fd82, 0d3F624924923BE72D;
	fma.rn.f64 	%fd88, %fd87, %fd82, 0d3F8999999999A3C4;
	fma.rn.f64 	%fd89, %fd88, %fd82, 0d3FB5555555555554;
	sub.f64 	%fd90, %fd73, %fd81;
	add.f64 	%fd91, %fd90, %fd90;
	neg.f64 	%fd92, %fd81;
	fma.rn.f64 	%fd93, %fd92, %fd73, %fd91;
	mul.f64 	%fd94, %fd79, %fd93;
	mul.f64 	%fd95, %fd82, %fd89;
	fma.rn.f64 	%fd96, %fd95, %fd81, %fd94;
	xor.b32  	%r77, %r119, -2147483648;
	mov.b32 	%r78, 1127219200;
	mov.b64 	%fd97, {%r77, %r78};
	sub.f64 	%fd98, %fd97, %fd15;
	fma.rn.f64 	%fd99, %fd98, 0d3FE62E42FEFA39EF, %fd81;
	fma.rn.f64 	%fd100, %fd98, 0dBFE62E42FEFA39EF, %fd99;
	sub.f64 	%fd101, %fd100, %fd81;
	sub.f64 	%fd102, %fd96, %fd101;
	fma.rn.f64 	%fd103, %fd98, 0d3C7ABC9E3B39803F, %fd102;
	add.f64 	%fd220, %fd99, %fd103;
	bra.uni 	$L__BB10_20;
$L__BB10_19:
	fma.rn.f64 	%fd72, %fd218, 0d7FF0000000000000, 0d7FF0000000000000;
	{
	.reg .b32 %temp; 
	mov.b64 	{%temp, %r69}, %fd218;
	}
	and.b32  	%r70, %r69, 2147483647;
	setp.eq.s32 	%p28, %r70, 0;
	selp.f64 	%fd220, 0dFFF0000000000000, %fd72, %p28;
$L__BB10_20:
	mov.f64 	%fd104, 0d0000000000000000;
	mov.f64 	%fd105, 0d7FF0000000000000;
	mul.rn.f64 	%fd222, %fd105, %fd104;
	mul.f64 	%fd27, %fd220, 0dC000000000000000;
	mul.f64 	%fd106, %fd16, 0d3CA0000000000000;
	mul.f64 	%fd28, %fd106, 0d401921FB54442D18;
	setp.eq.f64 	%p30, %fd28, 0d7FF0000000000000;
	mov.b32 	%r121, 1;
	@%p30 bra 	$L__BB10_24;
	mul.f64 	%fd107, %fd28, 0d3FE45F306DC9C883;
	cvt.rni.s32.f64 	%r120, %fd107;
	cvt.rn.f64.s32 	%fd108, %r120;
	fma.rn.f64 	%fd109, %fd108, 0dBFF921FB54442D18, %fd28;
	fma.rn.f64 	%fd110, %fd108, 0dBC91A62633145C00, %fd109;
	fma.rn.f64 	%fd222, %fd108, 0dB97B839A252049C0, %fd110;
	setp.ltu.f64 	%p31, %fd28, 0d41E0000000000000;
	@%p31 bra 	$L__BB10_23;
	{ // callseq 31, 0
	.param .b64 param0;
	st.param.f64 	[param0], %fd28;
	.param .align 16 .b8 retval0[16];
	call.uni (retval0), 
	__internal_trig_reduction_slowpathd, 
	(
	param0
	);
	ld.param.f64 	%fd222, [retval0];
	ld.param.b32 	%r120, [retval0+8];
	} // callseq 31
$L__BB10_23:
	add.s32 	%r121, %r120, 1;
$L__BB10_24:
	setp.eq.f64 	%p32, %fd28, 0d7FF0000000000000;
	shl.b32 	%r81, %r121, 6;
	cvt.u64.u32 	%rd61, %r81;
	and.b64  	%rd62, %rd61, 64;
	mov.u64 	%rd63, __cudart_sin_cos_coeffs;
	add.s64 	%rd64, %rd63, %rd62;
	mul.rn.f64 	%fd112, %fd222, %fd222;
	and.b32  	%r82, %r121, 1;
	setp.eq.b32 	%p33, %r82, 1;
	selp.f64 	%fd113, 0dBDA8FF8320FD8164, 0d3DE5DB65F9785EBA, %p33;
	ld.global.nc.v2.f64 	{%fd114, %fd115}, [%rd64];
	fma.rn.f64 	%fd116, %fd113, %fd112, %fd114;
	fma.rn.f64 	%fd117, %fd116, %fd112, %fd115;
	ld.global.nc.v2.f64 	{%fd118, %fd119}, [%rd64+16];
	fma.rn.f64 	%fd120, %fd117, %fd112, %fd118;
	fma.rn.f64 	%fd121, %fd120, %fd112, %fd119;
	ld.global.nc.v2.f64 	{%fd122, %fd123}, [%rd64+32];
	fma.rn.f64 	%fd124, %fd121, %fd112, %fd122;
	fma.rn.f64 	%fd125, %fd124, %fd112, %fd123;
	fma.rn.f64 	%fd126, %fd125, %fd222, %fd222;
	fma.rn.f64 	%fd127, %fd125, %fd112, 0d3FF0000000000000;
	selp.f64 	%fd128, %fd127, %fd126, %p33;
	and.b32  	%r83, %r121, 2;
	setp.eq.s32 	%p34, %r83, 0;
	mov.f64 	%fd129, 0d0000000000000000;
	sub.f64 	%fd130, %fd129, %fd128;
	selp.f64 	%fd131, %fd128, %fd130, %p34;
	sqrt.rn.f64 	%fd132, %fd27;
	mul.f64 	%fd33, %fd132, %fd131;
	setp.ltu.f64 	%p35, %fd28, 0d41E0000000000000;
	or.pred  	%p36, %p32, %p35;
	@%p36 bra 	$L__BB10_26;
	{ // callseq 32, 0
	.param .b64 param0;
	st.param.f64 	[param0], %fd28;
	.param .align 16 .b8 retval0[16];
	call.uni (retval0), 
	__internal_trig_reduction_slowpathd, 
	(
	param0
	);
	ld.param.f64 	%fd133, [retval0];
	ld.param.b32 	%r84, [retval0+8];
	} // callseq 32
$L__BB10_26:
	fma.rn.f64 	%fd34, %fd14, %fd33, 0d3FF0000000000000;
	setp.le.f64 	%p37, %fd34, 0d0000000000000000;
	@%p37 bra 	$L__BB10_13;
	mul.f64 	%fd135, %fd34, %fd34;
	mul.f64 	%fd35, %fd34, %fd135;
	add.s64 	%rd65, %rd79, %rd81;
	shl.b64 	%rd66, %rd81, 23;
	xor.b64  	%rd67, %rd66, %rd81;
	shr.u64 	%rd68, %rd67, 18;
	shr.u64 	%rd69, %rd79, 5;
	xor.b64  	%rd70, %rd68, %rd69;
	xor.b64  	%rd14, %rd70, %rd67;
	shr.u64 	%rd71, %rd65, 11;
	cvt.rn.f64.u64 	%fd136, %rd71;
	mul.f64 	%fd223, %fd136, 0d3CA0000000000000;
	mul.f64 	%fd137, %fd33, %fd33;
	mul.f64 	%fd138, %fd137, 0dBFA0F27BB2FEC56D;
	fma.rn.f64 	%fd139, %fd137, %fd138, 0d3FF0000000000000;
	setp.lt.f64 	%p38, %fd223, %fd139;
	@%p38 bra 	$L__BB10_43;
	{
	.reg .b32 %temp; 
	mov.b64 	{%temp, %r122}, %fd223;
	}
	{
	.reg .b32 %temp; 
	mov.b64 	{%r123, %temp}, %fd223;
	}
	setp.gt.s32 	%p39, %r122, 1048575;
	mov.b32 	%r124, -1023;
	@%p39 bra 	$L__BB10_30;
	mul.f64 	%fd223, %fd223, 0d4350000000000000;
	{
	.reg .b32 %temp; 
	mov.b64 	{%temp, %r122}, %fd223;
	}
	{
	.reg .b32 %temp; 
	mov.b64 	{%r123, %temp}, %fd223;
	}
	mov.b32 	%r124, -1077;
$L__BB10_30:
	add.s32 	%r88, %r122, -1;
	setp.gt.u32 	%p40, %r88, 2146435070;
	@%p40 bra 	$L__BB10_34;
	shr.u32 	%r91, %r122, 20;
	add.s32 	%r125, %r124, %r91;
	and.b32  	%r92, %r122, 1048575;
	or.b32  	%r93, %r92, 1072693248;
	mov.b64 	%fd224, {%r123, %r93};
	setp.lt.u32 	%p42, %r93, 1073127583;
	@%p42 bra 	$L__BB10_33;
	{
	.reg .b32 %temp; 
	mov.b64 	{%r94, %temp}, %fd224;
	}
	{
	.reg .b32 %temp; 
	mov.b64 	{%temp, %r95}, %fd224;
	}
	add.s32 	%r96, %r95, -1048576;
	mov.b64 	%fd224, {%r94, %r96};
	add.s32 	%r125, %r125, 1;
$L__BB10_33:
	add.f64 	%fd141, %fd224, 0dBFF0000000000000;
	add.f64 	%fd142, %fd224, 0d3FF0000000000000;
	rcp.approx.ftz.f64 	%fd143, %fd142;
	neg.f64 	%fd144, %fd142;
	fma.rn.f64 	%fd145, %fd144, %fd143, 0d3FF0000000000000;
	fma.rn.f64 	%fd146, %fd145, %fd145, %fd145;
	fma.rn.f64 	%fd147, %fd146, %fd143, %fd143;
	mul.f64 	%fd148, %fd141, %fd147;
	fma.rn.f64 	%fd149, %fd141, %fd147, %fd148;
	mul.f64 	%fd150, %fd149, %fd149;
	fma.rn.f64 	%fd151, %fd150, 0d3EB1380B3AE80F1E, 0d3ED0EE258B7A8B04;
	fma.rn.f64 	%fd152, %fd151, %fd150, 0d3EF3B2669F02676F;
	fma.rn.f64 	%fd153, %fd152, %fd150, 0d3F1745CBA9AB0956;
	fma.rn.f64 	%fd154, %fd153, %fd150, 0d3F3C71C72D1B5154;
	fma.rn.f64 	%fd155, %fd154, %fd150, 0d3F624924923BE72D;
	fma.rn.f64 	%fd156, %fd155, %fd150, 0d3F8999999999A3C4;
	fma.rn.f64 	%fd157, %fd156, %fd150, 0d3FB5555555555554;
	sub.f64 	%fd158, %fd141, %fd149;
	add.f64 	%fd159, %fd158, %fd158;
	neg.f64 	%fd160, %fd149;
	fma.rn.f64 	%fd161, %fd160, %fd141, %fd159;
	mul.f64 	%fd162, %fd147, %fd161;
	mul.f64 	%fd163, %fd150, %fd157;
	fma.rn.f64 	%fd164, %fd163, %fd149, %fd162;
	xor.b32  	%r97, %r125, -2147483648;
	mov.b32 	%r98, 1127219200;
	mov.b64 	%fd165, {%r97, %r98};
	sub.f64 	%fd166, %fd165, %fd15;
	fma.rn.f64 	%fd167, %fd166, 0d3FE62E42FEFA39EF, %fd149;
	fma.rn.f64 	%fd168, %fd166, 0dBFE62E42FEFA39EF, %fd167;
	sub.f64 	%fd169, %fd168, %fd149;
	sub.f64 	%fd170, %fd164, %fd169;
	fma.rn.f64 	%fd171, %fd166, 0d3C7ABC9E3B39803F, %fd170;
	add.f64 	%fd225, %fd167, %fd171;
	bra.uni 	$L__BB10_35;
$L__BB10_34:
	fma.rn.f64 	%fd140, %fd223, 0d7FF0000000000000, 0d7FF0000000000000;
	{
	.reg .b32 %temp; 
	mov.b64 	{%temp, %r89}, %fd223;
	}
	and.b32  	%r90, %r89, 2147483647;
	setp.eq.s32 	%p41, %r90, 0;
	selp.f64 	%fd225, 0dFFF0000000000000, %fd140, %p41;
$L__BB10_35:
	{
	.reg .b32 %temp; 
	mov.b64 	{%temp, %r126}, %fd35;
	}
	{
	.reg .b32 %temp; 
	mov.b64 	{%r127, %temp}, %fd35;
	}
	setp.gt.s32 	%p43, %r126, 1048575;
	mov.b32 	%r128, -1023;
	mov.f64 	%fd226, %fd35;
	@%p43 bra 	$L__BB10_37;
	mul.f64 	%fd226, %fd35, 0d4350000000000000;
	{
	.reg .b32 %temp; 
	mov.b64 	{%temp, %r126}, %fd226;
	}
	{
	.reg .b32 %temp; 
	mov.b64 	{%r127, %temp}, %fd226;
	}
	mov.b32 	%r128, -1077;
$L__BB10_37:
	add.s32 	%r101, %r126, -1;
	setp.gt.u32 	%p44, %r101, 2146435070;
	@%p44 bra 	$L__BB10_41;
	shr.u32 	%r104, %r126, 20;
	add.s32 	%r129, %r128, %r104;
	and.b32  	%r105, %r126, 1048575;
	or.b32  	%r106, %r105, 1072693248;
	mov.b64 	%fd227, {%r127, %r106};
	setp.lt.u32 	%p46, %r106, 1073127583;
	@%p46 bra 	$L__BB10_40;
	{
	.reg .b32 %temp; 
	mov.b64 	{%r107, %temp}, %fd227;
	}
	{
	.reg .b32 %temp; 
	mov.b64 	{%temp, %r108}, %fd227;
	}
	add.s32 	%r109, %r108, -1048576;
	mov.b64 	%fd227, {%r107, %r109};
	add.s32 	%r129, %r129, 1;
$L__BB10_40:
	add.f64 	%fd173, %fd227, 0dBFF0000000000000;
	add.f64 	%fd174, %fd227, 0d3FF0000000000000;
	rcp.approx.ftz.f64 	%fd175, %fd174;
	neg.f64 	%fd176, %fd174;
	fma.rn.f64 	%fd177, %fd176, %fd175, 0d3FF0000000000000;
	fma.rn.f64 	%fd178, %fd177, %fd177, %fd177;
	fma.rn.f64 	%fd179, %fd178, %fd175, %fd175;
	mul.f64 	%fd180, %fd173, %fd179;
	fma.rn.f64 	%fd181, %fd173, %fd179, %fd180;
	mul.f64 	%fd182, %fd181, %fd181;
	fma.rn.f64 	%fd183, %fd182, 0d3EB1380B3AE80F1E, 0d3ED0EE258B7A8B04;
	fma.rn.f64 	%fd184, %fd183, %fd182, 0d3EF3B2669F02676F;
	fma.rn.f64 	%fd185, %fd184, %fd182, 0d3F1745CBA9AB0956;
	fma.rn.f64 	%fd186, %fd185, %fd182, 0d3F3C71C72D1B5154;
	fma.rn.f64 	%fd187, %fd186, %fd182, 0d3F624924923BE72D;
	fma.rn.f64 	%fd188, %fd187, %fd182, 0d3F8999999999A3C4;
	fma.rn.f64 	%fd189, %fd188, %fd182, 0d3FB5555555555554;
	sub.f64 	%fd190, %fd173, %fd181;
	add.f64 	%fd191, %fd190, %fd190;
	neg.f64 	%fd192, %fd181;
	fma.rn.f64 	%fd193, %fd192, %fd173, %fd191;
	mul.f64 	%fd194, %fd179, %fd193;
	mul.f64 	%fd195, %fd182, %fd189;
	fma.rn.f64 	%fd196, %fd195, %fd181, %fd194;
	xor.b32  	%r110, %r129, -2147483648;
	mov.b32 	%r111, 1127219200;
	mov.b64 	%fd197, {%r110, %r111};
	sub.f64 	%fd198, %fd197, %fd15;
	fma.rn.f64 	%fd199, %fd198, 0d3FE62E42FEFA39EF, %fd181;
	fma.rn.f64 	%fd200, %fd198, 0dBFE62E42FEFA39EF, %fd199;
	sub.f64 	%fd201, %fd200, %fd181;
	sub.f64 	%fd202, %fd196, %fd201;
	fma.rn.f64 	%fd203, %fd198, 0d3C7ABC9E3B39803F, %fd202;
	add.f64 	%fd228, %fd199, %fd203;
	bra.uni 	$L__BB10_42;
$L__BB10_41:
	fma.rn.f64 	%fd172, %fd226, 0d7FF0000000000000, 0d7FF0000000000000;
	{
	.reg .b32 %temp; 
	mov.b64 	{%temp, %r102}, %fd226;
	}
	and.b32  	%r103, %r102, 2147483647;
	setp.eq.s32 	%p45, %r103, 0;
	selp.f64 	%fd228, 0dFFF0000000000000, %fd172, %p45;
$L__BB10_42:
	mov.f64 	%fd204, 0d3FF0000000000000;
	sub.f64 	%fd205, %fd204, %fd35;
	add.f64 	%fd206, %fd205, %fd228;
	mul.f64 	%fd207, %fd13, %fd206;
	mul.f64 	%fd208, %fd33, 0d3FE0000000000000;
	fma.rn.f64 	%fd209, %fd33, %fd208, %fd207;
	setp.geu.f64 	%p47, %fd225, %fd209;
	xor.b64  	%rd78, %rd14, %rd79;
	@%p47 bra 	$L__BB10_12;
$L__BB10_43:
	ld.param.f64 	%fd213, [gamma_f16_param_2];
	ld.param.u64 	%rd75, [gamma_f16_param_0];
	mul.f64 	%fd210, %fd13, %fd35;
	mul.f64 	%fd211, %fd213, %fd210;
	mul.f64 	%fd212, %fd217, %fd211;
	cvt.rn.f32.f64 	%f1, %fd212;
	// begin inline asm
	{  cvt.rn.f16.f32 %rs1, %f1;}

	// end inline asm
	cvta.to.global.u64 	%rd72, %rd75;
	mov.u32 	%r113, %ntid.x;
	mov.u32 	%r114, %tid.x;
	mad.lo.s32 	%r115, %r40, %r113, %r114;
	mul.wide.u32 	%rd73, %r115, 2;
	add.s64 	%rd74, %rd72, %rd73;
	st.global.u16 	[%rd74], %rs1;
$L__BB10_44:
	ret;

}
	// .globl	gamma_bf16
.visible .entry gamma_bf16(
	.param .u64 .ptr .align 1 gamma_bf16_param_0,
	.param .f64 gamma_bf16_param_1,
	.param .f64 gamma_bf16_param_2,
	.param .u64 gamma_bf16_param_3,
	.param .u32 gamma_bf16_param_4
)
{
	.reg .pred 	%p<49>;
	.reg .b16 	%rs<2>;
	.reg .b32 	%r<130>;
	.reg .b32 	%f<2>;
	.reg .b64 	%rd<82>;
	.reg .b64 	%fd<229>;

	ld.param.f64 	%fd216, [gamma_bf16_param_1];
	ld.param.u64 	%rd17, [gamma_bf16_param_3];
	ld.param.u32 	%r39, [gamma_bf16_param_4];
	mov.u32 	%r40, %ctaid.x;
	mov.u32 	%r41, %ntid.x;
	mov.u32 	%r42, %tid.x;
	mad.lo.s32 	%r1, %r40, %r41, %r42;
	setp.ge.u32 	%p4, %r1, %r39;
	@%p4 bra 	$L__BB11_44;
	cvt.u64.u32 	%rd18, %r1;
	mad.lo.s64 	%rd19, %rd18, -7046029254386353131, %rd17;
	shr.u64 	%rd20, %rd19, 30;
	xor.b64  	%rd21, %rd20, %rd19;
	mul.lo.s64 	%rd22, %rd21, -4658895280553007687;
	shr.u64 	%rd23, %rd22, 27;
	xor.b64  	%rd24, %rd23, %rd22;
	mul.lo.s64 	%rd25, %rd24, -7723592293110705685;
	shr.u64 	%rd26, %rd25, 31;
	xor.b64  	%rd27, %rd26, %rd25;
	add.s64 	%rd28, %rd19, 1;
	setp.eq.s64 	%p5, %rd28, 0;
	shr.u64 	%rd29, %rd28, 30;
	xor.b64  	%rd30, %rd29, %rd28;
	mul.lo.s64 	%rd31, %rd30, -4658895280553007687;
	shr.u64 	%rd32, %rd31, 27;
	xor.b64  	%rd33, %rd32, %rd31;
	mul.lo.s64 	%rd34, %rd33, -7723592293110705685;
	shr.u64 	%rd35, %rd34, 31;
	xor.b64  	%rd36, %rd35, %rd34;
	setp.eq.s64 	%p6, %rd19, 0;
	selp.b64 	%rd79, 1, %rd27, %p6;
	selp.b64 	%rd2, 1, %rd36, %p5;
	setp.geu.f64 	%p7, %fd216, 0d3FF0000000000000;
	mov.f64 	%fd217, 0d3FF0000000000000;
	mov.u64 	%rd78, %rd2;
	@%p7 bra 	$L__BB11_11;
	add.s64 	%rd37, %rd2, %rd79;
	shl.b64 	%rd38, %rd79, 23;
	xor.b64  	%rd3, %rd38, %rd79;
	shr.u64 	%rd39, %rd37, 11;
	cvt.rn.f64.u64 	%fd56, %rd39;
	mul.f64 	%fd1, %fd56, 0d3CA0000000000000;
	rcp.rn.f64 	%fd2, %fd216;
	{
	.reg .b32 %temp; 
	mov.b64 	{%temp, %r2}, %fd1;
	}
	{
	.reg .b32 %temp; 
	mov.b64 	{%temp, %r3}, %fd2;
	}
	shr.u32 	%r43, %r3, 20;
	and.b32  	%r44, %r43, 2047;
	add.s32 	%r45, %r44, -1012;
	mov.b64 	%rd40, %fd2;
	shl.b64 	%rd4, %rd40, %r45;
	setp.eq.s64 	%p48, %rd4, -9223372036854775808;
	setp.neu.f64 	%p8, %fd1, 0d0000000000000000;
	@%p8 bra 	$L__BB11_4;
	setp.eq.s64 	%p11, %rd4, -9223372036854775808;
	abs.f64 	%fd64, %fd2;
	setp.neu.f64 	%p12, %fd64, 0d3FE0000000000000;
	and.pred  	%p48, %p12, %p11;
	selp.b32 	%r46, %r2, 0, %p48;
	setp.lt.s32 	%p13, %r3, 0;
	or.b32  	%r47, %r46, 2146435072;
	selp.b32 	%r48, %r47, %r46, %p13;
	mov.b32 	%r49, 0;
	mov.b64 	%fd215, {%r49, %r48};
	bra.uni 	$L__BB11_5;
$L__BB11_4:
	{ // callseq 33, 0
	.param .b64 param0;
	st.param.f64 	[param0], %fd1;
	.param .b64 param1;
	st.param.f64 	[param1], %fd2;
	.param .b64 retval0;
	call.uni (retval0), 
	__internal_accurate_pow, 
	(
	param0, 
	param1
	);
	ld.param.f64 	%fd57, [retval0];
	} // callseq 33
	setp.lt.s32 	%p9, %r2, 0;
	cvt.rzi.f64.f64 	%fd59, %fd2;
	setp.neu.f64 	%p10, %fd2, %fd59;
	neg.f64 	%fd60, %fd57;
	selp.f64 	%fd61, %fd60, %fd57, %p48;
	selp.f64 	%fd62, %fd61, %fd57, %p9;
	selp.f64 	%fd63, 0dFFF8000000000000, %fd62, %p9;
	selp.f64 	%fd215, %fd63, %fd62, %p10;
$L__BB11_5:
	add.f64 	%fd65, %fd2, %fd1;
	{
	.reg .b32 %temp; 
	mov.b64 	{%temp, %r50}, %fd65;
	}
	and.b32  	%r51, %r50, 2146435072;
	setp.ne.s32 	%p14, %r51, 2146435072;
	@%p14 bra 	$L__BB11_10;
	abs.f64 	%fd66, %fd2;
	setp.neu.f64 	%p15, %fd66, 0d7FF0000000000000;
	@%p15 bra 	$L__BB11_8;
	setp.gt.f64 	%p20, %fd1, 0d3FF0000000000000;
	selp.b32 	%r59, 2146435072, 0, %p20;
	setp.lt.s32 	%p21, %r3, 0;
	xor.b32  	%r60, %r59, 2146435072;
	selp.b32 	%r61, %r60, %r59, %p21;
	setp.eq.f64 	%p22, %fd1, 0dBFF0000000000000;
	selp.b32 	%r62, 1072693248, %r61, %p22;
	mov.b32 	%r63, 0;
	mov.b64 	%fd215, {%r63, %r62};
	bra.uni 	$L__BB11_10;
$L__BB11_8:
	setp.neu.f64 	%p16, %fd1, 0d7FF0000000000000;
	@%p16 bra 	$L__BB11_10;
	setp.lt.s32 	%p17, %r2, 0;
	setp.lt.s32 	%p18, %r3, 0;
	selp.b32 	%r52, 0, 2146435072, %p18;
	and.b32  	%r53, %r3, 2147483647;
	setp.ne.s32 	%p19, %r53, 1071644672;
	or.b32  	%r54, %r52, -2147483648;
	selp.b32 	%r55, %r54, %r52, %p19;
	selp.b32 	%r56, %r55, %r52, %p48;
	selp.b32 	%r57, %r56, %r52, %p17;
	mov.b32 	%r58, 0;
	mov.b64 	%fd215, {%r58, %r57};
$L__BB11_10:
	setp.eq.f64 	%p23, %fd1, 0d3FF0000000000000;
	setp.eq.f64 	%p24, %fd2, 0d0000000000000000;
	selp.f64 	%fd67, 0d3FF0000000000000, %fd215, %p23;
	selp.f64 	%fd217, 0d3FF0000000000000, %fd67, %p24;
	add.f64 	%fd216, %fd216, 0d3FF0000000000000;
	shr.u64 	%rd41, %rd2, 5;
	shr.u64 	%rd42, %rd3, 18;
	xor.b64  	%rd43, %rd41, %rd42;
	xor.b64  	%rd44, %rd43, %rd2;
	xor.b64  	%rd78, %rd44, %rd3;
	mov.u64 	%rd79, %rd2;
$L__BB11_11:
	add.f64 	%fd13, %fd216, 0dBFD5555555555555;
	mul.f64 	%fd68, %fd13, 0d4022000000000000;
	sqrt.rn.f64 	%fd69, %fd68;
	rcp.rn.f64 	%fd14, %fd69;
	mov.b32 	%r64, 1127219200;
	mov.b32 	%r65, -2147483648;
	mov.b64 	%fd15, {%r65, %r64};
$L__BB11_12:
	mov.u64 	%rd81, %rd79;
	mov.u64 	%rd79, %rd78;
$L__BB11_13:
	add.s64 	%rd45, %rd81, %rd79;
	shl.b64 	%rd46, %rd81, 23;
	xor.b64  	%rd47, %rd46, %rd81;
	shr.u64 	%rd48, %rd47, 18;
	shr.u64 	%rd49, %rd79, 5;
	xor.b64  	%rd50, %rd49, %rd48;
	xor.b64  	%rd51, %rd50, %rd79;
	xor.b64  	%rd81, %rd51, %rd47;
	shr.u64 	%rd52, %rd45, 11;
	cvt.rn.f64.u64 	%fd70, %rd52;
	mul.f64 	%fd71, %fd70, 0d3CA0000000000000;
	add.s64 	%rd53, %rd81, %rd79;
	shl.b64 	%rd54, %rd79, 23;
	xor.b64  	%rd55, %rd54, %rd79;
	shr.u64 	%rd56, %rd55, 18;
	shr.u64 	%rd57, %rd81, 5;
	xor.b64  	%rd58, %rd56, %rd57;
	xor.b64  	%rd59, %rd58, %rd55;
	xor.b64  	%rd79, %rd59, %rd81;
	shr.u64 	%rd60, %rd53, 11;
	cvt.rn.f64.u64 	%fd16, %rd60;
	setp.lt.f64 	%p25, %fd71, 0d3CD203AF9EE75616;
	selp.f64 	%fd218, 0d3CD203AF9EE75616, %fd71, %p25;
	{
	.reg .b32 %temp; 
	mov.b64 	{%temp, %r116}, %fd218;
	}
	{
	.reg .b32 %temp; 
	mov.b64 	{%r117, %temp}, %fd218;
	}
	setp.gt.s32 	%p26, %r116, 1048575;
	mov.b32 	%r118, -1023;
	@%p26 bra 	$L__BB11_15;
	mul.f64 	%fd218, %fd218, 0d4350000000000000;
	{
	.reg .b32 %temp; 
	mov.b64 	{%temp, %r116}, %fd218;
	}
	{
	.reg .b32 %temp; 
	mov.b64 	{%r117, %temp}, %fd218;
	}
	mov.b32 	%r118, -1077;
$L__BB11_15:
	add.s32 	%r68, %r116, -1;
	setp.gt.u32 	%p27, %r68, 2146435070;
	@%p27 bra 	$L__BB11_19;
	shr.u32 	%r71, %r116, 20;
	add.s32 	%r119, %r118, %r71;
	and.b32  	%r72, %r116, 1048575;
	or.b32  	%r73, %r72, 1072693248;
	mov.b64 	%fd219, {%r117, %r73};
	setp.lt.u32 	%p29, %r73, 1073127583;
	@%p29 bra 	$L__BB11_18;
	{
	.reg .b32 %temp; 
	mov.b64 	{%r74, %temp}, %fd219;
	}
	{
	.reg .b32 %temp; 
	mov.b64 	{%temp, %r75}, %fd219;
	}
	add.s32 	%r76, %r75, -1048576;
	mov.b64 	%fd219, {%r74, %r76};
	add.s32 	%r119, %r119, 1;
$L__BB11_18:
	add.f64 	%fd73, %fd219, 0dBFF0000000000000;
	add.f64 	%fd74, %fd219, 0d3FF0000000000000;
	rcp.approx.ftz.f64 	%fd75, %fd74;
	neg.f64 	%fd76, %fd74;
	fma.rn.f64 	%fd77, %fd76, %fd75, 0d3FF0000000000000;
	fma.rn.f64 	%fd78, %fd77, %fd77, %fd77;
	fma.rn.f64 	%fd79, %fd78, %fd75, %fd75;
	mul.f64 	%fd80, %fd73, %fd79;
	fma.rn.f64 	%fd81, %fd73, %fd79, %fd80;
	mul.f64 	%fd82, %fd81, %fd81;
	fma.rn.f64 	%fd83, %fd82, 0d3EB1380B3AE80F1E, 0d3ED0EE258B7A8B04;
	fma.rn.f64 	%fd84, %fd83, %fd82, 0d3EF3B2669F02676F;
	fma.rn.f64 	%fd85, %fd84, %fd82, 0d3F1745CBA9AB0956;
	fma.rn.f64 	%fd86, %fd85, %fd82, 0d3F3C71C72D1B5154;
	fma.rn.f64 	%fd87, %fd86, %fd82, 0d3F624924923BE72D;
	fma.rn.f64 	%fd88, %fd87, %fd82, 0d3F8999999999A3C4;
	fma.rn.f64 	%fd89, %fd88, %fd82, 0d3FB5555555555554;
	sub.f64 	%fd90, %fd73, %fd81;
	add.f64 	%fd91, %fd90, %fd90;
	neg.f64 	%fd92, %fd81;
	fma.rn.f64 	%fd93, %fd92, %fd73, %fd91;
	mul.f64 	%fd94, %fd79, %fd93;
	mul.f64 	%fd95, %fd82, %fd89;
	fma.rn.f64 	%fd96, %fd95, %fd81, %fd94;
	xor.b32  	%r77, %r119, -2147483648;
	mov.b32 	%r78, 1127219200;
	mov.b64 	%fd97, {%r77, %r78};
	sub.f64 	%fd98, %fd97, %fd15;
	fma.rn.f64 	%fd99, %fd98, 0d3FE62E42FEFA39EF, %fd81;
	fma.rn.f64 	%fd100, %fd98, 0dBFE62E42FEFA39EF, %fd99;
	sub.f64 	%fd101, %fd100, %fd81;
	sub.f64 	%fd102, %fd96, %fd101;
	fma.rn.f64 	%fd103, %fd98, 0d3C7ABC9E3B39803F, %fd102;
	add.f64 	%fd220, %fd99, %fd103;
	bra.uni 	$L__BB11_20;
$L__BB11_19:
	fma.rn.f64 	%fd72, %fd218, 0d7FF0000000000000, 0d7FF0000000000000;
	{
	.reg .b32 %temp; 
	mov.b64 	{%temp, %r69}, %fd218;
	}
	and.b32  	%r70, %r69, 2147483647;
	setp.eq.s32 	%p28, %r70, 0;
	selp.f64 	%fd220, 0dFFF0000000000000, %fd72, %p28;
$L__BB11_20:
	mov.f64 	%fd104, 0d0000000000000000;
	mov.f64 	%fd105, 0d7FF0000000000000;
	mul.rn.f64 	%fd222, %fd105, %fd104;
	mul.f64 	%fd27, %fd220, 0dC000000000000000;
	mul.f64 	%fd106, %fd16, 0d3CA0000000000000;
	mul.f64 	%fd28, %fd106, 0d401921FB54442D18;
	setp.eq.f64 	%p30, %fd28, 0d7FF0000000000000;
	mov.b32 	%r121, 1;
	@%p30 bra 	$L__BB11_24;
	mul.f64 	%fd107, %fd28, 0d3FE45F306DC9C883;
	cvt.rni.s32.f64 	%r120, %fd107;
	cvt.rn.f64.s32 	%fd108, %r120;
	fma.rn.f64 	%fd109, %fd108, 0dBFF921FB54442D18, %fd28;
	fma.rn.f64 	%fd110, %fd108, 0dBC91A62633145C00, %fd109;
	fma.rn.f64 	%fd222, %fd108, 0dB97B839A252049C0, %fd110;
	setp.ltu.f64 	%p31, %fd28, 0d41E0000000000000;
	@%p31 bra 	$L__BB11_23;
	{ // callseq 34, 0
	.param .b64 param0;
	st.param.f64 	[param0], %fd28;
	.param .align 16 .b8 retval0[16];
	call.uni (retval0), 
	__internal_trig_reduction_slowpathd, 
	(
	param0
	);
	ld.param.f64 	%fd222, [retval0];
	ld.param.b32 	%r120, [retval0+8];
	} // callseq 34
$L__BB11_23:
	add.s32 	%r121, %r120, 1;
$L__BB11_24:
	setp.eq.f64 	%p32, %fd28, 0d7FF0000000000000;
	shl.b32 	%r81, %r121, 6;
	cvt.u64.u32 	%rd61, %r81;
	and.b64  	%rd62, %rd61, 64;
	mov.u64 	%rd63, __cudart_sin_cos_coeffs;
	add.s64 	%rd64, %rd63, %rd62;
	mul.rn.f64 	%fd112, %fd222, %fd222;
	and.b32  	%r82, %r121, 1;
	setp.eq.b32 	%p33, %r82, 1;
	selp.f64 	%fd113, 0dBDA8FF8320FD8164, 0d3DE5DB65F9785EBA, %p33;
	ld.global.nc.v2.f64 	{%fd114, %fd115}, [%rd64];
	fma.rn.f64 	%fd116, %fd113, %fd112, %fd114;
	fma.rn.f64 	%fd117, %fd116, %fd112, %fd115;
	ld.global.nc.v2.f64 	{%fd118, %fd119}, [%rd64+16];
	fma.rn.f64 	%fd120, %fd117, %fd112, %fd118;
	fma.rn.f64 	%fd121, %fd120, %fd112, %fd119;
	ld.global.nc.v2.f64 	{%fd122, %fd123}, [%rd64+32];
	fma.rn.f64 	%fd124, %fd121, %fd112, %fd122;
	fma.rn.f64 	%fd125, %fd124, %fd112, %fd123;
	fma.rn.f64 	%fd126, %fd125, %fd222, %fd222;
	fma.rn.f64 	%fd127, %fd125, %fd112, 0d3FF0000000000000;
	selp.f64 	%fd128, %fd127, %fd126, %p33;
	and.b32  	%r83, %r121, 2;
	setp.eq.s32 	%p34, %r83, 0;
	mov.f64 	%fd129, 0d0000000000000000;
	sub.f64 	%fd130, %fd129, %fd128;
	selp.f64 	%fd131, %fd128, %fd130, %p34;
	sqrt.rn.f64 	%fd132, %fd27;
	mul.f64 	%fd33, %fd132, %fd131;
	setp.ltu.f64 	%p35, %fd28, 0d41E0000000000000;
	or.pred  	%p36, %p32, %p35;
	@%p36 bra 	$L__BB11_26;
	{ // callseq 35, 0
	.param .b64 param0;
	st.param.f64 	[param0], %fd28;
	.param .align 16 .b8 retval0[16];
	call.uni (retval0), 
	__internal_trig_reduction_slowpathd, 
	(
	param0
	);
	ld.param.f64 	%fd133, [retval0];
	ld.param.b32 	%r84, [retval0+8];
	} // callseq 35
$L__BB11_26:
	fma.rn.f64 	%fd34, %fd14, %fd33, 0d3FF0000000000000;
	setp.le.f64 	%p37, %fd34, 0d0000000000000000;
	@%p37 bra 	$L__BB11_13;
	mul.f64 	%fd135, %fd34, %fd34;
	mul.f64 	%fd35, %fd34, %fd135;
	add.s64 	%rd65, %rd79, %rd81;
	shl.b64 	%rd66, %rd81, 23;
	xor.b64  	%rd67, %rd66, %rd81;
	shr.u64 	%rd68, %rd67, 18;
	shr.u64 	%rd69, %rd79, 5;
	xor.b64  	%rd70, %rd68, %rd69;
	xor.b64  	%rd14, %rd70, %rd67;
	shr.u64 	%rd71, %rd65, 11;
	cvt.rn.f64.u64 	%fd136, %rd71;
	mul.f64 	%fd223, %fd136, 0d3CA0000000000000;
	mul.f64 	%fd137, %fd33, %fd33;
	mul.f64 	%fd138, %fd137, 0dBFA0F27BB2FEC56D;
	fma.rn.f64 	%fd139, %fd137, %fd138, 0d3FF0000000000000;
	setp.lt.f64 	%p38, %fd223, %fd139;
	@%p38 bra 	$L__BB11_43;
	{
	.reg .b32 %temp; 
	mov.b64 	{%temp, %r122}, %fd223;
	}
	{
	.reg .b32 %temp; 
	mov.b64 	{%r123, %temp}, %fd223;
	}
	setp.gt.s32 	%p39, %r122, 1048575;
	mov.b32 	%r124, -1023;
	@%p39 bra 	$L__BB11_30;
	mul.f64 	%fd223, %fd223, 0d4350000000000000;
	{
	.reg .b32 %temp; 
	mov.b64 	{%temp, %r122}, %fd223;
	}
	{
	.reg .b32 %temp; 
	mov.b64 	{%r123, %temp}, %fd223;
	}
	mov.b32 	%r124, -1077;
$L__BB11_30:
	add.s32 	%r88, %r122, -1;
	setp.gt.u32 	%p40, %r88, 2146435070;
	@%p40 bra 	$L__BB11_34;
	shr.u32 	%r91, %r122, 20;
	add.s32 	%r125, %r124, %r91;
	and.b32  	%r92, %r122, 1048575;
	or.b32  	%r93, %r92, 1072693248;
	mov.b64 	%fd224, {%r123, %r93};
	setp.lt.u32 	%p42, %r93, 1073127583;
	@%p42 bra 	$L__BB11_33;
	{
	.reg .b32 %temp; 
	mov.b64 	{%r94, %temp}, %fd224;
	}
	{
	.reg .b32 %temp; 
	mov.b64 	{%temp, %r95}, %fd224;
	}
	add.s32 	%r96, %r95, -1048576;
	mov.b64 	%fd224, {%r94, %r96};
	add.s32 	%r125, %r125, 1;
$L__BB11_33:
	add.f64 	%fd141, %fd224, 0dBFF0000000000000;
	add.f64 	%fd142, %fd224, 0d3FF0000000000000;
	rcp.approx.ftz.f64 	%fd143, %fd142;
	neg.f64 	%fd144, %fd142;
	fma.rn.f64 	%fd145, %fd144, %fd143, 0d3FF0000000000000;
	fma.rn.f64 	%fd146, %fd145, %fd145, %fd145;
	fma.rn.f64 	%fd147, %fd146, %fd143, %fd143;
	mul.f64 	%fd148, %fd141, %fd147;
	fma.rn.f64 	%fd149, %fd141, %fd147, %fd148;
	mul.f64 	%fd150, %fd149, %fd149;
	fma.rn.f64 	%fd151, %fd150, 0d3EB1380B3AE80F1E, 0d3ED0EE258B7A8B04;
	fma.rn.f64 	%fd152, %fd151, %fd150, 0d3EF3B2669F02676F;
	fma.rn.f64 	%fd153, %fd152, %fd150, 0d3F1745CBA9AB0956;
	fma.rn.f64 	%fd154, %fd153, %fd150, 0d3F3C71C72D1B5154;
	fma.rn.f64 	%fd155, %fd154, %fd150, 0d3F624924923BE72D;
	fma.rn.f64 	%fd156, %fd155, %fd150, 0d3F8999999999A3C4;
	fma.rn.f64 	%fd157, %fd156, %fd150, 0d3FB5555555555554;
	sub.f64 	%fd158, %fd141, %fd149;
	add.f64 	%fd159, %fd158, %fd158;
	neg.f64 	%fd160, %fd149;
	fma.rn.f64 	%fd161, %fd160, %fd141, %fd159;
	mul.f64 	%fd162, %fd147, %fd161;
	mul.f64 	%fd163, %fd150, %fd157;
	fma.rn.f64 	%fd164, %fd163, %fd149, %fd162;
	xor.b32  	%r97, %r125, -2147483648;
	mov.b32 	%r98, 1127219200;
	mov.b64 	%fd165, {%r97, %r98};
	sub.f64 	%fd166, %fd165, %fd15;
	fma.rn.f64 	%fd167, %fd166, 0d3FE62E42FEFA39EF, %fd149;
	fma.rn.f64 	%fd168, %fd166, 0dBFE62E42FEFA39EF, %fd167;
	sub.f64 	%fd169, %fd168, %fd149;
	sub.f64 	%fd170, %fd164, %fd169;
	fma.rn.f64 	%fd171, %fd166, 0d3C7ABC9E3B39803F, %fd170;
	add.f64 	%fd225, %fd167, %fd171;
	bra.uni 	$L__BB11_35;
$L__BB11_34:
	fma.rn.f64 	%fd140, %fd223, 0d7FF0000000000000, 0d7FF0000000000000;
	{
	.reg .b32 %temp; 
	mov.b64 	{%temp, %r89}, %fd223;
	}
	and.b32  	%r90, %r89, 2147483647;
	setp.eq.s32 	%p41, %r90, 0;
	selp.f64 	%fd225, 0dFFF0000000000000, %fd140, %p41;
$L__BB11_35:
	{
	.reg .b32 %temp; 
	mov.b64 	{%temp, %r126}, %fd35;
	}
	{
	.reg .b32 %temp; 
	mov.b64 	{%r127, %temp}, %fd35;
	}
	setp.gt.s32 	%p43, %r126, 1048575;
	mov.b32 	%r128, -1023;
	mov.f64 	%fd226, %fd35;
	@%p43 bra 	$L__BB11_37;
	mul.f64 	%fd226, %fd35, 0d4350000000000000;
	{
	.reg .b32 %temp; 
	mov.b64 	{%temp, %r126}, %fd226;
	}
	{
	.reg .b32 %temp; 
	mov.b64 	{%r127, %temp}, %fd226;
	}
	mov.b32 	%r128, -1077;
$L__BB11_37:
	add.s32 	%r101, %r126, -1;
	setp.gt.u32 	%p44, %r101, 2146435070;
	@%p44 bra 	$L__BB11_41;
	shr.u32 	%r104, %r126, 20;
	add.s32 	%r129, %r128, %r104;
	and.b32  	%r105, %r126, 1048575;
	or.b32  	%r106, %r105, 1072693248;
	mov.b64 	%fd227, {%r127, %r106};
	setp.lt.u32 	%p46, %r106, 1073127583;
	@%p46 bra 	$L__BB11_40;
	{
	.reg .b32 %temp; 
	mov.b64 	{%r107, %temp}, %fd227;
	}
	{
	.reg .b32 %temp; 
	mov.b64 	{%temp, %r108}, %fd227;
	}
	add.s32 	%r109, %r108, -1048576;
	mov.b64 	%fd227, {%r107, %r109};
	add.s32 	%r129, %r129, 1;
$L__BB11_40:
	add.f64 	%fd173, %fd227, 0dBFF0000000000000;
	add.f64 	%fd174, %fd227, 0d3FF0000000000000;
	rcp.approx.ftz.f64 	%fd175, %fd174;
	neg.f64 	%fd176, %fd174;
	fma.rn.f64 	%fd177, %fd176, %fd175, 0d3FF0000000000000;
	fma.rn.f64 	%fd178, %fd177, %fd177, %fd177;
	fma.rn.f64 	%fd179, %fd178, %fd175, %fd175;
	mul.f64 	%fd180, %fd173, %fd179;
	fma.rn.f64 	%fd181, %fd173, %fd179, %fd180;
	mul.f64 	%fd182, %fd181, %fd181;
	fma.rn.f64 	%fd183, %fd182, 0d3EB1380B3AE80F1E, 0d3ED0EE258B7A8B04;
	fma.rn.f64 	%fd184, %fd183, %fd182, 0d3EF3B2669F02676F;
	fma.rn.f64 	%fd185, %fd184, %fd182, 0d3F1745CBA9AB0956;
	fma.rn.f64 	%fd186, %fd185, %fd182, 0d3F3C71C72D1B5154;
	fma.rn.f64 	%fd187, %fd186, %fd182, 0d3F624924923BE72D;
	fma.rn.f64 	%fd188, %fd187, %fd182, 0d3F8999999999A3C4;
	fma.rn.f64 	%fd189, %fd188, %fd182, 0d3FB5555555555554;
	sub.f64 	%fd190, %fd173, %fd181;
	add.f64 	%fd191, %fd190, %fd190;
	neg.f64 	%fd192, %fd181;
	fma.rn.f64 	%fd193, %fd192, %fd173, %fd191;
	mul.f64 	%fd194, %fd179, %fd193;
	mul.f64 	%fd195, %fd182, %fd189;
	fma.rn.f64 	%fd196, %fd195, %fd181, %fd194;
	xor.b32  	%r110, %r129, -2147483648;
	mov.b32 	%r111, 1127219200;
	mov.b64 	%fd197, {%r110, %r111};
	sub.f64 	%fd198, %fd197, %fd15;
	fma.rn.f64 	%fd199, %fd198, 0d3FE62E42FEFA39EF, %fd181;
	fma.rn.f64 	%fd200, %fd198, 0dBFE62E42FEFA39EF, %fd199;
	sub.f64 	%fd201, %fd200, %fd181;
	sub.f64 	%fd202, %fd196, %fd201;
	fma.rn.f64 	%fd203, %fd198, 0d3C7ABC9E3B39803F, %fd202;
	add.f64 	%fd228, %fd199, %fd203;
	bra.uni 	$L__BB11_42;
$L__BB11_41:
	fma.rn.f64 	%fd172, %fd226, 0d7FF0000000000000, 0d7FF0000000000000;
	{
	.reg .b32 %temp; 
	mov.b64 	{%temp, %r102}, %fd226;
	}
	and.b32  	%r103, %r102, 2147483647;
	setp.eq.s32 	%p45, %r103, 0;
	selp.f64 	%fd228, 0dFFF0000000000000, %fd172, %p45;
$L__BB11_42:
	mov.f64 	%fd204, 0d3FF0000000000000;
	sub.f64 	%fd205, %fd204, %fd35;
	add.f64 	%fd206, %fd205, %fd228;
	mul.f64 	%fd207, %fd13, %fd206;
	mul.f64 	%fd208, %fd33, 0d3FE0000000000000;
	fma.rn.f64 	%fd209, %fd33, %fd208, %fd207;
	setp.geu.f64 	%p47, %fd225, %fd209;
	xor.b64  	%rd78, %rd14, %rd79;
	@%p47 bra 	$L__BB11_12;
$L__BB11_43:
	ld.param.f64 	%fd213, [gamma_bf16_param_2];
	ld.param.u64 	%rd75, [gamma_bf16_param_0];
	mul.f64 	%fd210, %fd13, %fd35;
	mul.f64 	%fd211, %fd213, %fd210;
	mul.f64 	%fd212, %fd217, %fd211;
	cvt.rn.f32.f64 	%f1, %fd212;
	// begin inline asm
	{  cvt.rn.bf16.f32 %rs1, %f1;}

	// end inline asm
	cvta.to.global.u64 	%rd72, %rd75;
	mov.u32 	%r113, %ntid.x;
	mov.u32 	%r114, %tid.x;
	mad.lo.s32 	%r115, %r40, %r113, %r114;
	mul.wide.u32 	%rd73, %r115, 2;
	add.s64 	%rd74, %rd72, %rd73;
	st.global.u16 	[%rd74], %rs1;
$L__BB11_44:
	ret;

}
	// .globl	exponential_f32
.visible .entry exponential_f32(
	.param .u64 .ptr .align 1 exponential_f32_param_0,
	.param .f64 exponential_f32_param_1,
	.param .u64 exponential_f32_param_2,
	.param .u32 exponential_f32_param_3
)
{
	.reg .pred 	%p<9>;
	.reg .b32 	%r<34>;
	.reg .b32 	%f<2>;
	.reg .b64 	%rd<29>;
	.reg .b64 	%fd<51>;

	ld.param.u64 	%rd2, [exponential_f32_param_0];
	ld.param.f64 	%fd10, [exponential_f32_param_1];
	ld.param.u64 	%rd3, [exponential_f32_param_2];
	ld.param.u32 	%r12, [exponential_f32_param_3];
	mov.u32 	%r13, %ctaid.x;
	mov.u32 	%r14, %ntid.x;
	mov.u32 	%r15, %tid.x;
	mad.lo.s32 	%r1, %r13, %r14, %r15;
	setp.ge.u32 	%p1, %r1, %r12;
	@%p1 bra 	$L__BB12_9;
	cvt.u64.u32 	%rd1, %r1;
	mad.lo.s64 	%rd4, %rd1, -7046029254386353131, %rd3;
	shr.u64 	%rd5, %rd4, 30;
	xor.b64  	%rd6, %rd5, %rd4;
	mul.lo.s64 	%rd7, %rd6, -4658895280553007687;
	shr.u64 	%rd8, %rd7, 27;
	xor.b64  	%rd9, %rd8, %rd7;
	mul.lo.s64 	%rd10, %rd9, -7723592293110705685;
	shr.u64 	%rd11, %rd10, 31;
	xor.b64  	%rd12, %rd11, %rd10;
	add.s64 	%rd13, %rd4, 1;
	setp.eq.s64 	%p2, %rd13, 0;
	shr.u64 	%rd14, %rd13, 30;
	xor.b64  	%rd15, %rd14, %rd13;
	mul.lo.s64 	%rd16, %rd15, -4658895280553007687;
	shr.u64 	%rd17, %rd16, 27;
	xor.b64  	%rd18, %rd17, %rd16;
	mul.lo.s64 	%rd19, %rd18, -7723592293110705685;
	shr.u64 	%rd20, %rd19, 31;
	xor.b64  	%rd21, %rd20, %rd19;
	setp.eq.s64 	%p3, %rd4, 0;
	selp.b64 	%rd22, 1, %rd12, %p3;
	selp.b64 	%rd23, 1, %rd21, %p2;
	add.s64 	%rd24, %rd23, %rd22;
	shr.u64 	%rd25, %rd24, 11;
	cvt.rn.f64.u64 	%fd11, %rd25;
	mul.f64 	%fd12, %fd11, 0d3CA0000000000000;
	setp.lt.f64 	%p4, %fd12, 0d3CD203AF9EE75616;
	selp.f64 	%fd48, 0d3CD203AF9EE75616, %fd12, %p4;
	{
	.reg .b32 %temp; 
	mov.b64 	{%temp, %r30}, %fd48;
	}
	{
	.reg .b32 %temp; 
	mov.b64 	{%r31, %temp}, %fd48;
	}
	setp.gt.s32 	%p5, %r30, 1048575;
	mov.b32 	%r32, -1023;
	@%p5 bra 	$L__BB12_3;
	mul.f64 	%fd48, %fd48, 0d4350000000000000;
	{
	.reg .b32 %temp; 
	mov.b64 	{%temp, %r30}, %fd48;
	}
	{
	.reg .b32 %temp; 
	mov.b64 	{%r31, %temp}, %fd48;
	}
	mov.b32 	%r32, -1077;
$L__BB12_3:
	add.s32 	%r18, %r30, -1;
	setp.gt.u32 	%p6, %r18, 2146435070;
	@%p6 bra 	$L__BB12_7;
	shr.u32 	%r21, %r30, 20;
	add.s32 	%r33, %r32, %r21;
	and.b32  	%r22, %r30, 1048575;
	or.b32  	%r23, %r22, 1072693248;
	mov.b64 	%fd49, {%r31, %r23};
	setp.lt.u32 	%p8, %r23, 1073127583;
	@%p8 bra 	$L__BB12_6;
	{
	.reg .b32 %temp; 
	mov.b64 	{%r24, %temp}, %fd49;
	}
	{
	.reg .b32 %temp; 
	mov.b64 	{%temp, %r25}, %fd49;
	}
	add.s32 	%r26, %r25, -1048576;
	mov.b64 	%fd49, {%r24, %r26};
	add.s32 	%r33, %r33, 1;
$L__BB12_6:
	add.f64 	%fd14, %fd49, 0dBFF0000000000000;
	add.f64 	%fd15, %fd49, 0d3FF0000000000000;
	rcp.approx.ftz.f64 	%fd16, %fd15;
	neg.f64 	%fd17, %fd15;
	fma.rn.f64 	%fd18, %fd17, %fd16, 0d3FF0000000000000;
	fma.rn.f64 	%fd19, %fd18, %fd18, %fd18;
	fma.rn.f64 	%fd20, %fd19, %fd16, %fd16;
	mul.f64 	%fd21, %fd14, %fd20;
	fma.rn.f64 	%fd22, %fd14, %fd20, %fd21;
	mul.f64 	%fd23, %fd22, %fd22;
	fma.rn.f64 	%fd24, %fd23, 0d3EB1380B3AE80F1E, 0d3ED0EE258B7A8B04;
	fma.rn.f64 	%fd25, %fd24, %fd23, 0d3EF3B2669F02676F;
	fma.rn.f64 	%fd26, %fd25, %fd23, 0d3F1745CBA9AB0956;
	fma.rn.f64 	%fd27, %fd26, %fd23, 0d3F3C71C72D1B5154;
	fma.rn.f64 	%fd28, %fd27, %fd23, 0d3F624924923BE72D;
	fma.rn.f64 	%fd29, %fd28, %fd23, 0d3F8999999999A3C4;
	fma.rn.f64 	%fd30, %fd29, %fd23, 0d3FB5555555555554;
	sub.f64 	%fd31, %fd14, %fd22;
	add.f64 	%fd32, %fd31, %fd31;
	neg.f64 	%fd33, %fd22;
	fma.rn.f64 	%fd34, %fd33, %fd14, %fd32;
	mul.f64 	%fd35, %fd20, %fd34;
	mul.f64 	%fd36, %fd23, %fd30;
	fma.rn.f64 	%fd37, %fd36, %fd22, %fd35;
	xor.b32  	%r27, %r33, -2147483648;
	mov.b32 	%r28, 1127219200;
	mov.b64 	%fd38, {%r27, %r28};
	mov.b32 	%r29, -2147483648;
	mov.b64 	%fd39, {%r29, %r28};
	sub.f64 	%fd40, %fd38, %fd39;
	fma.rn.f64 	%fd41, %fd40, 0d3FE62E42FEFA39EF, %fd22;
	fma.rn.f64 	%fd42, %fd40, 0dBFE62E42FEFA39EF, %fd41;
	sub.f64 	%fd43, %fd42, %fd22;
	sub.f64 	%fd44, %fd37, %fd43;
	fma.rn.f64 	%fd45, %fd40, 0d3C7ABC9E3B39803F, %fd44;
	add.f64 	%fd50, %fd41, %fd45;
	bra.uni 	$L__BB12_8;
$L__BB12_7:
	fma.rn.f64 	%fd13, %fd48, 0d7FF0000000000000, 0d7FF0000000000000;
	{
	.reg .b32 %temp; 
	mov.b64 	{%temp, %r19}, %fd48;
	}
	and.b32  	%r20, %r19, 2147483647;
	setp.eq.s32 	%p7, %r20, 0;
	selp.f64 	%fd50, 0dFFF0000000000000, %fd13, %p7;
$L__BB12_8:
	neg.f64 	%fd46, %fd50;
	div.rn.f64 	%fd47, %fd46, %fd10;
	cvt.rn.f32.f64 	%f1, %fd47;
	cvta.to.global.u64 	%rd26, %rd2;
	shl.b64 	%rd27, %rd1, 2;
	add.s64 	%rd28, %rd26, %rd27;
	st.global.f32 	[%rd28], %f1;
$L__BB12_9:
	ret;

}
	// .globl	exponential_f64
.visible .entry exponential_f64(
	.param .u64 .ptr .align 1 exponential_f64_param_0,
	.param .f64 exponential_f64_param_1,
	.param .u64 exponential_f64_param_2,
	.param .u32 exponential_f64_param_3
)
{
	.reg .pred 	%p<9>;
	.reg .b32 	%r<34>;
	.reg .b64 	%rd<29>;
	.reg .b64 	%fd<51>;

	ld.param.u64 	%rd2, [exponential_f64_param_0];
	ld.param.f64 	%fd10, [exponential_f64_param_1];
	ld.param.u64 	%rd3, [exponential_f64_param_2];
	ld.param.u32 	%r12, [exponential_f64_param_3];
	mov.u32 	%r13, %ctaid.x;
	mov.u32 	%r14, %ntid.x;
	mov.u32 	%r15, %tid.x;
	mad.lo.s32 	%r1, %r13, %r14, %r15;
	setp.ge.u32 	%p1, %r1, %r12;
	@%p1 bra 	$L__BB13_9;
	cvt.u64.u32 	%rd1, %r1;
	mad.lo.s64 	%rd4, %rd1, -7046029254386353131, %rd3;
	shr.u64 	%rd5, %rd4, 30;
	xor.b64  	%rd6, %rd5, %rd4;
	mul.lo.s64 	%rd7, %rd6, -4658895280553007687;
	shr.u64 	%rd8, %rd7, 27;
	xor.b64  	%rd9, %rd8, %rd7;
	mul.lo.s64 	%rd10, %rd9, -7723592293110705685;
	shr.u64 	%rd11, %rd10, 31;
	xor.b64  	%rd12, %rd11, %rd10;
	add.s64 	%rd13, %rd4, 1;
	setp.eq.s64 	%p2, %rd13, 0;
	shr.u64 	%rd14, %rd13, 30;
	xor.b64  	%rd15, %rd14, %rd13;
	mul.lo.s64 	%rd16, %rd15, -4658895280553007687;
	shr.u64 	%rd17, %rd16, 27;
	xor.b64  	%rd18, %rd17, %rd16;
	mul.lo.s64 	%rd19, %rd18, -7723592293110705685;
	shr.u64 	%rd20, %rd19, 31;
	xor.b64  	%rd21, %rd20, %rd19;
	setp.eq.s64 	%p3, %rd4, 0;
	selp.b64 	%rd22, 1, %rd12, %p3;
	selp.b64 	%rd23, 1, %rd21, %p2;
	add.s64 	%rd24, %rd23, %rd22;
	shr.u64 	%rd25, %rd24, 11;
	cvt.rn.f64.u64 	%fd11, %rd25;
	mul.f64 	%fd12, %fd11, 0d3CA0000000000000;
	setp.lt.f64 	%p4, %fd12, 0d3CD203AF9EE75616;
	selp.f64 	%fd48, 0d3CD203AF9EE75616, %fd12, %p4;
	{
	.reg .b32 %temp; 
	mov.b64 	{%temp, %r30}, %fd48;
	}
	{
	.reg .b32 %temp; 
	mov.b64 	{%r31, %temp}, %fd48;
	}
	setp.gt.s32 	%p5, %r30, 1048575;
	mov.b32 	%r32, -1023;
	@%p5 bra 	$L__BB13_3;
	mul.f64 	%fd48, %fd48, 0d4350000000000000;
	{
	.reg .b32 %temp; 
	mov.b64 	{%temp, %r30}, %fd48;
	}
	{
	.reg .b32 %temp; 
	mov.b64 	{%r31, %temp}, %fd48;
	}
	mov.b32 	%r32, -1077;
$L__BB13_3:
	add.s32 	%r18, %r30, -1;
	setp.gt.u32 	%p6, %r18, 2146435070;
	@%p6 bra 	$L__BB13_7;
	shr.u32 	%r21, %r30, 20;
	add.s32 	%r33, %r32, %r21;
	and.b32  	%r22, %r30, 1048575;
	or.b32  	%r23, %r22, 1072693248;
	mov.b64 	%fd49, {%r31, %r23};
	setp.lt.u32 	%p8, %r23, 1073127583;
	@%p8 bra 	$L__BB13_6;
	{
	.reg .b32 %temp; 
	mov.b64 	{%r24, %temp}, %fd49;
	}
	{
	.reg .b32 %temp; 
	mov.b64 	{%temp, %r25}, %fd49;
	}
	add.s32 	%r26, %r25, -1048576;
	mov.b64 	%fd49, {%r24, %r26};
	add.s32 	%r33, %r33, 1;
$L__BB13_6:
	add.f64 	%fd14, %fd49, 0dBFF0000000000000;
	add.f64 	%fd15, %fd49, 0d3FF0000000000000;
	rcp.approx.ftz.f64 	%fd16, %fd15;
	neg.f64 	%fd17, %fd15;
	fma.rn.f64 	%fd18, %fd17, %fd16, 0d3FF0000000000000;
	fma.rn.f64 	%fd19, %fd18, %fd18, %fd18;
	fma.rn.f64 	%fd20, %fd19, %fd16, %fd16;
	mul.f64 	%fd21, %fd14, %fd20;
	fma.rn.f64 	%fd22, %fd14, %fd20, %fd21;
	mul.f64 	%fd23, %fd22, %fd22;
	fma.rn.f64 	%fd24, %fd23, 0d3EB1380B3AE80F1E, 0d3ED0EE258B7A8B04;
	fma.rn.f64 	%fd25, %fd24, %fd23, 0d3EF3B2669F02676F;
	fma.rn.f64 	%fd26, %fd25, %fd23, 0d3F1745CBA9AB0956;
	fma.rn.f64 	%fd27, %fd26, %fd23, 0d3F3C71C72D1B5154;
	fma.rn.f64 	%fd28, %fd27, %fd23, 0d3F624924923BE72D;
	fma.rn.f64 	%fd29, %fd28, %fd23, 0d3F8999999999A3C4;
	fma.rn.f64 	%fd30, %fd29, %fd23, 0d3FB5555555555554;
	sub.f64 	%fd31, %fd14, %fd22;
	add.f64 	%fd32, %fd31, %fd31;
	neg.f64 	%fd33, %fd22;
	fma.rn.f64 	%fd34, %fd33, %fd14, %fd32;
	mul.f64 	%fd35, %fd20, %fd34;
	mul.f64 	%fd36, %fd23, %fd30;
	fma.rn.f64 	%fd37, %fd36, %fd22, %fd35;
	xor.b32  	%r27, %r33, -2147483648;
	mov.b32 	%r28, 1127219200;
	mov.b64 	%fd38, {%r27, %r28};
	mov.b32 	%r29, -2147483648;
	mov.b64 	%fd39, {%r29, %r28};
	sub.f64 	%fd40, %fd38, %fd39;
	fma.rn.f64 	%fd41, %fd40, 0d3FE62E42FEFA39EF, %fd22;
	fma.rn.f64 	%fd42, %fd40, 0dBFE62E42FEFA39EF, %fd41;
	sub.f64 	%fd43, %fd42, %fd22;
	sub.f64 	%fd44, %fd37, %fd43;
	fma.rn.f64 	%fd45, %fd40, 0d3C7ABC9E3B39803F, %fd44;
	add.f64 	%fd50, %fd41, %fd45;
	bra.uni 	$L__BB13_8;
$L__BB13_7:
	fma.rn.f64 	%fd13, %fd48, 0d7FF0000000000000, 0d7FF0000000000000;
	{
	.reg .b32 %temp; 
	mov.b64 	{%temp, %r19}, %fd48;
	}
	and.b32  	%r20, %r19, 2147483647;
	setp.eq.s32 	%p7, %r20, 0;
	selp.f64 	%fd50, 0dFFF0000000000000, %fd13, %p7;
$L__BB13_8:
	neg.f64 	%fd46, %fd50;
	div.rn.f64 	%fd47, %fd46, %fd10;
	cvta.to.global.u64 	%rd26, %rd2;
	shl.b64 	%rd27, %rd1, 3;
	add.s64 	%rd28, %rd26, %rd27;
	st.global.f64 	[%rd28], %fd47;
$L__BB13_9:
	ret;

}
	// .globl	exponential_f16
.visible .entry exponential_f16(
	.param .u64 .ptr .align 1 exponential_f16_param_0,
	.param .f64 exponential_f16_param_1,
	.param .u64 exponential_f16_param_2,
	.param .u32 exponential_f16_param_3
)
{
	.reg .pred 	%p<9>;
	.reg .b16 	%rs<2>;
	.reg .b32 	%r<34>;
	.reg .b32 	%f<2>;
	.reg .b64 	%rd<29>;
	.reg .b64 	%fd<51>;

	ld.param.u64 	%rd2, [exponential_f16_param_0];
	ld.param.f64 	%fd10, [exponential_f16_param_1];
	ld.param.u64 	%rd3, [exponential_f16_param_2];
	ld.param.u32 	%r12, [exponential_f16_param_3];
	mov.u32 	%r13, %ctaid.x;
	mov.u32 	%r14, %ntid.x;
	mov.u32 	%r15, %tid.x;
	mad.lo.s32 	%r1, %r13, %r14, %r15;
	setp.ge.u32 	%p1, %r1, %r12;
	@%p1 bra 	$L__BB14_9;
	cvt.u64.u32 	%rd1, %r1;
	mad.lo.s64 	%rd4, %rd1, -7046029254386353131, %rd3;
	shr.u64 	%rd5, %rd4, 30;
	xor.b64  	%rd6, %rd5, %rd4;
	mul.lo.s64 	%rd7, %rd6, -4658895280553007687;
	shr.u64 	%rd8, %rd7, 27;
	xor.b64  	%rd9, %rd8, %rd7;
	mul.lo.s64 	%rd10, %rd9, -7723592293110705685;
	shr.u64 	%rd11, %rd10, 31;
	xor.b64  	%rd12, %rd11, %rd10;
	add.s64 	%rd13, %rd4, 1;
	setp.eq.s64 	%p2, %rd13, 0;
	shr.u64 	%rd14, %rd13, 30;
	xor.b64  	%rd15, %rd14, %rd13;
	mul.lo.s64 	%rd16, %rd15, -4658895280553007687;
	shr.u64 	%rd17, %rd16, 27;
	xor.b64  	%rd18, %rd17, %rd16;
	mul.lo.s64 	%rd19, %rd18, -7723592293110705685;
	shr.u64 	%rd20, %rd19, 31;
	xor.b64  	%rd21, %rd20, %rd19;
	setp.eq.s64 	%p3, %rd4, 0;
	selp.b64 	%rd22, 1, %rd12, %p3;
	selp.b64 	%rd23, 1, %rd21, %p2;
	add.s64 	%rd24, %rd23, %rd22;
	shr.u64 	%rd25, %rd24, 11;
	cvt.rn.f64.u64 	%fd11, %rd25;
	mul.f64 	%fd12, %fd11, 0d3CA0000000000000;
	setp.lt.f64 	%p4, %fd12, 0d3CD203AF9EE75616;
	selp.f64 	%fd48, 0d3CD203AF9EE75616, %fd12, %p4;
	{
	.reg .b32 %temp; 
	mov.b64 	{%temp, %r30}, %fd48;
	}
	{
	.reg .b32 %temp; 
	mov.b64 	{%r31, %temp}, %fd48;
	}
	setp.gt.s32 	%p5, %r30, 1048575;
	mov.b32 	%r32, -1023;
	@%p5 bra 	$L__BB14_3;
	mul.f64 	%fd48, %fd48, 0d4350000000000000;
	{
	.reg .b32 %temp; 
	mov.b64 	{%temp, %r30}, %fd48;
	}
	{
	.reg .b32 %temp; 
	mov.b64 	{%r31, %temp}, %fd48;
	}
	mov.b32 	%r32, -1077;
$L__BB14_3:
	add.s32 	%r18, %r30, -1;
	setp.gt.u32 	%p6, %r18, 2146435070;
	@%p6 bra 	$L__BB14_7;
	shr.u32 	%r21, %r30, 20;
	add.s32 	%r33, %r32, %r21;
	and.b32  	%r22, %r30, 1048575;
	or.b32  	%r23, %r22, 1072693248;
	mov.b64 	%fd49, {%r31, %r23};
	setp.lt.u32 	%p8, %r23, 1073127583;
	@%p8 bra 	$L__BB14_6;
	{
	.reg .b32 %temp; 
	mov.b64 	{%r24, %temp}, %fd49;
	}
	{
	.reg .b32 %temp; 
	mov.b64 	{%temp, %r25}, %fd49;
	}
	add.s32 	%r26, %r25, -1048576;
	mov.b64 	%fd49, {%r24, %r26};
	add.s32 	%r33, %r33, 1;
$L__BB14_6:
	add.f64 	%fd14, %fd49, 0dBFF0000000000000;
	add.f64 	%fd15, %fd49, 0d3FF0000000000000;
	rcp.approx.ftz.f64 	%fd16, %fd15;
	neg.f64 	%fd17, %fd15;
	fma.rn.f64 	%fd18, %fd17, %fd16, 0d3FF0000000000000;
	fma.rn.f64 	%fd19, %fd18, %fd18, %fd18;
	fma.rn.f64 	%fd20, %fd19, %fd16, %fd16;
	mul.f64 	%fd21, %fd14, %fd20;
	fma.rn.f64 	%fd22, %fd14, %fd20, %fd21;
	mul.f64 	%fd23, %fd22, %fd22;
	fma.rn.f64 	%fd24, %fd23, 0d3EB1380B3AE80F1E, 0d3ED0EE258B7A8B04;
	fma.rn.f64 	%fd25, %fd24, %fd23, 0d3EF3B2669F02676F;
	fma.rn.f64 	%fd26, %fd25, %fd23, 0d3F1745CBA9AB0956;
	fma.rn.f64 	%fd27, %fd26, %fd23, 0d3F3C71C72D1B5154;
	fma.rn.f64 	%fd28, %fd27, %fd23, 0d3F624924923BE72D;
	fma.rn.f64 	%fd29, %fd28, %fd23, 0d3F8999999999A3C4;
	fma.rn.f64 	%fd30, %fd29, %fd23, 0d3FB5555555555554;
	sub.f64 	%fd31, %fd14, %fd22;
	add.f64 	%fd32, %fd31, %fd31;
	neg.f64 	%fd33, %fd22;
	fma.rn.f64 	%fd34, %fd33, %fd14, %fd32;
	mul.f64 	%fd35, %fd20, %fd34;
	mul.f64 	%fd36, %fd23, %fd30;
	fma.rn.f64 	%fd37, %fd36, %fd22, %fd35;
	xor.b32  	%r27, %r33, -2147483648;
	mov.b32 	%r28, 1127219200;
	mov.b64 	%fd38, {%r27, %r28};
	mov.b32 	%r29, -2147483648;
	mov.b64 	%fd39, {%r29, %r28};
	sub.f64 	%fd40, %fd38, %fd39;
	fma.rn.f64 	%fd41, %fd40, 0d3FE62E42FEFA39EF, %fd22;
	fma.rn.f64 	%fd42, %fd40, 0dBFE62E42FEFA39EF, %fd41;
	sub.f64 	%fd43, %fd42, %fd22;
	sub.f64 	%fd44, %fd37, %fd43;
	fma.rn.f64 	%fd45, %fd40, 0d3C7ABC9E3B39803F, %fd44;
	add.f64 	%fd50, %fd41, %fd45;
	bra.uni 	$L__BB14_8;
$L__BB14_7:
	fma.rn.f64 	%fd13, %fd48, 0d7FF0000000000000, 0d7FF0000000000000;
	{
	.reg .b32 %temp; 
	mov.b64 	{%temp, %r19}, %fd48;
	}
	and.b32  	%r20, %r19, 2147483647;
	setp.eq.s32 	%p7, %r20, 0;
	selp.f64 	%fd50, 0dFFF0000000000000, %fd13, %p7;
$L__BB14_8:
	neg.f64 	%fd46, %fd50;
	div.rn.f64 	%fd47, %fd46, %fd10;
	cvt.rn.f32.f64 	%f1, %fd47;
	// begin inline asm
	{  cvt.rn.f16.f32 %rs1, %f1;}

	// end inline asm
	cvta.to.global.u64 	%rd26, %rd2;
	shl.b64 	%rd27, %rd1, 1;
	add.s64 	%rd28, %rd26, %rd27;
	st.global.u16 	[%rd28], %rs1;
$L__BB14_9:
	ret;

}
	// .globl	exponential_bf16
.visible .entry exponential_bf16(
	.param .u64 .ptr .align 1 exponential_bf16_param_0,
	.param .f64 exponential_bf16_param_1,
	.param .u64 exponential_bf16_param_2,
	.param .u32 exponential_bf16_param_3
)
{
	.reg .pred 	%p<9>;
	.reg .b16 	%rs<2>;
	.reg .b32 	%r<34>;
	.reg .b32 	%f<2>;
	.reg .b64 	%rd<29>;
	.reg .b64 	%fd<51>;

	ld.param.u64 	%rd2, [exponential_bf16_param_0];
	ld.param.f64 	%fd10, [exponential_bf16_param_1];
	ld.param.u64 	%rd3, [exponential_bf16_param_2];
	ld.param.u32 	%r12, [exponential_bf16_param_3];
	mov.u32 	%r13, %ctaid.x;
	mov.u32 	%r14, %ntid.x;
	mov.u32 	%r15, %tid.x;
	mad.lo.s32 	%r1, %r13, %r14, %r15;
	setp.ge.u32 	%p1, %r1, %r12;
	@%p1 bra 	$L__BB15_9;
	cvt.u64.u32 	%rd1, %r1;
	mad.lo.s64 	%rd4, %rd1, -7046029254386353131, %rd3;
	shr.u64 	%rd5, %rd4, 30;
	xor.b64  	%rd6, %rd5, %rd4;
	mul.lo.s64 	%rd7, %rd6, -4658895280553007687;
	shr.u64 	%rd8, %rd7, 27;
	xor.b64  	%rd9, %rd8, %rd7;
	mul.lo.s64 	%rd10, %rd9, -7723592293110705685;
	shr.u64 	%rd11, %rd10, 31;
	xor.b64  	%rd12, %rd11, %rd10;
	add.s64 	%rd13, %rd4, 1;
	setp.eq.s64 	%p2, %rd13, 0;
	shr.u64 	%rd14, %rd13, 30;
	xor.b64  	%rd15, %rd14, %rd13;
	mul.lo.s64 	%rd16, %rd15, -4658895280553007687;
	shr.u64 	%rd17, %rd16, 27;
	xor.b64  	%rd18, %rd17, %rd16;
	mul.lo.s64 	%rd19, %rd18, -7723592293110705685;
	shr.u64 	%rd20, %rd19, 31;
	xor.b64  	%rd21, %rd20, %rd19;
	setp.eq.s64 	%p3, %rd4, 0;
	selp.b64 	%rd22, 1, %rd12, %p3;
	selp.b64 	%rd23, 1, %rd21, %p2;
	add.s64 	%rd24, %rd23, %rd22;
	shr.u64 	%rd25, %rd24, 11;
	cvt.rn.f64.u64 	%fd11, %rd25;
	mul.f64 	%fd12, %fd11, 0d3CA0000000000000;
	setp.lt.f64 	%p4, %fd12, 0d3CD203AF9EE75616;
	selp.f64 	%fd48, 0d3CD203AF9EE75616, %fd12, %p4;
	{
	.reg .b32 %temp; 
	mov.b64 	{%temp, %r30}, %fd48;
	}
	{
	.reg .b32 %temp; 
	mov.b64 	{%r31, %temp}, %fd48;
	}
	setp.gt.s32 	%p5, %r30, 1048575;
	mov.b32 	%r32, -1023;
	@%p5 bra 	$L__BB15_3;
	mul.f64 	%fd48, %fd48, 0d4350000000000000;
	{
	.reg .b32 %temp; 
	mov.b64 	{%temp, %r30}, %fd48;
	}
	{
	.reg .b32 %temp; 
	mov.b64 	{%r31, %temp}, %fd48;
	}
	mov.b32 	%r32, -1077;
$L__BB15_3:
	add.s32 	%r18, %r30, -1;
	setp.gt.u32 	%p6, %r18, 2146435070;
	@%p6 bra 	$L__BB15_7;
	shr.u32 	%r21, %r30, 20;
	add.s32 	%r33, %r32, %r21;
	and.b32  	%r22, %r30, 1048575;
	or.b32  	%r23, %r22, 1072693248;
	mov.b64 	%fd49, {%r31, %r23};
	setp.lt.u32 	%p8, %r23, 1073127583;
	@%p8 bra 	$L__BB15_6;
	{
	.reg .b32 %temp; 
	mov.b64 	{%r24, %temp}, %fd49;
	}
	{
	.reg .b32 %temp; 
	mov.b64 	{%temp, %r25}, %fd49;
	}
	add.s32 	%r26, %r25, -1048576;
	mov.b64 	%fd49, {%r24, %r26};
	add.s32 	%r33, %r33, 1;
$L__BB15_6:
	add.f64 	%fd14, %fd49, 0dBFF0000000000000;
	add.f64 	%fd15, %fd49, 0d3FF0000000000000;
	rcp.approx.ftz.f64 	%fd16, %fd15;
	neg.f64 	%fd17, %fd15;
	fma.rn.f64 	%fd18, %fd17, %fd16, 0d3FF0000000000000;
	fma.rn.f64 	%fd19, %fd18, %fd18, %fd18;
	fma.rn.f64 	%fd20, %fd19, %fd16, %fd16;
	mul.f64 	%fd21, %fd14, %fd20;
	fma.rn.f64 	%fd22, %fd14, %fd20, %fd21;
	mul.f64 	%fd23, %fd22, %fd22;
	fma.rn.f64 	%fd24, %fd23, 0d3EB1380B3AE80F1E, 0d3ED0EE258B7A8B04;
	fma.rn.f64 	%fd25, %fd24, %fd23, 0d3EF3B2669F02676F;
	fma.rn.f64 	%fd26, %fd25, %fd23, 0d3F1745CBA9AB0956;
	fma.rn.f64 	%fd27, %fd26, %fd23, 0d3F3C71C72D1B5154;
	fma.rn.f64 	%fd28, %fd27, %fd23, 0d3F624924923BE72D;
	fma.rn.f64 	%fd29, %fd28, %fd23, 0d3F8999999999A3C4;
	fma.rn.f64 	%fd30, %fd29, %fd23, 0d3FB5555555555554;
	sub.f64 	%fd31, %fd14, %fd22;
	add.f64 	%fd32, %fd31, %fd31;
	neg.f64 	%fd33, %fd22;
	fma.rn.f64 	%fd34, %fd33, %fd14, %fd32;
	mul.f64 	%fd35, %fd20, %fd34;
	mul.f64 	%fd36, %fd23, %fd30;
	fma.rn.f64 	%fd37, %fd36, %fd22, %fd35;
	xor.b32  	%r27, %r33, -2147483648;
	mov.b32 	%r28, 1127219200;
	mov.b64 	%fd38, {%r27, %r28};
	mov.b32 	%r29, -2147483648;
	mov.b64 	%fd39, {%r29, %r28};
	sub.f64 	%fd40, %fd38, %fd39;
	fma.rn.f64 	%fd41, %fd40, 0d3FE62E42FEFA39EF, %fd22;
	fma.rn.f64 	%fd42, %fd40, 0dBFE62E42FEFA39EF, %fd41;
	sub.f64 	%fd43, %fd42, %fd22;
	sub.f64 	%fd44, %fd37, %fd43;
	fma.rn.f64 	%fd45, %fd40, 0d3C7ABC9E3B39803F, %fd44;
	add.f64 	%fd50, %fd41, %fd45;
	bra.uni 	$L__BB15_8;
$L__BB15_7:
	fma.rn.f64 	%fd13, %fd48, 0d7FF0000000000000, 0d7FF0000000000000;
	{
	.reg .b32 %temp; 
	mov.b64 	{%temp, %r19}, %fd48;
	}
	and.b32  	%r20, %r19, 2147483647;
	setp.eq.s32 	%p7, %r20, 0;
	selp.f64 	%fd50, 0dFFF0000000000000, %fd13, %p7;
$L__BB15_8:
	neg.f64 	%fd46, %fd50;
	div.rn.f64 	%fd47, %fd46, %fd10;
	cvt.rn.f32.f64 	%f1, %fd47;
	// begin inline asm
	{  cvt.rn.bf16.f32 %rs1, %f1;}

	// end inline asm
	cvta.to.global.u64 	%rd26, %rd2;
	shl.b64 	%rd27, %rd1, 1;
	add.s64 	%rd28, %rd26, %rd27;
	st.global.u16 	[%rd28], %rs1;
$L__BB15_9:
	ret;

}
	// .globl	poisson_f32
.visible .entry poisson_f32(
	.param .u64 .ptr .align 1 poisson_f32_param_0,
	.param .f64 poisson_f32_param_1,
	.param .u64 poisson_f32_param_2,
	.param .u32 poisson_f32_param_3
)
{
	.reg .pred 	%p<22>;
	.reg .b32 	%r<63>;
	.reg .b32 	%f<4>;
	.reg .b64 	%rd<55>;
	.reg .b64 	%fd<137>;

	ld.param.u64 	%rd7, [poisson_f32_param_0];
	ld.param.f64 	%fd30, [poisson_f32_param_1];
	ld.param.u64 	%rd8, [poisson_f32_param_2];
	ld.param.u32 	%r20, [poisson_f32_param_3];
	mov.u32 	%r21, %ctaid.x;
	mov.u32 	%r22, %ntid.x;
	mov.u32 	%r23, %tid.x;
	mad.lo.s32 	%r1, %r21, %r22, %r23;
	setp.ge.u32 	%p1, %r1, %r20;
	@%p1 bra 	$L__BB16_24;
	cvt.u64.u32 	%rd1, %r1;
	mad.lo.s64 	%rd9, %rd1, -7046029254386353131, %rd8;
	shr.u64 	%rd10, %rd9, 30;
	xor.b64  	%rd11, %rd10, %rd9;
	mul.lo.s64 	%rd12, %rd11, -4658895280553007687;
	shr.u64 	%rd13, %rd12, 27;
	xor.b64  	%rd14, %rd13, %rd12;
	mul.lo.s64 	%rd15, %rd14, -7723592293110705685;
	shr.u64 	%rd16, %rd15, 31;
	xor.b64  	%rd17, %rd16, %rd15;
	add.s64 	%rd18, %rd9, 1;
	setp.eq.s64 	%p2, %rd18, 0;
	shr.u64 	%rd19, %rd18, 30;
	xor.b64  	%rd20, %rd19, %rd18;
	mul.lo.s64 	%rd21, %rd20, -4658895280553007687;
	shr.u64 	%rd22, %rd21, 27;
	xor.b64  	%rd23, %rd22, %rd21;
	mul.lo.s64 	%rd24, %rd23, -7723592293110705685;
	shr.u64 	%rd25, %rd24, 31;
	xor.b64  	%rd26, %rd25, %rd24;
	setp.eq.s64 	%p3, %rd9, 0;
	selp.b64 	%rd54, 1, %rd17, %p3;
	selp.b64 	%rd53, 1, %rd26, %p2;
	setp.geu.f64 	%p4, %fd30, 0d403E000000000000;
	@%p4 bra 	$L__BB16_8;
	neg.f64 	%fd103, %fd30;
	fma.rn.f64 	%fd104, %fd30, 0dBFF71547652B82FE, 0d4338000000000000;
	{
	.reg .b32 %temp; 
	mov.b64 	{%r2, %temp}, %fd104;
	}
	mov.f64 	%fd105, 0dC338000000000000;
	add.rn.f64 	%fd106, %fd104, %fd105;
	fma.rn.f64 	%fd107, %fd106, 0dBFE62E42FEFA39EF, %fd103;
	fma.rn.f64 	%fd108, %fd106, 0dBC7ABC9E3B39803F, %fd107;
	fma.rn.f64 	%fd109, %fd108, 0d3E5ADE1569CE2BDF, 0d3E928AF3FCA213EA;
	fma.rn.f64 	%fd110, %fd109, %fd108, 0d3EC71DEE62401315;
	fma.rn.f64 	%fd111, %fd110, %fd108, 0d3EFA01997C89EB71;
	fma.rn.f64 	%fd112, %fd111, %fd108, 0d3F2A01A014761F65;
	fma.rn.f64 	%fd113, %fd112, %fd108, 0d3F56C16C1852B7AF;
	fma.rn.f64 	%fd114, %fd113, %fd108, 0d3F81111111122322;
	fma.rn.f64 	%fd115, %fd114, %fd108, 0d3FA55555555502A1;
	fma.rn.f64 	%fd116, %fd115, %fd108, 0d3FC5555555555511;
	fma.rn.f64 	%fd117, %fd116, %fd108, 0d3FE000000000000B;
	fma.rn.f64 	%fd118, %fd117, %fd108, 0d3FF0000000000000;
	fma.rn.f64 	%fd119, %fd118, %fd108, 0d3FF0000000000000;
	{
	.reg .b32 %temp; 
	mov.b64 	{%r3, %temp}, %fd119;
	}
	{
	.reg .b32 %temp; 
	mov.b64 	{%temp, %r4}, %fd119;
	}
	shl.b32 	%r45, %r2, 20;
	add.s32 	%r46, %r45, %r4;
	mov.b64 	%fd128, {%r3, %r46};
	{
	.reg .b32 %temp; 
	mov.b64 	{%temp, %r47}, %fd103;
	}
	mov.b32 	%f2, %r47;
	abs.f32 	%f1, %f2;
	setp.lt.f32 	%p18, %f1, 0f4086232B;
	@%p18 bra 	$L__BB16_5;
	setp.gt.f64 	%p19, %fd30, 0d0000000000000000;
	mov.f64 	%fd120, 0d7FF0000000000000;
	sub.f64 	%fd121, %fd120, %fd30;
	selp.f64 	%fd128, 0d0000000000000000, %fd121, %p19;
	setp.geu.f32 	%p20, %f1, 0f40874800;
	@%p20 bra 	$L__BB16_5;
	shr.u32 	%r48, %r2, 31;
	add.s32 	%r49, %r2, %r48;
	shr.s32 	%r50, %r49, 1;
	shl.b32 	%r51, %r50, 20;
	add.s32 	%r52, %r4, %r51;
	mov.b64 	%fd122, {%r3, %r52};
	sub.s32 	%r53, %r2, %r50;
	shl.b32 	%r54, %r53, 20;
	add.s32 	%r55, %r54, 1072693248;
	mov.b32 	%r56, 0;
	mov.b64 	%fd123, {%r56, %r55};
	mul.f64 	%fd128, %fd123, %fd122;
$L__BB16_5:
	mov.f64 	%fd130, 0d3FF0000000000000;
	mov.f64 	%fd129, 0d0000000000000000;
$L__BB16_6:
	mov.u64 	%rd4, %rd53;
	add.f64 	%fd129, %fd129, 0d3FF0000000000000;
	add.s64 	%rd42, %rd54, %rd4;
	shl.b64 	%rd43, %rd54, 23;
	xor.b64  	%rd44, %rd43, %rd54;
	shr.u64 	%rd45, %rd44, 18;
	shr.u64 	%rd46, %rd4, 5;
	xor.b64  	%rd47, %rd46, %rd45;
	xor.b64  	%rd48, %rd47, %rd4;
	xor.b64  	%rd53, %rd48, %rd44;
	shr.u64 	%rd49, %rd42, 11;
	cvt.rn.f64.u64 	%fd126, %rd49;
	mul.f64 	%fd127, %fd126, 0d3CA0000000000000;
	mul.f64 	%fd130, %fd130, %fd127;
	setp.gt.f64 	%p21, %fd130, %fd128;
	mov.u64 	%rd54, %rd4;
	@%p21 bra 	$L__BB16_6;
	add.f64 	%fd136, %fd129, 0dBFF0000000000000;
	bra.uni 	$L__BB16_23;
$L__BB16_8:
	add.s64 	%rd27, %rd53, %rd54;
	shl.b64 	%rd28, %rd54, 23;
	xor.b64  	%rd29, %rd28, %rd54;
	shr.u64 	%rd30, %rd29, 18;
	shr.u64 	%rd31, %rd53, 5;
	xor.b64  	%rd32, %rd31, %rd30;
	xor.b64  	%rd33, %rd32, %rd53;
	xor.b64  	%rd34, %rd33, %rd29;
	shr.u64 	%rd35, %rd27, 11;
	cvt.rn.f64.u64 	%fd31, %rd35;
	mul.f64 	%fd32, %fd31, 0d3CA0000000000000;
	add.s64 	%rd36, %rd34, %rd53;
	shr.u64 	%rd37, %rd36, 11;
	cvt.rn.f64.u64 	%fd10, %rd37;
	setp.lt.f64 	%p5, %fd32, 0d3CD203AF9EE75616;
	selp.f64 	%fd131, 0d3CD203AF9EE75616, %fd32, %p5;
	{
	.reg .b32 %temp; 
	mov.b64 	{%temp, %r57}, %fd131;
	}
	{
	.reg .b32 %temp; 
	mov.b64 	{%r58, %temp}, %fd131;
	}
	setp.gt.s32 	%p6, %r57, 1048575;
	mov.b32 	%r59, -1023;
	@%p6 bra 	$L__BB16_10;
	mul.f64 	%fd131, %fd131, 0d4350000000000000;
	{
	.reg .b32 %temp; 
	mov.b64 	{%temp, %r57}, %fd131;
	}
	{
	.reg .b32 %temp; 
	mov.b64 	{%r58, %temp}, %fd131;
	}
	mov.b32 	%r59, -1077;
$L__BB16_10:
	add.s32 	%r26, %r57, -1;
	setp.gt.u32 	%p7, %r26, 2146435070;
	@%p7 bra 	$L__BB16_14;
	shr.u32 	%r29, %r57, 20;
	add.s32 	%r60, %r59, %r29;
	and.b32  	%r30, %r57, 1048575;
	or.b32  	%r31, %r30, 1072693248;
	mov.b64 	%fd132, {%r58, %r31};
	setp.lt.u32 	%p9, %r31, 1073127583;
	@%p9 bra 	$L__BB16_13;
	{
	.reg .b32 %temp; 
	mov.b64 	{%r32, %temp}, %fd132;
	}
	{
	.reg .b32 %temp; 
	mov.b64 	{%temp, %r33}, %fd132;
	}
	add.s32 	%r34, %r33, -1048576;
	mov.b64 	%fd132, {%r32, %r34};
	add.s32 	%r60, %r60, 1;
$L__BB16_13:
	add.f64 	%fd34, %fd132, 0dBFF0000000000000;
	add.f64 	%fd35, %fd132, 0d3FF0000000000000;
	rcp.approx.ftz.f64 	%fd36, %fd35;
	neg.f64 	%fd37, %fd35;
	fma.rn.f64 	%fd38, %fd37, %fd36, 0d3FF0000000000000;
	fma.rn.f64 	%fd39, %fd38, %fd38, %fd38;
	fma.rn.f64 	%fd40, %fd39, %fd36, %fd36;
	mul.f64 	%fd41, %fd34, %fd40;
	fma.rn.f64 	%fd42, %fd34, %fd40, %fd41;
	mul.f64 	%fd43, %fd42, %fd42;
	fma.rn.f64 	%fd44, %fd43, 0d3EB1380B3AE80F1E, 0d3ED0EE258B7A8B04;
	fma.rn.f64 	%fd45, %fd44, %fd43, 0d3EF3B2669F02676F;
	fma.rn.f64 	%fd46, %fd45, %fd43, 0d3F1745CBA9AB0956;
	fma.rn.f64 	%fd47, %fd46, %fd43, 0d3F3C71C72D1B5154;
	fma.rn.f64 	%fd48, %fd47, %fd43, 0d3F624924923BE72D;
	fma.rn.f64 	%fd49, %fd48, %fd43, 0d3F8999999999A3C4;
	fma.rn.f64 	%fd50, %fd49, %fd43, 0d3FB5555555555554;
	sub.f64 	%fd51, %fd34, %fd42;
	add.f64 	%fd52, %fd51, %fd51;
	neg.f64 	%fd53, %fd42;
	fma.rn.f64 	%fd54, %fd53, %fd34, %fd52;
	mul.f64 	%fd55, %fd40, %fd54;
	mul.f64 	%fd56, %fd43, %fd50;
	fma.rn.f64 	%fd57, %fd56, %fd42, %fd55;
	xor.b32  	%r35, %r60, -2147483648;
	mov.b32 	%r36, 1127219200;
	mov.b64 	%fd58, {%r35, %r36};
	mov.b32 	%r37, -2147483648;
	mov.b64 	%fd59, {%r37, %r36};
	sub.f64 	%fd60, %fd58, %fd59;
	fma.rn.f64 	%fd61, %fd60, 0d3FE62E42FEFA39EF, %fd42;
	fma.rn.f64 	%fd62, %fd60, 0dBFE62E42FEFA39EF, %fd61;
	sub.f64 	%fd63, %fd62, %fd42;
	sub.f64 	%fd64, %fd57, %fd63;
	fma.rn.f64 	%fd65, %fd60, 0d3C7ABC9E3B39803F, %fd64;
	add.f64 	%fd133, %fd61, %fd65;
	bra.uni 	$L__BB16_15;
$L__BB16_14:
	fma.rn.f64 	%fd33, %fd131, 0d7FF0000000000000, 0d7FF0000000000000;
	{
	.reg .b32 %temp; 
	mov.b64 	{%temp, %r27}, %fd131;
	}
	and.b32  	%r28, %r27, 2147483647;
	setp.eq.s32 	%p8, %r28, 0;
	selp.f64 	%fd133, 0dFFF0000000000000, %fd33, %p8;
$L__BB16_15:
	mul.f64 	%fd20, %fd133, 0dC000000000000000;
	mul.f64 	%fd66, %fd10, 0d3CA0000000000000;
	mul.f64 	%fd21, %fd66, 0d401921FB54442D18;
	setp.neu.f64 	%p10, %fd21, 0d7FF0000000000000;
	@%p10 bra 	$L__BB16_17;
	mov.f64 	%fd72, 0d0000000000000000;
	mov.f64 	%fd73, 0d7FF0000000000000;
	mul.rn.f64 	%fd135, %fd73, %fd72;
	mov.b32 	%r62, 1;
	bra.uni 	$L__BB16_20;
$L__BB16_17:
	mul.f64 	%fd67, %fd21, 0d3FE45F306DC9C883;
	cvt.rni.s32.f64 	%r61, %fd67;
	cvt.rn.f64.s32 	%fd68, %r61;
	fma.rn.f64 	%fd69, %fd68, 0dBFF921FB54442D18, %fd21;
	fma.rn.f64 	%fd70, %fd68, 0dBC91A62633145C00, %fd69;
	fma.rn.f64 	%fd135, %fd68, 0dB97B839A252049C0, %fd70;
	setp.ltu.f64 	%p11, %fd21, 0d41E0000000000000;
	@%p11 bra 	$L__BB16_19;
	{ // callseq 36, 0
	.param .b64 param0;
	st.param.f64 	[param0], %fd21;
	.param .align 16 .b8 retval0[16];
	call.uni (retval0), 
	__internal_trig_reduction_slowpathd, 
	(
	param0
	);
	ld.param.f64 	%fd135, [retval0];
	ld.param.b32 	%r61, [retval0+8];
	} // callseq 36
$L__BB16_19:
	add.s32 	%r62, %r61, 1;
$L__BB16_20:
	setp.eq.f64 	%p12, %fd21, 0d7FF0000000000000;
	shl.b32 	%r40, %r62, 6;
	cvt.u64.u32 	%rd38, %r40;
	and.b64  	%rd39, %rd38, 64;
	mov.u64 	%rd40, __cudart_sin_cos_coeffs;
	add.s64 	%rd41, %rd40, %rd39;
	mul.rn.f64 	%fd74, %fd135, %fd135;
	and.b32  	%r41, %r62, 1;
	setp.eq.b32 	%p13, %r41, 1;
	selp.f64 	%fd75, 0dBDA8FF8320FD8164, 0d3DE5DB65F9785EBA, %p13;
	ld.global.nc.v2.f64 	{%fd76, %fd77}, [%rd41];
	fma.rn.f64 	%fd78, %fd75, %fd74, %fd76;
	fma.rn.f64 	%fd79, %fd78, %fd74, %fd77;
	ld.global.nc.v2.f64 	{%fd80, %fd81}, [%rd41+16];
	fma.rn.f64 	%fd82, %fd79, %fd74, %fd80;
	fma.rn.f64 	%fd83, %fd82, %fd74, %fd81;
	ld.global.nc.v2.f64 	{%fd84, %fd85}, [%rd41+32];
	fma.rn.f64 	%fd86, %fd83, %fd74, %fd84;
	fma.rn.f64 	%fd87, %fd86, %fd74, %fd85;
	fma.rn.f64 	%fd88, %fd87, %fd135, %fd135;
	fma.rn.f64 	%fd89, %fd87, %fd74, 0d3FF0000000000000;
	selp.f64 	%fd90, %fd89, %fd88, %p13;
	and.b32  	%r42, %r62, 2;
	setp.eq.s32 	%p14, %r42, 0;
	mov.f64 	%fd91, 0d0000000000000000;
	sub.f64 	%fd92, %fd91, %fd90;
	selp.f64 	%fd93, %fd90, %fd92, %p14;
	sqrt.rn.f64 	%fd94, %fd20;
	mul.f64 	%fd27, %fd94, %fd93;
	setp.ltu.f64 	%p15, %fd21, 0d41E0000000000000;
	or.pred  	%p16, %p12, %p15;
	@%p16 bra 	$L__BB16_22;
	{ // callseq 37, 0
	.param .b64 param0;
	st.param.f64 	[param0], %fd21;
	.param .align 16 .b8 retval0[16];
	call.uni (retval0), 
	__internal_trig_reduction_slowpathd, 
	(
	param0
	);
	ld.param.f64 	%fd95, [retval0];
	ld.param.b32 	%r43, [retval0+8];
	} // callseq 37
$L__BB16_22:
	sqrt.rn.f64 	%fd97, %fd30;
	fma.rn.f64 	%fd98, %fd97, %fd27, %fd30;
	mov.f64 	%fd99, 0d3FE0000000000000;
	copysign.f64 	%fd100, %fd98, %fd99;
	add.rz.f64 	%fd101, %fd98, %fd100;
	cvt.rzi.f64.f64 	%fd102, %fd101;
	setp.lt.f64 	%p17, %fd102, 0d0000000000000000;
	selp.f64 	%fd136, 0d0000000000000000, %fd102, %p17;
$L__BB16_23:
	cvt.rn.f32.f64 	%f3, %fd136;
	cvta.to.global.u64 	%rd50, %rd7;
	shl.b64 	%rd51, %rd1, 2;
	add.s64 	%rd52, %rd50, %rd51;
	st.global.f32 	[%rd52], %f3;
$L__BB16_24:
	ret;

}
	// .globl	poisson_f64
.visible .entry poisson_f64(
	.param .u64 .ptr .align 1 poisson_f64_param_0,
	.param .f64 poisson_f64_param_1,
	.param .u64 poisson_f64_param_2,
	.param .u32 poisson_f64_param_3
)
{
	.reg .pred 	%p<22>;
	.reg .b32 	%r<63>;
	.reg .b32 	%f<3>;
	.reg .b64 	%rd<55>;
	.reg .b64 	%fd<137>;

	ld.param.u64 	%rd7, [poisson_f64_param_0];
	ld.param.f64 	%fd30, [poisson_f64_param_1];
	ld.param.u64 	%rd8, [poisson_f64_param_2];
	ld.param.u32 	%r20, [poisson_f64_param_3];
	mov.u32 	%r21, %ctaid.x;
	mov.u32 	%r22, %ntid.x;
	mov.u32 	%r23, %tid.x;
	mad.lo.s32 	%r1, %r21, %r22, %r23;
	setp.ge.u32 	%p1, %r1, %r20;
	@%p1 bra 	$L__BB17_24;
	cvt.u64.u32 	%rd1, %r1;
	mad.lo.s64 	%rd9, %rd1, -7046029254386353131, %rd8;
	shr.u64 	%rd10, %rd9, 30;
	xor.b64  	%rd11, %rd10, %rd9;
	mul.lo.s64 	%rd12, %rd11, -4658895280553007687;
	shr.u64 	%rd13, %rd12, 27;
	xor.b64  	%rd14, %rd13, %rd12;
	mul.lo.s64 	%rd15, %rd14, -7723592293110705685;
	shr.u64 	%rd16, %rd15, 31;
	xor.b64  	%rd17, %rd16, %rd15;
	add.s64 	%rd18, %rd9, 1;
	setp.eq.s64 	%p2, %rd18, 0;
	shr.u64 	%rd19, %rd18, 30;
	xor.b64  	%rd20, %rd19, %rd18;
	mul.lo.s64 	%rd21, %rd20, -4658895280553007687;
	shr.u64 	%rd22, %rd21, 27;
	xor.b64  	%rd23, %rd22, %rd21;
	mul.lo.s64 	%rd24, %rd23, -7723592293110705685;
	shr.u64 	%rd25, %rd24, 31;
	xor.b64  	%rd26, %rd25, %rd24;
	setp.eq.s64 	%p3, %rd9, 0;
	selp.b64 	%rd54, 1, %rd17, %p3;
	selp.b64 	%rd53, 1, %rd26, %p2;
	setp.geu.f64 	%p4, %fd30, 0d403E000000000000;
	@%p4 bra 	$L__BB17_8;
	neg.f64 	%fd103, %fd30;
	fma.rn.f64 	%fd104, %fd30, 0dBFF71547652B82FE, 0d4338000000000000;
	{
	.reg .b32 %temp; 
	mov.b64 	{%r2, %temp}, %fd104;
	}
	mov.f64 	%fd105, 0dC338000000000000;
	add.rn.f64 	%fd106, %fd104, %fd105;
	fma.rn.f64 	%fd107, %fd106, 0dBFE62E42FEFA39EF, %fd103;
	fma.rn.f64 	%fd108, %fd106, 0dBC7ABC9E3B39803F, %fd107;
	fma.rn.f64 	%fd109, %fd108, 0d3E5ADE1569CE2BDF, 0d3E928AF3FCA213EA;
	fma.rn.f64 	%fd110, %fd109, %fd108, 0d3EC71DEE62401315;
	fma.rn.f64 	%fd111, %fd110, %fd108, 0d3EFA01997C89EB71;
	fma.rn.f64 	%fd112, %fd111, %fd108, 0d3F2A01A014761F65;
	fma.rn.f64 	%fd113, %fd112, %fd108, 0d3F56C16C1852B7AF;
	fma.rn.f64 	%fd114, %fd113, %fd108, 0d3F81111111122322;
	fma.rn.f64 	%fd115, %fd114, %fd108, 0d3FA55555555502A1;
	fma.rn.f64 	%fd116, %fd115, %fd108, 0d3FC5555555555511;
	fma.rn.f64 	%fd117, %fd116, %fd108, 0d3FE000000000000B;
	fma.rn.f64 	%fd118, %fd117, %fd108, 0d3FF0000000000000;
	fma.rn.f64 	%fd119, %fd118, %fd108, 0d3FF0000000000000;
	{
	.reg .b32 %temp; 
	mov.b64 	{%r3, %temp}, %fd119;
	}
	{
	.reg .b32 %temp; 
	mov.b64 	{%temp, %r4}, %fd119;
	}
	shl.b32 	%r45, %r2, 20;
	add.s32 	%r46, %r45, %r4;
	mov.b64 	%fd128, {%r3, %r46};
	{
	.reg .b32 %temp; 
	mov.b64 	{%temp, %r47}, %fd103;
	}
	mov.b32 	%f2, %r47;
	abs.f32 	%f1, %f2;
	setp.lt.f32 	%p18, %f1, 0f4086232B;
	@%p18 bra 	$L__BB17_5;
	setp.gt.f64 	%p19, %fd30, 0d0000000000000000;
	mov.f64 	%fd120, 0d7FF0000000000000;
	sub.f64 	%fd121, %fd120, %fd30;
	selp.f64 	%fd128, 0d0000000000000000, %fd121, %p19;
	setp.geu.f32 	%p20, %f1, 0f40874800;
	@%p20 bra 	$L__BB17_5;
	shr.u32 	%r48, %r2, 31;
	add.s32 	%r49, %r2, %r48;
	shr.s32 	%r50, %r49, 1;
	shl.b32 	%r51, %r50, 20;
	add.s32 	%r52, %r4, %r51;
	mov.b64 	%fd122, {%r3, %r52};
	sub.s32 	%r53, %r2, %r50;
	shl.b32 	%r54, %r53, 20;
	add.s32 	%r55, %r54, 1072693248;
	mov.b32 	%r56, 0;
	mov.b64 	%fd123, {%r56, %r55};
	mul.f64 	%fd128, %fd123, %fd122;
$L__BB17_5:
	mov.f64 	%fd130, 0d3FF0000000000000;
	mov.f64 	%fd129, 0d0000000000000000;
$L__BB17_6:
	mov.u64 	%rd4, %rd53;
	add.f64 	%fd129, %fd129, 0d3FF0000000000000;
	add.s64 	%rd42, %rd54, %rd4;
	shl.b64 	%rd43, %rd54, 23;
	xor.b64  	%rd44, %rd43, %rd54;
	shr.u64 	%rd45, %rd44, 18;
	shr.u64 	%rd46, %rd4, 5;
	xor.b64  	%rd47, %rd46, %rd45;
	xor.b64  	%rd48, %rd47, %rd4;
	xor.b64  	%rd53, %rd48, %rd44;
	shr.u64 	%rd49, %rd42, 11;
	cvt.rn.f64.u64 	%fd126, %rd49;
	mul.f64 	%fd127, %fd126, 0d3CA0000000000000;
	mul.f64 	%fd130, %fd130, %fd127;
	setp.gt.f64 	%p21, %fd130, %fd128;
	mov.u64 	%rd54, %rd4;
	@%p21 bra 	$L__BB17_6;
	add.f64 	%fd136, %fd129, 0dBFF0000000000000;
	bra.uni 	$L__BB17_23;
$L__BB17_8:
	add.s64 	%rd27, %rd53, %rd54;
	shl.b64 	%rd28, %rd54, 23;
	xor.b64  	%rd29, %rd28, %rd54;
	shr.u64 	%rd30, %rd29, 18;
	shr.u64 	%rd31, %rd53, 5;
	xor.b64  	%rd32, %rd31, %rd30;
	xor.b64  	%rd33, %rd32, %rd53;
	xor.b64  	%rd34, %rd33, %rd29;
	shr.u64 	%rd35, %rd27, 11;
	cvt.rn.f64.u64 	%fd31, %rd35;
	mul.f64 	%fd32, %fd31, 0d3CA0000000000000;
	add.s64 	%rd36, %rd34, %rd53;
	shr.u64 	%rd37, %rd36, 11;
	cvt.rn.f64.u64 	%fd10, %rd37;
	setp.lt.f64 	%p5, %fd32, 0d3CD203AF9EE75616;
	selp.f64 	%fd131, 0d3CD203AF9EE75616, %fd32, %p5;
	{
	.reg .b32 %temp; 
	mov.b64 	{%temp, %r57}, %fd131;
	}
	{
	.reg .b32 %temp; 
	mov.b64 	{%r58, %temp}, %fd131;
	}
	setp.gt.s32 	%p6, %r57, 1048575;
	mov.b32 	%r59, -1023;
	@%p6 bra 	$L__BB17_10;
	mul.f64 	%fd131, %fd131, 0d4350000000000000;
	{
	.reg .b32 %temp; 
	mov.b64 	{%temp, %r57}, %fd131;
	}
	{
	.reg .b32 %temp; 
	mov.b64 	{%r58, %temp}, %fd131;
	}
	mov.b32 	%r59, -1077;
$L__BB17_10:
	add.s32 	%r26, %r57, -1;
	setp.gt.u32 	%p7, %r26, 2146435070;
	@%p7 bra 	$L__BB17_14;
	shr.u32 	%r29, %r57, 20;
	add.s32 	%r60, %r59, %r29;
	and.b32  	%r30, %r57, 1048575;
	or.b32  	%r31, %r30, 1072693248;
	mov.b64 	%fd132, {%r58, %r31};
	setp.lt.u32 	%p9, %r31, 1073127583;
	@%p9 bra 	$L__BB17_13;
	{
	.reg .b32 %temp; 
	mov.b64 	{%r32, %temp}, %fd132;
	}
	{
	.reg .b32 %temp; 
	mov.b64 	{%temp, %r33}, %fd132;
	}
	add.s32 	%r34, %r33, -1048576;
	mov.b64 	%fd132, {%r32, %r34};
	add.s32 	%r60, %r60, 1;
$L__BB17_13:
	add.f64 	%fd34, %fd132, 0dBFF0000000000000;
	add.f64 	%fd35, %fd132, 0d3FF0000000000000;
	rcp.approx.ftz.f64 	%fd36, %fd35;
	neg.f64 	%fd37, %fd35;
	fma.rn.f64 	%fd38, %fd37, %fd36, 0d3FF0000000000000;
	fma.rn.f64 	%fd39, %fd38, %fd38, %fd38;
	fma.rn.f64 	%fd40, %fd39, %fd36, %fd36;
	mul.f64 	%fd41, %fd34, %fd40;
	fma.rn.f64 	%fd42, %fd34, %fd40, %fd41;
	mul.f64 	%fd43, %fd42, %fd42;
	fma.rn.f64 	%fd44, %fd43, 0d3EB1380B3AE80F1E, 0d3ED0EE258B7A8B04;
	fma.rn.f64 	%fd45, %fd44, %fd43, 0d3EF3B2669F02676F;
	fma.rn.f64 	%fd46, %fd45, %fd43, 0d3F1745CBA9AB0956;
	fma.rn.f64 	%fd47, %fd46, %fd43, 0d3F3C71C72D1B5154;
	fma.rn.f64 	%fd48, %fd47, %fd43, 0d3F624924923BE72D;
	fma.rn.f64 	%fd49, %fd48, %fd43, 0d3F8999999999A3C4;
	fma.rn.f64 	%fd50, %fd49, %fd43, 0d3FB5555555555554;
	sub.f64 	%fd51, %fd34, %fd42;
	add.f64 	%fd52, %fd51, %fd51;
	neg.f64 	%fd53, %fd42;
	fma.rn.f64 	%fd54, %fd53, %fd34, %fd52;
	mul.f64 	%fd55, %fd40, %fd54;
	mul.f64 	%fd56, %fd43, %fd50;
	fma.rn.f64 	%fd57, %fd56, %fd42, %fd55;
	xor.b32  	%r35, %r60, -2147483648;
	mov.b32 	%r36, 1127219200;
	mov.b64 	%fd58, {%r35, %r36};
	mov.b32 	%r37, -2147483648;
	mov.b64 	%fd59, {%r37, %r36};
	sub.f64 	%fd60, %fd58, %fd59;
	fma.rn.f64 	%fd61, %fd60, 0d3FE62E42FEFA39EF, %fd42;
	fma.rn.f64 	%fd62, %fd60, 0dBFE62E42FEFA39EF, %fd61;
	sub.f64 	%fd63, %fd62, %fd42;
	sub.f64 	%fd64, %fd57, %fd63;
	fma.rn.f64 	%fd65, %fd60, 0d3C7ABC9E3B39803F, %fd64;
	add.f64 	%fd133, %fd61, %fd65;
	bra.uni 	$L__BB17_15;
$L__BB17_14:
	fma.rn.f64 	%fd33, %fd131, 0d7FF0000000000000, 0d7FF0000000000000;
	{
	.reg .b32 %temp; 
	mov.b64 	{%temp, %r27}, %fd131;
	}
	and.b32  	%r28, %r27, 2147483647;
	setp.eq.s32 	%p8, %r28, 0;
	selp.f64 	%fd133, 0dFFF0000000000000, %fd33, %p8;
$L__BB17_15:
	mul.f64 	%fd20, %fd133, 0dC000000000000000;
	mul.f64 	%fd66, %fd10, 0d3CA0000000000000;
	mul.f64 	%fd21, %fd66, 0d401921FB54442D18;
	setp.neu.f64 	%p10, %fd21, 0d7FF0000000000000;
	@%p10 bra 	$L__BB17_17;
	mov.f64 	%fd72, 0d0000000000000000;
	mov.f64 	%fd73, 0d7FF0000000000000;
	mul.rn.f64 	%fd135, %fd73, %fd72;
	mov.b32 	%r62, 1;
	bra.uni 	$L__BB17_20;
$L__BB17_17:
	mul.f64 	%fd67, %fd21, 0d3FE45F306DC9C883;
	cvt.rni.s32.f64 	%r61, %fd67;
	cvt.rn.f64.s32 	%fd68, %r61;
	fma.rn.f64 	%fd69, %fd68, 0dBFF921FB54442D18, %fd21;
	fma.rn.f64 	%fd70, %fd68, 0dBC91A62633145C00, %fd69;
	fma.rn.f64 	%fd135, %fd68, 0dB97B839A252049C0, %fd70;
	setp.ltu.f64 	%p11, %fd21, 0d41E0000000000000;
	@%p11 bra 	$L__BB17_19;
	{ // callseq 38, 0
	.param .b64 param0;
	st.param.f64 	[param0], %fd21;
	.param .align 16 .b8 retval0[16];
	call.uni (retval0), 
	__internal_trig_reduction_slowpathd, 
	(
	param0
	);
	ld.param.f64 	%fd135, [retval0];
	ld.param.b32 	%r61, [retval0+8];
	} // callseq 38
$L__BB17_19:
	add.s32 	%r62, %r61, 1;
$L__BB17_20:
	setp.eq.f64 	%p12, %fd21, 0d7FF0000000000000;
	shl.b32 	%r40, %r62, 6;
	cvt.u64.u32 	%rd38, %r40;
	and.b64  	%rd39, %rd38, 64;
	mov.u64 	%rd40, __cudart_sin_cos_coeffs;
	add.s64 	%rd41, %rd40, %rd39;
	mul.rn.f64 	%fd74, %fd135, %fd135;
	and.b32  	%r41, %r62, 1;
	setp.eq.b32 	%p13, %r41, 1;
	selp.f64 	%fd75, 0dBDA8FF8320FD8164, 0d3DE5DB65F9785EBA, %p13;
	ld.global.nc.v2.f64 	{%fd76, %fd77}, [%rd41];
	fma.rn.f64 	%fd78, %fd75, %fd74, %fd76;
	fma.rn.f64 	%fd79, %fd78, %fd74, %fd77;
	ld.global.nc.v2.f64 	{%fd80, %fd81}, [%rd41+16];
	fma.rn.f64 	%fd82, %fd79, %fd74, %fd80;
	fma.rn.f64 	%fd83, %fd82, %fd74, %fd81;
	ld.global.nc.v2.f64 	{%fd84, %fd85}, [%rd41+32];
	fma.rn.f64 	%fd86, %fd83, %fd74, %fd84;
	fma.rn.f64 	%fd87, %fd86, %fd74, %fd85;
	fma.rn.f64 	%fd88, %fd87, %fd135, %fd135;
	fma.rn.f64 	%fd89, %fd87, %fd74, 0d3FF0000000000000;
	selp.f64 	%fd90, %fd89, %fd88, %p13;
	and.b32  	%r42, %r62, 2;
	setp.eq.s32 	%p14, %r42, 0;
	mov.f64 	%fd91, 0d0000000000000000;
	sub.f64 	%fd92, %fd91, %fd90;
	selp.f64 	%fd93, %fd90, %fd92, %p14;
	sqrt.rn.f64 	%fd94, %fd20;
	mul.f64 	%fd27, %fd94, %fd93;
	setp.ltu.f64 	%p15, %fd21, 0d41E0000000000000;
	or.pred  	%p16, %p12, %p15;
	@%p16 bra 	$L__BB17_22;
	{ // callseq 39, 0
	.param .b64 param0;
	st.param.f64 	[param0], %fd21;
	.param .align 16 .b8 retval0[16];
	call.uni (retval0), 
	__internal_trig_reduction_slowpathd, 
	(
	param0
	);
	ld.param.f64 	%fd95, [retval0];
	ld.param.b32 	%r43, [retval0+8];
	} // callseq 39
$L__BB17_22:
	sqrt.rn.f64 	%fd97, %fd30;
	fma.rn.f64 	%fd98, %fd97, %fd27, %fd30;
	mov.f64 	%fd99, 0d3FE0000000000000;
	copysign.f64 	%fd100, %fd98, %fd99;
	add.rz.f64 	%fd101, %fd98, %fd100;
	cvt.rzi.f64.f64 	%fd102, %fd101;
	setp.lt.f64 	%p17, %fd102, 0d0000000000000000;
	selp.f64 	%fd136, 0d0000000000000000, %fd102, %p17;
$L__BB17_23:
	cvta.to.global.u64 	%rd50, %rd7;
	shl.b64 	%rd51, %rd1, 3;
	add.s64 	%rd52, %rd50, %rd51;
	st.global.f64 	[%rd52], %fd136;
$L__BB17_24:
	ret;

}
	// .globl	poisson_f16
.visible .entry poisson_f16(
	.param .u64 .ptr .align 1 poisson_f16_param_0,
	.param .f64 poisson_f16_param_1,
	.param .u64 poisson_f16_param_2,
	.param .u32 poisson_f16_param_3
)
{
	.reg .pred 	%p<22>;
	.reg .b16 	%rs<2>;
	.reg .b32 	%r<63>;
	.reg .b32 	%f<4>;
	.reg .b64 	%rd<55>;
	.reg .b64 	%fd<137>;

	ld.param.u64 	%rd7, [poisson_f16_param_0];
	ld.param.f64 	%fd30, [poisson_f16_param_1];
	ld.param.u64 	%rd8, [poisson_f16_param_2];
	ld.param.u32 	%r20, [poisson_f16_param_3];
	mov.u32 	%r21, %ctaid.x;
	mov.u32 	%r22, %ntid.x;
	mov.u32 	%r23, %tid.x;
	mad.lo.s32 	%r1, %r21, %r22, %r23;
	setp.ge.u32 	%p1, %r1, %r20;
	@%p1 bra 	$L__BB18_24;
	cvt.u64.u32 	%rd1, %r1;
	mad.lo.s64 	%rd9, %rd1, -7046029254386353131, %rd8;
	shr.u64 	%rd10, %rd9, 30;
	xor.b64  	%rd11, %rd10, %rd9;
	mul.lo.s64 	%rd12, %rd11, -4658895280553007687;
	shr.u64 	%rd13, %rd12, 27;
	xor.b64  	%rd14, %rd13, %rd12;
	mul.lo.s64 	%rd15, %rd14, -7723592293110705685;
	shr.u64 	%rd16, %rd15, 31;
	xor.b64  	%rd17, %rd16, %rd15;
	add.s64 	%rd18, %rd9, 1;
	setp.eq.s64 	%p2, %rd18, 0;
	shr.u64 	%rd19, %rd18, 30;
	xor.b64  	%rd20, %rd19, %rd18;
	mul.lo.s64 	%rd21, %rd20, -4658895280553007687;
	shr.u64 	%rd22, %rd21, 27;
	xor.b64  	%rd23, %rd22, %rd21;
	mul.lo.s64 	%rd24, %rd23, -7723592293110705685;
	shr.u64 	%rd25, %rd24, 31;
	xor.b64  	%rd26, %rd25, %rd24;
	setp.eq.s64 	%p3, %rd9, 0;
	selp.b64 	%rd54, 1, %rd17, %p3;
	selp.b64 	%rd53, 1, %rd26, %p2;
	setp.geu.f64 	%p4, %fd30, 0d403E000000000000;
	@%p4 bra 	$L__BB18_8;
	neg.f64 	%fd103, %fd30;
	fma.rn.f64 	%fd104, %fd30, 0dBFF71547652B82FE, 0d4338000000000000;
	{
	.reg .b32 %temp; 
	mov.b64 	{%r2, %temp}, %fd104;
	}
	mov.f64 	%fd105, 0dC338000000000000;
	add.rn.f64 	%fd106, %fd104, %fd105;
	fma.rn.f64 	%fd107, %fd106, 0dBFE62E42FEFA39EF, %fd103;
	fma.rn.f64 	%fd108, %fd106, 0dBC7ABC9E3B39803F, %fd107;
	fma.rn.f64 	%fd109, %fd108, 0d3E5ADE1569CE2BDF, 0d3E928AF3FCA213EA;
	fma.rn.f64 	%fd110, %fd109, %fd108, 0d3EC71DEE62401315;
	fma.rn.f64 	%fd111, %fd110, %fd108, 0d3EFA01997C89EB71;
	fma.rn.f64 	%fd112, %fd111, %fd108, 0d3F2A01A014761F65;
	fma.rn.f64 	%fd113, %fd112, %fd108, 0d3F56C16C1852B7AF;
	fma.rn.f64 	%fd114, %fd113, %fd108, 0d3F81111111122322;
	fma.rn.f64 	%fd115, %fd114, %fd108, 0d3FA55555555502A1;
	fma.rn.f64 	%fd116, %fd115, %fd108, 0d3FC5555555555511;
	fma.rn.f64 	%fd117, %fd116, %fd108, 0d3FE000000000000B;
	fma.rn.f64 	%fd118, %fd117, %fd108, 0d3FF0000000000000;
	fma.rn.f64 	%fd119, %fd118, %fd108, 0d3FF0000000000000;
	{
	.reg .b32 %temp; 
	mov.b64 	{%r3, %temp}, %fd119;
	}
	{
	.reg .b32 %temp; 
	mov.b64 	{%temp, %r4}, %fd119;
	}
	shl.b32 	%r45, %r2, 20;
	add.s32 	%r46, %r45, %r4;
	mov.b64 	%fd128, {%r3, %r46};
	{
	.reg .b32 %temp; 
	mov.b64 	{%temp, %r47}, %fd103;
	}
	mov.b32 	%f2, %r47;
	abs.f32 	%f1, %f2;
	setp.lt.f32 	%p18, %f1, 0f4086232B;
	@%p18 bra 	$L__BB18_5;
	setp.gt.f64 	%p19, %fd30, 0d0000000000000000;
	mov.f64 	%fd120, 0d7FF0000000000000;
	sub.f64 	%fd121, %fd120, %fd30;
	selp.f64 	%fd128, 0d0000000000000000, %fd121, %p19;
	setp.geu.f32 	%p20, %f1, 0f40874800;
	@%p20 bra 	$L__BB18_5;
	shr.u32 	%r48, %r2, 31;
	add.s32 	%r49, %r2, %r48;
	shr.s32 	%r50, %r49, 1;
	shl.b32 	%r51, %r50, 20;
	add.s32 	%r52, %r4, %r51;
	mov.b64 	%fd122, {%r3, %r52};
	sub.s32 	%r53, %r2, %r50;
	shl.b32 	%r54, %r53, 20;
	add.s32 	%r55, %r54, 1072693248;
	mov.b32 	%r56, 0;
	mov.b64 	%fd123, {%r56, %r55};
	mul.f64 	%fd128, %fd123, %fd122;
$L__BB18_5:
	mov.f64 	%fd130, 0d3FF0000000000000;
	mov.f64 	%fd129, 0d0000000000000000;
$L__BB18_6:
	mov.u64 	%rd4, %rd53;
	add.f64 	%fd129, %fd129, 0d3FF0000000000000;
	add.s64 	%rd42, %rd54, %rd4;
	shl.b64 	%rd43, %rd54, 23;
	xor.b64  	%rd44, %rd43, %rd54;
	shr.u64 	%rd45, %rd44, 18;
	shr.u64 	%rd46, %rd4, 5;
	xor.b64  	%rd47, %rd46, %rd45;
	xor.b64  	%rd48, %rd47, %rd4;
	xor.b64  	%rd53, %rd48, %rd44;
	shr.u64 	%rd49, %rd42, 11;
	cvt.rn.f64.u64 	%fd126, %rd49;
	mul.f64 	%fd127, %fd126, 0d3CA0000000000000;
	mul.f64 	%fd130, %fd130, %fd127;
	setp.gt.f64 	%p21, %fd130, %fd128;
	mov.u64 	%rd54, %rd4;
	@%p21 bra 	$L__BB18_6;
	add.f64 	%fd136, %fd129, 0dBFF0000000000000;
	bra.uni 	$L__BB18_23;
$L__BB18_8:
	add.s64 	%rd27, %rd53, %rd54;
	shl.b64 	%rd28, %rd54, 23;
	xor.b64  	%rd29, %rd28, %rd54;
	shr.u64 	%rd30, %rd29, 18;
	shr.u64 	%rd31, %rd53, 5;
	xor.b64  	%rd32, %rd31, %rd30;
	xor.b64  	%rd33, %rd32, %rd53;
	xor.b64  	%rd34, %rd33, %rd29;
	shr.u64 	%rd35, %rd27, 11;
	cvt.rn.f64.u64 	%fd31, %rd35;
	mul.f64 	%fd32, %fd31, 0d3CA0000000000000;
	add.s64 	%rd36, %rd34, %rd53;
	shr.u64 	%rd37, %rd36, 11;
	cvt.rn.f64.u64 	%fd10, %rd37;
	setp.lt.f64 	%p5, %fd32, 0d3CD203AF9EE75616;
	selp.f64 	%fd131, 0d3CD203AF9EE75616, %fd32, %p5;
	{
	.reg .b32 %temp; 
	mov.b64 	{%temp, %r57}, %fd131;
	}
	{
	.reg .b32 %temp; 
	mov.b64 	{%r58, %temp}, %fd131;
	}
	setp.gt.s32 	%p6, %r57, 1048575;
	mov.b32 	%r59, -1023;
	@%p6 bra 	$L__BB18_10;
	mul.f64 	%fd131, %fd131, 0d4350000000000000;
	{
	.reg .b32 %temp; 
	mov.b64 	{%temp, %r57}, %fd131;
	}
	{
	.reg .b32 %temp; 
	mov.b64 	{%r58, %temp}, %fd131;
	}
	mov.b32 	%r59, -1077;
$L__BB18_10:
	add.s32 	%r26, %r57, -1;
	setp.gt.u32 	%p7, %r26, 2146435070;
	@%p7 bra 	$L__BB18_14;
	shr.u32 	%r29, %r57, 20;
	add.s32 	%r60, %r59, %r29;
	and.b32  	%r30, %r57, 1048575;
	or.b32  	%r31, %r30, 1072693248;
	mov.b64 	%fd132, {%r58, %r31};
	setp.lt.u32 	%p9, %r31, 1073127583;
	@%p9 bra 	$L__BB18_13;
	{
	.reg .b32 %temp; 
	mov.b64 	{%r32, %temp}, %fd132;
	}
	{
	.reg .b32 %temp; 
	mov.b64 	{%temp, %r33}, %fd132;
	}
	add.s32 	%r34, %r33, -1048576;
	mov.b64 	%fd132, {%r32, %r34};
	add.s32 	%r60, %r60, 1;
$L__BB18_13:
	add.f64 	%fd34, %fd132, 0dBFF0000000000000;
	add.f64 	%fd35, %fd132, 0d3FF0000000000000;
	rcp.approx.ftz.f64 	%fd36, %fd35;
	neg.f64 	%fd37, %fd35;
	fma.rn.f64 	%fd38, %fd37, %fd36, 0d3FF0000000000000;
	fma.rn.f64 	%fd39, %fd38, %fd38, %fd38;
	fma.rn.f64 	%fd40, %fd39, %fd36, %fd36;
	mul.f64 	%fd41, %fd34, %fd40;
	fma.rn.f64 	%fd42, %fd34, %fd40, %fd41;
	mul.f64 	%fd43, %fd42, %fd42;
	fma.rn.f64 	%fd44, %fd43, 0d3EB1380B3AE80F1E, 0d3ED0EE258B7A8B04;
	fma.rn.f64 	%fd45, %fd44, %fd43, 0d3EF3B2669F02676F;
	fma.rn.f64 	%fd46, %fd45, %fd43, 0d3F1745CBA9AB0956;
	fma.rn.f64 	%fd47, %fd46, %fd43, 0d3F3C71C72D1B5154;
	fma.rn.f64 	%fd48, %fd47, %fd43, 0d3F624924923BE72D;
	fma.rn.f64 	%fd49, %fd48, %fd43, 0d3F8999999999A3C4;
	fma.rn.f64 	%fd50, %fd49, %fd43, 0d3FB5555555555554;
	sub.f64 	%fd51, %fd34, %fd42;
	add.f64 	%fd52, %fd51, %fd51;
	neg.f64 	%fd53, %fd42;
	fma.rn.f64 	%fd54, %fd53, %fd34, %fd52;
	mul.f64 	%fd55, %fd40, %fd54;
	mul.f64 	%fd56, %fd43, %fd50;
	fma.rn.f64 	%fd57, %fd56, %fd42, %fd55;
	xor.b32  	%r35, %r60, -2147483648;
	mov.b32 	%r36, 1127219200;
	mov.b64 	%fd58, {%r35, %r36};
	mov.b32 	%r37, -2147483648;
	mov.b64 	%fd59, {%r37, %r36};
	sub.f64 	%fd60, %fd58, %fd59;
	fma.rn.f64 	%fd61, %fd60, 0d3FE62E42FEFA39EF, %fd42;
	fma.rn.f64 	%fd62, %fd60, 0dBFE62E42FEFA39EF, %fd61;
	sub.f64 	%fd63, %fd62, %fd42;
	sub.f64 	%fd64, %fd57, %fd63;
	fma.rn.f64 	%fd65, %fd60, 0d3C7ABC9E3B39803F, %fd64;
	add.f64 	%fd133, %fd61, %fd65;
	bra.uni 	$L__BB18_15;
$L__BB18_14:
	fma.rn.f64 	%fd33, %fd131, 0d7FF0000000000000, 0d7FF0000000000000;
	{
	.reg .b32 %temp; 
	mov.b64 	{%temp, %r27}, %fd131;
	}
	and.b32  	%r28, %r27, 2147483647;
	setp.eq.s32 	%p8, %r28, 0;
	selp.f64 	%fd133, 0dFFF0000000000000, %fd33, %p8;
$L__BB18_15:
	mul.f64 	%fd20, %fd133, 0dC000000000000000;
	mul.f64 	%fd66, %fd10, 0d3CA0000000000000;
	mul.f64 	%fd21, %fd66, 0d401921FB54442D18;
	setp.neu.f64 	%p10, %fd21, 0d7FF0000000000000;
	@%p10 bra 	$L__BB18_17;
	mov.f64 	%fd72, 0d0000000000000000;
	mov.f64 	%fd73, 0d7FF0000000000000;
	mul.rn.f64 	%fd135, %fd73, %fd72;
	mov.b32 	%r62, 1;
	bra.uni 	$L__BB18_20;
$L__BB18_17:
	mul.f64 	%fd67, %fd21, 0d3FE45F306DC9C883;
	cvt.rni.s32.f64 	%r61, %fd67;
	cvt.rn.f64.s32 	%fd68, %r61;
	fma.rn.f64 	%fd69, %fd68, 0dBFF921FB54442D18, %fd21;
	fma.rn.f64 	%fd70, %fd68, 0dBC91A62633145C00, %fd69;
	fma.rn.f64 	%fd135, %fd68, 0dB97B839A252049C0, %fd70;
	setp.ltu.f64 	%p11, %fd21, 0d41E0000000000000;
	@%p11 bra 	$L__BB18_19;
	{ // callseq 40, 0
	.param .b64 param0;
	st.param.f64 	[param0], %fd21;
	.param .align 16 .b8 retval0[16];
	call.uni (retval0), 
	__internal_trig_reduction_slowpathd, 
	(
	param0
	);
	ld.param.f64 	%fd135, [retval0];
	ld.param.b32 	%r61, [retval0+8];
	} // callseq 40
$L__BB18_19:
	add.s32 	%r62, %r61, 1;
$L__BB18_20:
	setp.eq.f64 	%p12, %fd21, 0d7FF0000000000000;
	shl.b32 	%r40, %r62, 6;
	cvt.u64.u32 	%rd38, %r40;
	and.b64  	%rd39, %rd38, 64;
	mov.u64 	%rd40, __cudart_sin_cos_coeffs;
	add.s64 	%rd41, %rd40, %rd39;
	mul.rn.f64 	%fd74, %fd135, %fd135;
	and.b32  	%r41, %r62, 1;
	setp.eq.b32 	%p13, %r41, 1;
	selp.f64 	%fd75, 0dBDA8FF8320FD8164, 0d3DE5DB65F9785EBA, %p13;
	ld.global.nc.v2.f64 	{%fd76, %fd77}, [%rd41];
	fma.rn.f64 	%fd78, %fd75, %fd74, %fd76;
	fma.rn.f64 	%fd79, %fd78, %fd74, %fd77;
	ld.global.nc.v2.f64 	{%fd80, %fd81}, [%rd41+16];
	fma.rn.f64 	%fd82, %fd79, %fd74, %fd80;
	fma.rn.f64 	%fd83, %fd82, %fd74, %fd81;
	ld.global.nc.v2.f64 	{%fd84, %fd85}, [%rd41+32];
	fma.rn.f64 	%fd86, %fd83, %fd74, %fd84;
	fma.rn.f64 	%fd87, %fd86, %fd74, %fd85;
	fma.rn.f64 	%fd88, %fd87, %fd135, %fd135;
	fma.rn.f64 	%fd89, %fd87, %fd74, 0d3FF0000000000000;
	selp.f64 	%fd90, %fd89, %fd88, %p13;
	and.b32  	%r42, %r62, 2;
	setp.eq.s32 	%p14, %r42, 0;
	mov.f64 	%fd91, 0d0000000000000000;
	sub.f64 	%fd92, %fd91, %fd90;
	selp.f64 	%fd93, %fd90, %fd92, %p14;
	sqrt.rn.f64 	%fd94, %fd20;
	mul.f64 	%fd27, %fd94, %fd93;
	setp.ltu.f64 	%p15, %fd21, 0d41E0000000000000;
	or.pred  	%p16, %p12, %p15;
	@%p16 bra 	$L__BB18_22;
	{ // callseq 41, 0
	.param .b64 param0;
	st.param.f64 	[param0], %fd21;
	.param .align 16 .b8 retval0[16];
	call.uni (retval0), 
	__internal_trig_reduction_slowpathd, 
	(
	param0
	);
	ld.param.f64 	%fd95, [retval0];
	ld.param.b32 	%r43, [retval0+8];
	} // callseq 41
$L__BB18_22:
	sqrt.rn.f64 	%fd97, %fd30;
	fma.rn.f64 	%fd98, %fd97, %fd27, %fd30;
	mov.f64 	%fd99, 0d3FE0000000000000;
	copysign.f64 	%fd100, %fd98, %fd99;
	add.rz.f64 	%fd101, %fd98, %fd100;
	cvt.rzi.f64.f64 	%fd102, %fd101;
	setp.lt.f64 	%p17, %fd102, 0d0000000000000000;
	selp.f64 	%fd136, 0d0000000000000000, %fd102, %p17;
$L__BB18_23:
	cvt.rn.f32.f64 	%f3, %fd136;
	// begin inline asm
	{  cvt.rn.f16.f32 %rs1, %f3;}

	// end inline asm
	cvta.to.global.u64 	%rd50, %rd7;
	shl.b64 	%rd51, %rd1, 1;
	add.s64 	%rd52, %rd50, %rd51;
	st.global.u16 	[%rd52], %rs1;
$L__BB18_24:
	ret;

}
	// .globl	poisson_bf16
.visible .entry poisson_bf16(
	.param .u64 .ptr .align 1 poisson_bf16_param_0,
	.param .f64 poisson_bf16_param_1,
	.param .u64 poisson_bf16_param_2,
	.param .u32 poisson_bf16_param_3
)
{
	.reg .pred 	%p<22>;
	.reg .b16 	%rs<2>;
	.reg .b32 	%r<63>;
	.reg .b32 	%f<4>;
	.reg .b64 	%rd<55>;
	.reg .b64 	%fd<137>;

	ld.param.u64 	%rd7, [poisson_bf16_param_0];
	ld.param.f64 	%fd30, [poisson_bf16_param_1];
	ld.param.u64 	%rd8, [poisson_bf16_param_2];
	ld.param.u32 	%r20, [poisson_bf16_param_3];
	mov.u32 	%r21, %ctaid.x;
	mov.u32 	%r22, %ntid.x;
	mov.u32 	%r23, %tid.x;
	mad.lo.s32 	%r1, %r21, %r22, %r23;
	setp.ge.u32 	%p1, %r1, %r20;
	@%p1 bra 	$L__BB19_24;
	cvt.u64.u32 	%rd1, %r1;
	mad.lo.s64 	%rd9, %rd1, -7046029254386353131, %rd8;
	shr.u64 	%rd10, %rd9, 30;
	xor.b64  	%rd11, %rd10, %rd9;
	mul.lo.s64 	%rd12, %rd11, -4658895280553007687;
	shr.u64 	%rd13, %rd12, 27;
	xor.b64  	%rd14, %rd13, %rd12;
	mul.lo.s64 	%rd15, %rd14, -7723592293110705685;
	shr.u64 	%rd16, %rd15, 31;
	xor.b64  	%rd17, %rd16, %rd15;
	add.s64 	%rd18, %rd9, 1;
	setp.eq.s64 	%p2, %rd18, 0;
	shr.u64 	%rd19, %rd18, 30;
	xor.b64  	%rd20, %rd19, %rd18;
	mul.lo.s64 	%rd21, %rd20, -4658895280553007687;
	shr.u64 	%rd22, %rd21, 27;
	xor.b64  	%rd23, %rd22, %rd21;
	mul.lo.s64 	%rd24, %rd23, -7723592293110705685;
	shr.u64 	%rd25, %rd24, 31;
	xor.b64  	%rd26, %rd25, %rd24;
	setp.eq.s64 	%p3, %rd9, 0;
	selp.b64 	%rd54, 1, %rd17, %p3;
	selp.b64 	%rd53, 1, %rd26, %p2;
	setp.geu.f64 	%p4, %fd30, 0d403E000000000000;
	@%p4 bra 	$L__BB19_8;
	neg.f64 	%fd103, %fd30;
	fma.rn.f64 	%fd104, %fd30, 0dBFF71547652B82FE, 0d4338000000000000;
	{
	.reg .b32 %temp; 
	mov.b64 	{%r2, %temp}, %fd104;
	}
	mov.f64 	%fd105, 0dC338000000000000;
	add.rn.f64 	%fd106, %fd104, %fd105;
	fma.rn.f64 	%fd107, %fd106, 0dBFE62E42FEFA39EF, %fd103;
	fma.rn.f64 	%fd108, %fd106, 0dBC7ABC9E3B39803F, %fd107;
	fma.rn.f64 	%fd109, %fd108, 0d3E5ADE1569CE2BDF, 0d3E928AF3FCA213EA;
	fma.rn.f64 	%fd110, %fd109, %fd108, 0d3EC71DEE62401315;
	fma.rn.f64 	%fd111, %fd110, %fd108, 0d3EFA01997C89EB71;
	fma.rn.f64 	%fd112, %fd111, %fd108, 0d3F2A01A014761F65;
	fma.rn.f64 	%fd113, %fd112, %fd108, 0d3F56C16C1852B7AF;
	fma.rn.f64 	%fd114, %fd113, %fd108, 0d3F81111111122322;
	fma.rn.f64 	%fd115, %fd114, %fd108, 0d3FA55555555502A1;
	fma.rn.f64 	%fd116, %fd115, %fd108, 0d3FC5555555555511;
	fma.rn.f64 	%fd117, %fd116, %fd108, 0d3FE000000000000B;
	fma.rn.f64 	%fd118, %fd117, %fd108, 0d3FF0000000000000;
	fma.rn.f64 	%fd119, %fd118, %fd108, 0d3FF0000000000000;
	{
	.reg .b32 %temp; 
	mov.b64 	{%r3, %temp}, %fd119;
	}
	{
	.reg .b32 %temp; 
	mov.b64 	{%temp, %r4}, %fd119;
	}
	shl.b32 	%r45, %r2, 20;
	add.s32 	%r46, %r45, %r4;
	mov.b64 	%fd128, {%r3, %r46};
	{
	.reg .b32 %temp; 
	mov.b64 	{%temp, %r47}, %fd103;
	}
	mov.b32 	%f2, %r47;
	abs.f32 	%f1, %f2;
	setp.lt.f32 	%p18, %f1, 0f4086232B;
	@%p18 bra 	$L__BB19_5;
	setp.gt.f64 	%p19, %fd30, 0d0000000000000000;
	mov.f64 	%fd120, 0d7FF0000000000000;
	sub.f64 	%fd121, %fd120, %fd30;
	selp.f64 	%fd128, 0d0000000000000000, %fd121, %p19;
	setp.geu.f32 	%p20, %f1, 0f40874800;
	@%p20 bra 	$L__BB19_5;
	shr.u32 	%r48, %r2, 31;
	add.s32 	%r49, %r2, %r48;
	shr.s32 	%r50, %r49, 1;
	shl.b32 	%r51, %r50, 20;
	add.s32 	%r52, %r4, %r51;
	mov.b64 	%fd122, {%r3, %r52};
	sub.s32 	%r53, %r2, %r50;
	shl.b32 	%r54, %r53, 20;
	add.s32 	%r55, %r54, 1072693248;
	mov.b32 	%r56, 0;
	mov.b64 	%fd123, {%r56, %r55};
	mul.f64 	%fd128, %fd123, %fd122;
$L__BB19_5:
	mov.f64 	%fd130, 0d3FF0000000000000;
	mov.f64 	%fd129, 0d0000000000000000;
$L__BB19_6:
	mov.u64 	%rd4, %rd53;
	add.f64 	%fd129, %fd129, 0d3FF0000000000000;
	add.s64 	%rd42, %rd54, %rd4;
	shl.b64 	%rd43, %rd54, 23;
	xor.b64  	%rd44, %rd43, %rd54;
	shr.u64 	%rd45, %rd44, 18;
	shr.u64 	%rd46, %rd4, 5;
	xor.b64  	%rd47, %rd46, %rd45;
	xor.b64  	%rd48, %rd47, %rd4;
	xor.b64  	%rd53, %rd48, %rd44;
	shr.u64 	%rd49, %rd42, 11;
	cvt.rn.f64.u64 	%fd126, %rd49;
	mul.f64 	%fd127, %fd126, 0d3CA0000000000000;
	mul.f64 	%fd130, %fd130, %fd127;
	setp.gt.f64 	%p21, %fd130, %fd128;
	mov.u64 	%rd54, %rd4;
	@%p21 bra 	$L__BB19_6;
	add.f64 	%fd136, %fd129, 0dBFF0000000000000;
	bra.uni 	$L__BB19_23;
$L__BB19_8:
	add.s64 	%rd27, %rd53, %rd54;
	shl.b64 	%rd28, %rd54, 23;
	xor.b64  	%rd29, %rd28, %rd54;
	shr.u64 	%rd30, %rd29, 18;
	shr.u64 	%rd31, %rd53, 5;
	xor.b64  	%rd32, %rd31, %rd30;
	xor.b64  	%rd33, %rd32, %rd53;
	xor.b64  	%rd34, %rd33, %rd29;
	shr.u64 	%rd35, %rd27, 11;
	cvt.rn.f64.u64 	%fd31, %rd35;
	mul.f64 	%fd32, %fd31, 0d3CA0000000000000;
	add.s64 	%rd36, %rd34, %rd53;
	shr.u64 	%rd37, %rd36, 11;
	cvt.rn.f64.u64 	%fd10, %rd37;
	setp.lt.f64 	%p5, %fd32, 0d3CD203AF9EE75616;
	selp.f64 	%fd131, 0d3CD203AF9EE75616, %fd32, %p5;
	{
	.reg .b32 %temp; 
	mov.b64 	{%temp, %r57}, %fd131;
	}
	{
	.reg .b32 %temp; 
	mov.b64 	{%r58, %temp}, %fd131;
	}
	setp.gt.s32 	%p6, %r57, 1048575;
	mov.b32 	%r59, -1023;
	@%p6 bra 	$L__BB19_10;
	mul.f64 	%fd131, %fd131, 0d4350000000000000;
	{
	.reg .b32 %temp; 
	mov.b64 	{%temp, %r57}, %fd131;
	}
	{
	.reg .b32 %temp; 
	mov.b64 	{%r58, %temp}, %fd131;
	}
	mov.b32 	%r59, -1077;
$L__BB19_10:
	add.s32 	%r26, %r57, -1;
	setp.gt.u32 	%p7, %r26, 2146435070;
	@%p7 bra 	$L__BB19_14;
	shr.u32 	%r29, %r57, 20;
	add.s32 	%r60, %r59, %r29;
	and.b32  	%r30, %r57, 1048575;
	or.b32  	%r31, %r30, 1072693248;
	mov.b64 	%fd132, {%r58, %r31};
	setp.lt.u32 	%p9, %r31, 1073127583;
	@%p9 bra 	$L__BB19_13;
	{
	.reg .b32 %temp; 
	mov.b64 	{%r32, %temp}, %fd132;
	}
	{
	.reg .b32 %temp; 
	mov.b64 	{%temp, %r33}, %fd132;
	}
	add.s32 	%r34, %r33, -1048576;
	mov.b64 	%fd132, {%r32, %r34};
	add.s32 	%r60, %r60, 1;
$L__BB19_13:
	add.f64 	%fd34, %fd132, 0dBFF0000000000000;
	add.f64 	%fd35, %fd132, 0d3FF0000000000000;
	rcp.approx.ftz.f64 	%fd36, %fd35;
	neg.f64 	%fd37, %fd35;
	fma.rn.f64 	%fd38, %fd37, %fd36, 0d3FF0000000000000;
	fma.rn.f64 	%fd39, %fd38, %fd38, %fd38;
	fma.rn.f64 	%fd40, %fd39, %fd36, %fd36;
	mul.f64 	%fd41, %fd34, %fd40;
	fma.rn.f64 	%fd42, %fd34, %fd40, %fd41;
	mul.f64 	%fd43, %fd42, %fd42;
	fma.rn.f64 	%fd44, %fd43, 0d3EB1380B3AE80F1E, 0d3ED0EE258B7A8B04;
	fma.rn.f64 	%fd45, %fd44, %fd43, 0d3EF3B2669F02676F;
	fma.rn.f64 	%fd46, %fd45, %fd43, 0d3F1745CBA9AB0956;
	fma.rn.f64 	%fd47, %fd46, %fd43, 0d3F3C71C72D1B5154;
	fma.rn.f64 	%fd48, %fd47, %fd43, 0d3F624924923BE72D;
	fma.rn.f64 	%fd49, %fd48, %fd43, 0d3F8999999999A3C4;
	fma.rn.f64 	%fd50, %fd49, %fd43, 0d3FB5555555555554;
	sub.f64 	%fd51, %fd34, %fd42;
	add.f64 	%fd52, %fd51, %fd51;
	neg.f64 	%fd53, %fd42;
	fma.rn.f64 	%fd54, %fd53, %fd34, %fd52;
	mul.f64 	%fd55, %fd40, %fd54;
	mul.f64 	%fd56, %fd43, %fd50;
	fma.rn.f64 	%fd57, %fd56, %fd42, %fd55;
	xor.b32  	%r35, %r60, -2147483648;
	mov.b32 	%r36, 1127219200;
	mov.b64 	%fd58, {%r35, %r36};
	mov.b32 	%r37, -2147483648;
	mov.b64 	%fd59, {%r37, %r36};
	sub.f64 	%fd60, %fd58, %fd59;
	fma.rn.f64 	%fd61, %fd60, 0d3FE62E42FEFA39EF, %fd42;
	fma.rn.f64 	%fd62, %fd60, 0dBFE62E42FEFA39EF, %fd61;
	sub.f64 	%fd63, %fd62, %fd42;
	sub.f64 	%fd64, %fd57, %fd63;
	fma.rn.f64 	%fd65, %fd60, 0d3C7ABC9E3B39803F, %fd64;
	add.f64 	%fd133, %fd61, %fd65;
	bra.uni 	$L__BB19_15;
$L__BB19_14:
	fma.rn.f64 	%fd33, %fd131, 0d7FF0000000000000, 0d7FF0000000000000;
	{
	.reg .b32 %temp; 
	mov.b64 	{%temp, %r27}, %fd131;
	}
	and.b32  	%r28, %r27, 2147483647;
	setp.eq.s32 	%p8, %r28, 0;
	selp.f64 	%fd133, 0dFFF0000000000000, %fd33, %p8;
$L__BB19_15:
	mul.f64 	%fd20, %fd133, 0dC000000000000000;
	mul.f64 	%fd66, %fd10, 0d3CA0000000000000;
	mul.f64 	%fd21, %fd66, 0d401921FB54442D18;
	setp.neu.f64 	%p10, %fd21, 0d7FF0000000000000;
	@%p10 bra 	$L__BB19_17;
	mov.f64 	%fd72, 0d0000000000000000;
	mov.f64 	%fd73, 0d7FF0000000000000;
	mul.rn.f64 	%fd135, %fd73, %fd72;
	mov.b32 	%r62, 1;
	bra.uni 	$L__BB19_20;
$L__BB19_17:
	mul.f64 	%fd67, %fd21, 0d3FE45F306DC9C883;
	cvt.rni.s32.f64 	%r61, %fd67;
	cvt.rn.f64.s32 	%fd68, %r61;
	fma.rn.f64 	%fd69, %fd68, 0dBFF921FB54442D18, %fd21;
	fma.rn.f64 	%fd70, %fd68, 0dBC91A62633145C00, %fd69;
	fma.rn.f64 	%fd135, %fd68, 0dB97B839A252049C0, %fd70;
	setp.ltu.f64 	%p11, %fd21, 0d41E0000000000000;
	@%p11 bra 	$L__BB19_19;
	{ // callseq 42, 0
	.param .b64 param0;
	st.param.f64 	[param0], %fd21;
	.param .align 16 .b8 retval0[16];
	call.uni (retval0), 
	__internal_trig_reduction_slowpathd, 
	(
	param0
	);
	ld.param.f64 	%fd135, [retval0];
	ld.param.b32 	%r61, [retval0+8];
	} // callseq 42
$L__BB19_19:
	add.s32 	%r62, %r61, 1;
$L__BB19_20:
	setp.eq.f64 	%p12, %fd21, 0d7FF0000000000000;
	shl.b32 	%r40, %r62, 6;
	cvt.u64.u32 	%rd38, %r40;
	and.b64  	%rd39, %rd38, 64;
	mov.u64 	%rd40, __cudart_sin_cos_coeffs;
	add.s64 	%rd41, %rd40, %rd39;
	mul.rn.f64 	%fd74, %fd135, %fd135;
	and.b32  	%r41, %r62, 1;
	setp.eq.b32 	%p13, %r41, 1;
	selp.f64 	%fd75, 0dBDA8FF8320FD8164, 0d3DE5DB65F9785EBA, %p13;
	ld.global.nc.v2.f64 	{%fd76, %fd77}, [%rd41];
	fma.rn.f64 	%fd78, %fd75, %fd74, %fd76;
	fma.rn.f64 	%fd79, %fd78, %fd74, %fd77;
	ld.global.nc.v2.f64 	{%fd80, %fd81}, [%rd41+16];
	fma.rn.f64 	%fd82, %fd79, %fd74, %fd80;
	fma.rn.f64 	%fd83, %fd82, %fd74, %fd81;
	ld.global.nc.v2.f64 	{%fd84, %fd85}, [%rd41+32];
	fma.rn.f64 	%fd86, %fd83, %fd74, %fd84;
	fma.rn.f64 	%fd87, %fd86, %fd74, %fd85;
	fma.rn.f64 	%fd88, %fd87, %fd135, %fd135;
	fma.rn.f64 	%fd89, %fd87, %fd74, 0d3FF0000000000000;
	selp.f64 	%fd90, %fd89, %fd88, %p13;
	and.b32  	%r42, %r62, 2;
	setp.eq.s32 	%p14, %r42, 0;
	mov.f64 	%fd91, 0d0000000000000000;
	sub.f64 	%fd92, %fd91, %fd90;
	selp.f64 	%fd93, %fd90, %fd92, %p14;
	sqrt.rn.f64 	%fd94, %fd20;
	mul.f64 	%fd27, %fd94, %fd93;
	setp.ltu.f64 	%p15, %fd21, 0d41E0000000000000;
	or.pred  	%p16, %p12, %p15;
	@%p16 bra 	$L__BB19_22;
	{ // callseq 43, 0
	.param .b64 param0;
	st.param.f64 	[param0], %fd21;
	.param .align 16 .b8 retval0[16];
	call.uni (retval0), 
	__internal_trig_reduction_slowpathd, 
	(
	param0
	);
	ld.param.f64 	%fd95, [retval0];
	ld.param.b32 	%r43, [retval0+8];
	} // callseq 43
$L__BB19_22:
	sqrt.rn.f64 	%fd97, %fd30;
	fma.rn.f64 	%fd98, %fd97, %fd27, %fd30;
	mov.f64 	%fd99, 0d3FE0000000000000;
	copysign.f64 	%fd100, %fd98, %fd99;
	add.rz.f64 	%fd101, %fd98, %fd100;
	cvt.rzi.f64.f64 	%fd102, %fd101;
	setp.lt.f64 	%p17, %fd102, 0d0000000000000000;
	selp.f64 	%fd136, 0d0000000000000000, %fd102, %p17;
$L__BB19_23:
	cvt.rn.f32.f64 	%f3, %fd136;
	// begin inline asm
	{  cvt.rn.bf16.f32 %rs1, %f3;}

	// end inline asm
	cvta.to.global.u64 	%rd50, %rd7;
	shl.b64 	%rd51, %rd1, 1;
	add.s64 	%rd52, %rd50, %rd51;
	st.global.u16 	[%rd52], %rs1;
$L__BB19_24:
	ret;

}
	// .globl	binomial_f32
.visible .entry binomial_f32(
	.param .u64 .ptr .align 1 binomial_f32_param_0,
	.param .u64 binomial_f32_param_1,
	.param .f64 binomial_f32_param_2,
	.param .u64 binomial_f32_param_3,
	.param .u32 binomial_f32_param_4
)
{
	.reg .pred 	%p<29>;
	.reg .b32 	%r<48>;
	.reg .b32 	%f<2>;
	.reg .b64 	%rd<108>;
	.reg .b64 	%fd<138>;

	ld.param.u64 	%rd19, [binomial_f32_param_0];
	ld.param.u64 	%rd20, [binomial_f32_param_1];
	ld.param.f64 	%fd27, [binomial_f32_param_2];
	ld.param.u64 	%rd21, [binomial_f32_param_3];
	ld.param.u32 	%r17, [binomial_f32_param_4];
	mov.u32 	%r18, %ctaid.x;
	mov.u32 	%r19, %ntid.x;
	mov.u32 	%r20, %tid.x;
	mad.lo.s32 	%r1, %r18, %r19, %r20;
	setp.ge.u32 	%p1, %r1, %r17;
	@%p1 bra 	$L__BB20_24;
	cvt.u64.u32 	%rd1, %r1;
	mad.lo.s64 	%rd22, %rd1, -7046029254386353131, %rd21;
	shr.u64 	%rd23, %rd22, 30;
	xor.b64  	%rd24, %rd23, %rd22;
	mul.lo.s64 	%rd25, %rd24, -4658895280553007687;
	shr.u64 	%rd26, %rd25, 27;
	xor.b64  	%rd27, %rd26, %rd25;
	mul.lo.s64 	%rd28, %rd27, -7723592293110705685;
	shr.u64 	%rd29, %rd28, 31;
	xor.b64  	%rd30, %rd29, %rd28;
	add.s64 	%rd31, %rd22, 1;
	setp.eq.s64 	%p2, %rd31, 0;
	shr.u64 	%rd32, %rd31, 30;
	xor.b64  	%rd33, %rd32, %rd31;
	mul.lo.s64 	%rd34, %rd33, -4658895280553007687;
	shr.u64 	%rd35, %rd34, 27;
	xor.b64  	%rd36, %rd35, %rd34;
	mul.lo.s64 	%rd37, %rd36, -7723592293110705685;
	shr.u64 	%rd38, %rd37, 31;
	xor.b64  	%rd39, %rd38, %rd37;
	setp.eq.s64 	%p3, %rd22, 0;
	selp.b64 	%rd103, 1, %rd30, %p3;
	selp.b64 	%rd104, 1, %rd39, %p2;
	setp.gt.u64 	%p4, %rd20, 24;
	@%p4 bra 	$L__BB20_8;
	setp.eq.s64 	%p19, %rd20, 0;
	mov.f64 	%fd137, 0d0000000000000000;
	@%p19 bra 	$L__BB20_23;
	and.b64  	%rd105, %rd20, 3;
	setp.lt.u64 	%p20, %rd20, 4;
	mov.f64 	%fd137, 0d0000000000000000;
	@%p20 bra 	$L__BB20_6;
	and.b64  	%rd100, %rd20, 28;
	mov.f64 	%fd137, 0d0000000000000000;
$L__BB20_5:
	add.s64 	%rd55, %rd103, %rd104;
	shl.b64 	%rd56, %rd103, 23;
	xor.b64  	%rd57, %rd56, %rd103;
	shr.u64 	%rd58, %rd57, 18;
	shr.u64 	%rd59, %rd104, 5;
	xor.b64  	%rd60, %rd59, %rd58;
	xor.b64  	%rd61, %rd60, %rd104;
	xor.b64  	%rd62, %rd61, %rd57;
	shr.u64 	%rd63, %rd55, 11;
	cvt.rn.f64.u64 	%fd110, %rd63;
	mul.f64 	%fd111, %fd110, 0d3CA0000000000000;
	setp.lt.f64 	%p21, %fd111, %fd27;
	add.f64 	%fd112, %fd137, 0d3FF0000000000000;
	selp.f64 	%fd113, %fd112, %fd137, %p21;
	add.s64 	%rd64, %rd104, %rd62;
	shl.b64 	%rd65, %rd104, 23;
	xor.b64  	%rd66, %rd65, %rd104;
	shr.u64 	%rd67, %rd66, 18;
	shr.u64 	%rd68, %rd62, 5;
	xor.b64  	%rd69, %rd68, %rd67;
	xor.b64  	%rd70, %rd69, %rd62;
	xor.b64  	%rd71, %rd70, %rd66;
	shr.u64 	%rd72, %rd64, 11;
	cvt.rn.f64.u64 	%fd114, %rd72;
	mul.f64 	%fd115, %fd114, 0d3CA0000000000000;
	setp.lt.f64 	%p22, %fd115, %fd27;
	add.f64 	%fd116, %fd113, 0d3FF0000000000000;
	selp.f64 	%fd117, %fd116, %fd113, %p22;
	add.s64 	%rd73, %rd62, %rd71;
	shl.b64 	%rd74, %rd62, 23;
	xor.b64  	%rd75, %rd74, %rd62;
	shr.u64 	%rd76, %rd75, 18;
	shr.u64 	%rd77, %rd71, 5;
	xor.b64  	%rd78, %rd77, %rd76;
	xor.b64  	%rd79, %rd78, %rd71;
	xor.b64  	%rd103, %rd79, %rd75;
	shr.u64 	%rd80, %rd73, 11;
	cvt.rn.f64.u64 	%fd118, %rd80;
	mul.f64 	%fd119, %fd118, 0d3CA0000000000000;
	setp.lt.f64 	%p23, %fd119, %fd27;
	add.f64 	%fd120, %fd117, 0d3FF0000000000000;
	selp.f64 	%fd121, %fd120, %fd117, %p23;
	add.s64 	%rd81, %rd71, %rd103;
	shl.b64 	%rd82, %rd71, 23;
	xor.b64  	%rd83, %rd82, %rd71;
	shr.u64 	%rd84, %rd83, 18;
	shr.u64 	%rd85, %rd103, 5;
	xor.b64  	%rd86, %rd85, %rd84;
	xor.b64  	%rd87, %rd86, %rd103;
	xor.b64  	%rd104, %rd87, %rd83;
	shr.u64 	%rd88, %rd81, 11;
	cvt.rn.f64.u64 	%fd122, %rd88;
	mul.f64 	%fd123, %fd122, 0d3CA0000000000000;
	setp.lt.f64 	%p24, %fd123, %fd27;
	add.f64 	%fd124, %fd121, 0d3FF0000000000000;
	selp.f64 	%fd137, %fd124, %fd121, %p24;
	add.s64 	%rd100, %rd100, -4;
	setp.eq.s64 	%p25, %rd100, 0;
	@%p25 bra 	$L__BB20_6;
	bra.uni 	$L__BB20_5;
$L__BB20_6:
	setp.eq.s64 	%p26, %rd105, 0;
	@%p26 bra 	$L__BB20_23;
$L__BB20_7:
	.pragma "nounroll";
	mov.u64 	%rd16, %rd104;
	add.s64 	%rd89, %rd103, %rd16;
	shl.b64 	%rd90, %rd103, 23;
	xor.b64  	%rd91, %rd90, %rd103;
	shr.u64 	%rd92, %rd91, 18;
	shr.u64 	%rd93, %rd16, 5;
	xor.b64  	%rd94, %rd93, %rd92;
	xor.b64  	%rd95, %rd94, %rd16;
	xor.b64  	%rd104, %rd95, %rd91;
	shr.u64 	%rd96, %rd89, 11;
	cvt.rn.f64.u64 	%fd125, %rd96;
	mul.f64 	%fd126, %fd125, 0d3CA0000000000000;
	setp.lt.f64 	%p27, %fd126, %fd27;
	add.f64 	%fd127, %fd137, 0d3FF0000000000000;
	selp.f64 	%fd137, %fd127, %fd137, %p27;
	add.s64 	%rd105, %rd105, -1;
	setp.ne.s64 	%p28, %rd105, 0;
	mov.u64 	%rd103, %rd16;
	@%p28 bra 	$L__BB20_7;
	bra.uni 	$L__BB20_23;
$L__BB20_8:
	add.s64 	%rd40, %rd104, %rd103;
	shl.b64 	%rd41, %rd103, 23;
	xor.b64  	%rd42, %rd41, %rd103;
	shr.u64 	%rd43, %rd42, 18;
	shr.u64 	%rd44, %rd104, 5;
	xor.b64  	%rd45, %rd44, %rd43;
	xor.b64  	%rd46, %rd45, %rd104;
	xor.b64  	%rd47, %rd46, %rd42;
	shr.u64 	%rd48, %rd40, 11;
	cvt.rn.f64.u64 	%fd28, %rd48;
	mul.f64 	%fd29, %fd28, 0d3CA0000000000000;
	add.s64 	%rd49, %rd47, %rd104;
	shr.u64 	%rd50, %rd49, 11;
	cvt.rn.f64.u64 	%fd3, %rd50;
	setp.lt.f64 	%p5, %fd29, 0d3CD203AF9EE75616;
	selp.f64 	%fd129, 0d3CD203AF9EE75616, %fd29, %p5;
	{
	.reg .b32 %temp; 
	mov.b64 	{%temp, %r42}, %fd129;
	}
	{
	.reg .b32 %temp; 
	mov.b64 	{%r43, %temp}, %fd129;
	}
	setp.gt.s32 	%p6, %r42, 1048575;
	mov.b32 	%r44, -1023;
	@%p6 bra 	$L__BB20_10;
	mul.f64 	%fd129, %fd129, 0d4350000000000000;
	{
	.reg .b32 %temp; 
	mov.b64 	{%temp, %r42}, %fd129;
	}
	{
	.reg .b32 %temp; 
	mov.b64 	{%r43, %temp}, %fd129;
	}
	mov.b32 	%r44, -1077;
$L__BB20_10:
	add.s32 	%r23, %r42, -1;
	setp.gt.u32 	%p7, %r23, 2146435070;
	@%p7 bra 	$L__BB20_14;
	shr.u32 	%r26, %r42, 20;
	add.s32 	%r45, %r44, %r26;
	and.b32  	%r27, %r42, 1048575;
	or.b32  	%r28, %r27, 1072693248;
	mov.b64 	%fd130, {%r43, %r28};
	setp.lt.u32 	%p9, %r28, 1073127583;
	@%p9 bra 	$L__BB20_13;
	{
	.reg .b32 %temp; 
	mov.b64 	{%r29, %temp}, %fd130;
	}
	{
	.reg .b32 %temp; 
	mov.b64 	{%temp, %r30}, %fd130;
	}
	add.s32 	%r31, %r30, -1048576;
	mov.b64 	%fd130, {%r29, %r31};
	add.s32 	%r45, %r45, 1;
$L__BB20_13:
	add.f64 	%fd31, %fd130, 0dBFF0000000000000;
	add.f64 	%fd32, %fd130, 0d3FF0000000000000;
	rcp.approx.ftz.f64 	%fd33, %fd32;
	neg.f64 	%fd34, %fd32;
	fma.rn.f64 	%fd35, %fd34, %fd33, 0d3FF0000000000000;
	fma.rn.f64 	%fd36, %fd35, %fd35, %fd35;
	fma.rn.f64 	%fd37, %fd36, %fd33, %fd33;
	mul.f64 	%fd38, %fd31, %fd37;
	fma.rn.f64 	%fd39, %fd31, %fd37, %fd38;
	mul.f64 	%fd40, %fd39, %fd39;
	fma.rn.f64 	%fd41, %fd40, 0d3EB1380B3AE80F1E, 0d3ED0EE258B7A8B04;
	fma.rn.f64 	%fd42, %fd41, %fd40, 0d3EF3B2669F02676F;
	fma.rn.f64 	%fd43, %fd42, %fd40, 0d3F1745CBA9AB0956;
	fma.rn.f64 	%fd44, %fd43, %fd40, 0d3F3C71C72D1B5154;
	fma.rn.f64 	%fd45, %fd44, %fd40, 0d3F624924923BE72D;
	fma.rn.f64 	%fd46, %fd45, %fd40, 0d3F8999999999A3C4;
	fma.rn.f64 	%fd47, %fd46, %fd40, 0d3FB5555555555554;
	sub.f64 	%fd48, %fd31, %fd39;
	add.f64 	%fd49, %fd48, %fd48;
	neg.f64 	%fd50, %fd39;
	fma.rn.f64 	%fd51, %fd50, %fd31, %fd49;
	mul.f64 	%fd52, %fd37, %fd51;
	mul.f64 	%fd53, %fd40, %fd47;
	fma.rn.f64 	%fd54, %fd53, %fd39, %fd52;
	xor.b32  	%r32, %r45, -2147483648;
	mov.b32 	%r33, 1127219200;
	mov.b64 	%fd55, {%r32, %r33};
	mov.b32 	%r34, -2147483648;
	mov.b64 	%fd56, {%r34, %r33};
	sub.f64 	%fd57, %fd55, %fd56;
	fma.rn.f64 	%fd58, %fd57, 0d3FE62E42FEFA39EF, %fd39;
	fma.rn.f64 	%fd59, %fd57, 0dBFE62E42FEFA39EF, %fd58;
	sub.f64 	%fd60, %fd59, %fd39;
	sub.f64 	%fd61, %fd54, %fd60;
	fma.rn.f64 	%fd62, %fd57, 0d3C7ABC9E3B39803F, %fd61;
	add.f64 	%fd131, %fd58, %fd62;
	bra.uni 	$L__BB20_15;
$L__BB20_14:
	fma.rn.f64 	%fd30, %fd129, 0d7FF0000000000000, 0d7FF0000000000000;
	{
	.reg .b32 %temp; 
	mov.b64 	{%temp, %r24}, %fd129;
	}
	and.b32  	%r25, %r24, 2147483647;
	setp.eq.s32 	%p8, %r25, 0;
	selp.f64 	%fd131, 0dFFF0000000000000, %fd30, %p8;
$L__BB20_15:
	mul.f64 	%fd13, %fd131, 0dC000000000000000;
	mul.f64 	%fd63, %fd3, 0d3CA0000000000000;
	mul.f64 	%fd14, %fd63, 0d401921FB54442D18;
	setp.neu.f64 	%p10, %fd14, 0d7FF0000000000000;
	@%p10 bra 	$L__BB20_17;
	mov.f64 	%fd69, 0d0000000000000000;
	mov.f64 	%fd70, 0d7FF0000000000000;
	mul.rn.f64 	%fd133, %fd70, %fd69;
	mov.b32 	%r47, 1;
	bra.uni 	$L__BB20_20;
$L__BB20_17:
	mul.f64 	%fd64, %fd14, 0d3FE45F306DC9C883;
	cvt.rni.s32.f64 	%r46, %fd64;
	cvt.rn.f64.s32 	%fd65, %r46;
	fma.rn.f64 	%fd66, %fd65, 0dBFF921FB54442D18, %fd14;
	fma.rn.f64 	%fd67, %fd65, 0dBC91A62633145C00, %fd66;
	fma.rn.f64 	%fd133, %fd65, 0dB97B839A252049C0, %fd67;
	setp.ltu.f64 	%p11, %fd14, 0d41E0000000000000;
	@%p11 bra 	$L__BB20_19;
	{ // callseq 44, 0
	.param .b64 param0;
	st.param.f64 	[param0], %fd14;
	.param .align 16 .b8 retval0[16];
	call.uni (retval0), 
	__internal_trig_reduction_slowpathd, 
	(
	param0
	);
	ld.param.f64 	%fd133, [retval0];
	ld.param.b32 	%r46, [retval0+8];
	} // callseq 44
$L__BB20_19:
	add.s32 	%r47, %r46, 1;
$L__BB20_20:
	setp.eq.f64 	%p12, %fd14, 0d7FF0000000000000;
	shl.b32 	%r37, %r47, 6;
	cvt.u64.u32 	%rd51, %r37;
	and.b64  	%rd52, %rd51, 64;
	mov.u64 	%rd53, __cudart_sin_cos_coeffs;
	add.s64 	%rd54, %rd53, %rd52;
	mul.rn.f64 	%fd71, %fd133, %fd133;
	and.b32  	%r38, %r47, 1;
	setp.eq.b32 	%p13, %r38, 1;
	selp.f64 	%fd72, 0dBDA8FF8320FD8164, 0d3DE5DB65F9785EBA, %p13;
	ld.global.nc.v2.f64 	{%fd73, %fd74}, [%rd54];
	fma.rn.f64 	%fd75, %fd72, %fd71, %fd73;
	fma.rn.f64 	%fd76, %fd75, %fd71, %fd74;
	ld.global.nc.v2.f64 	{%fd77, %fd78}, [%rd54+16];
	fma.rn.f64 	%fd79, %fd76, %fd71, %fd77;
	fma.rn.f64 	%fd80, %fd79, %fd71, %fd78;
	ld.global.nc.v2.f64 	{%fd81, %fd82}, [%rd54+32];
	fma.rn.f64 	%fd83, %fd80, %fd71, %fd81;
	fma.rn.f64 	%fd84, %fd83, %fd71, %fd82;
	fma.rn.f64 	%fd85, %fd84, %fd133, %fd133;
	fma.rn.f64 	%fd86, %fd84, %fd71, 0d3FF0000000000000;
	selp.f64 	%fd87, %fd86, %fd85, %p13;
	and.b32  	%r39, %r47, 2;
	setp.eq.s32 	%p14, %r39, 0;
	mov.f64 	%fd88, 0d0000000000000000;
	sub.f64 	%fd89, %fd88, %fd87;
	selp.f64 	%fd90, %fd87, %fd89, %p14;
	sqrt.rn.f64 	%fd91, %fd13;
	mul.f64 	%fd20, %fd91, %fd90;
	setp.ltu.f64 	%p15, %fd14, 0d41E0000000000000;
	or.pred  	%p16, %p12, %p15;
	@%p16 bra 	$L__BB20_22;
	{ // callseq 45, 0
	.param .b64 param0;
	st.param.f64 	[param0], %fd14;
	.param .align 16 .b8 retval0[16];
	call.uni (retval0), 
	__internal_trig_reduction_slowpathd, 
	(
	param0
	);
	ld.param.f64 	%fd92, [retval0];
	ld.param.b32 	%r40, [retval0+8];
	} // callseq 45
$L__BB20_22:
	cvt.rn.f64.u64 	%fd94, %rd20;
	mul.f64 	%fd95, %fd27, %fd94;
	mov.f64 	%fd96, 0d3FF0000000000000;
	sub.f64 	%fd97, %fd96, %fd27;
	mul.f64 	%fd98, %fd95, %fd97;
	sqrt.rn.f64 	%fd99, %fd98;
	fma.rn.f64 	%fd100, %fd99, %fd20, %fd95;
	mov.f64 	%fd101, 0d3FE0000000000000;
	copysign.f64 	%fd102, %fd100, %fd101;
	add.rz.f64 	%fd103, %fd100, %fd102;
	cvt.rzi.f64.f64 	%fd104, %fd103;
	setp.lt.f64 	%p17, %fd104, 0d0000000000000000;
	selp.f64 	%fd105, 0d0000000000000000, %fd104, %p17;
	setp.gt.f64 	%p18, %fd105, %fd94;
	selp.f64 	%fd137, %fd94, %fd105, %p18;
$L__BB20_23:
	cvt.rn.f32.f64 	%f1, %fd137;
	cvta.to.global.u64 	%rd97, %rd19;
	shl.b64 	%rd98, %rd1, 2;
	add.s64 	%rd99, %rd97, %rd98;
	st.global.f32 	[%rd99], %f1;
$L__BB20_24:
	ret;

}
	// .globl	binomial_f64
.visible .entry binomial_f64(
	.param .u64 .ptr .align 1 binomial_f64_param_0,
	.param .u64 binomial_f64_param_1,
	.param .f64 binomial_f64_param_2,
	.param .u64 binomial_f64_param_3,
	.param .u32 binomial_f64_param_4
)
{
	.reg .pred 	%p<29>;
	.reg .b32 	%r<48>;
	.reg .b64 	%rd<108>;
	.reg .b64 	%fd<138>;

	ld.param.u64 	%rd19, [binomial_f64_param_0];
	ld.param.u64 	%rd20, [binomial_f64_param_1];
	ld.param.f64 	%fd27, [binomial_f64_param_2];
	ld.param.u64 	%rd21, [binomial_f64_param_3];
	ld.param.u32 	%r17, [binomial_f64_param_4];
	mov.u32 	%r18, %ctaid.x;
	mov.u32 	%r19, %ntid.x;
	mov.u32 	%r20, %tid.x;
	mad.lo.s32 	%r1, %r18, %r19, %r20;
	setp.ge.u32 	%p1, %r1, %r17;
	@%p1 bra 	$L__BB21_24;
	cvt.u64.u32 	%rd1, %r1;
	mad.lo.s64 	%rd22, %rd1, -7046029254386353131, %rd21;
	shr.u64 	%rd23, %rd22, 30;
	xor.b64  	%rd24, %rd23, %rd22;
	mul.lo.s64 	%rd25, %rd24, -4658895280553007687;
	shr.u64 	%rd26, %rd25, 27;
	xor.b64  	%rd27, %rd26, %rd25;
	mul.lo.s64 	%rd28, %rd27, -7723592293110705685;
	shr.u64 	%rd29, %rd28, 31;
	xor.b64  	%rd30, %rd29, %rd28;
	add.s64 	%rd31, %rd22, 1;
	setp.eq.s64 	%p2, %rd31, 0;
	shr.u64 	%rd32, %rd31, 30;
	xor.b64  	%rd33, %rd32, %rd31;
	mul.lo.s64 	%rd34, %rd33, -4658895280553007687;
	shr.u64 	%rd35, %rd34, 27;
	xor.b64  	%rd36, %rd35, %rd34;
	mul.lo.s64 	%rd37, %rd36, -7723592293110705685;
	shr.u64 	%rd38, %rd37, 31;
	xor.b64  	%rd39, %rd38, %rd37;
	setp.eq.s64 	%p3, %rd22, 0;
	selp.b64 	%rd103, 1, %rd30, %p3;
	selp.b64 	%rd104, 1, %rd39, %p2;
	setp.gt.u64 	%p4, %rd20, 24;
	@%p4 bra 	$L__BB21_8;
	setp.eq.s64 	%p19, %rd20, 0;
	mov.f64 	%fd137, 0d0000000000000000;
	@%p19 bra 	$L__BB21_23;
	and.b64  	%rd105, %rd20, 3;
	setp.lt.u64 	%p20, %rd20, 4;
	mov.f64 	%fd137, 0d0000000000000000;
	@%p20 bra 	$L__BB21_6;
	and.b64  	%rd100, %rd20, 28;
	mov.f64 	%fd137, 0d0000000000000000;
$L__BB21_5:
	add.s64 	%rd55, %rd103, %rd104;
	shl.b64 	%rd56, %rd103, 23;
	xor.b64  	%rd57, %rd56, %rd103;
	shr.u64 	%rd58, %rd57, 18;
	shr.u64 	%rd59, %rd104, 5;
	xor.b64  	%rd60, %rd59, %rd58;
	xor.b64  	%rd61, %rd60, %rd104;
	xor.b64  	%rd62, %rd61, %rd57;
	shr.u64 	%rd63, %rd55, 11;
	cvt.rn.f64.u64 	%fd110, %rd63;
	mul.f64 	%fd111, %fd110, 0d3CA0000000000000;
	setp.lt.f64 	%p21, %fd111, %fd27;
	add.f64 	%fd112, %fd137, 0d3FF0000000000000;
	selp.f64 	%fd113, %fd112, %fd137, %p21;
	add.s64 	%rd64, %rd104, %rd62;
	shl.b64 	%rd65, %rd104, 23;
	xor.b64  	%rd66, %rd65, %rd104;
	shr.u64 	%rd67, %rd66, 18;
	shr.u64 	%rd68, %rd62, 5;
	xor.b64  	%rd69, %rd68, %rd67;
	xor.b64  	%rd70, %rd69, %rd62;
	xor.b64  	%rd71, %rd70, %rd66;
	shr.u64 	%rd72, %rd64, 11;
	cvt.rn.f64.u64 	%fd114, %rd72;
	mul.f64 	%fd115, %fd114, 0d3CA0000000000000;
	setp.lt.f64 	%p22, %fd115, %fd27;
	add.f64 	%fd116, %fd113, 0d3FF0000000000000;
	selp.f64 	%fd117, %fd116, %fd113, %p22;
	add.s64 	%rd73, %rd62, %rd71;
	shl.b64 	%rd74, %rd62, 23;
	xor.b64  	%rd75, %rd74, %rd62;
	shr.u64 	%rd76, %rd75, 18;
	shr.u64 	%rd77, %rd71, 5;
	xor.b64  	%rd78, %rd77, %rd76;
	xor.b64  	%rd79, %rd78, %rd71;
	xor.b64  	%rd103, %rd79, %rd75;
	shr.u64 	%rd80, %rd73, 11;
	cvt.rn.f64.u64 	%fd118, %rd80;
	mul.f64 	%fd119, %fd118, 0d3CA0000000000000;
	setp.lt.f64 	%p23, %fd119, %fd27;
	add.f64 	%fd120, %fd117, 0d3FF0000000000000;
	selp.f64 	%fd121, %fd120, %fd117, %p23;
	add.s64 	%rd81, %rd71, %rd103;
	shl.b64 	%rd82, %rd71, 23;
	xor.b64  	%rd83, %rd82, %rd71;
	shr.u64 	%rd84, %rd83, 18;
	shr.u64 	%rd85, %rd103, 5;
	xor.b64  	%rd86, %rd85, %rd84;
	xor.b64  	%rd87, %rd86, %rd103;
	xor.b64  	%rd104, %rd87, %rd83;
	shr.u64 	%rd88, %rd81, 11;
	cvt.rn.f64.u64 	%fd122, %rd88;
	mul.f64 	%fd123, %fd122, 0d3CA0000000000000;
	setp.lt.f64 	%p24, %fd123, %fd27;
	add.f64 	%fd124, %fd121, 0d3FF0000000000000;
	selp.f64 	%fd137, %fd124, %fd121, %p24;
	add.s64 	%rd100, %rd100, -4;
	setp.eq.s64 	%p25, %rd100, 0;
	@%p25 bra 	$L__BB21_6;
	bra.uni 	$L__BB21_5;
$L__BB21_6:
	setp.eq.s64 	%p26, %rd105, 0;
	@%p26 bra 	$L__BB21_23;
$L__BB21_7:
	.pragma "nounroll";
	mov.u64 	%rd16, %rd104;
	add.s64 	%rd89, %rd103, %rd16;
	shl.b64 	%rd90, %rd103, 23;
	xor.b64  	%rd91, %rd90, %rd103;
	shr.u64 	%rd92, %rd91, 18;
	shr.u64 	%rd93, %rd16, 5;
	xor.b64  	%rd94, %rd93, %rd92;
	xor.b64  	%rd95, %rd94, %rd16;
	xor.b64  	%rd104, %rd95, %rd91;
	shr.u64 	%rd96, %rd89, 11;
	cvt.rn.f64.u64 	%fd125, %rd96;
	mul.f64 	%fd126, %fd125, 0d3CA0000000000000;
	setp.lt.f64 	%p27, %fd126, %fd27;
	add.f64 	%fd127, %fd137, 0d3FF0000000000000;
	selp.f64 	%fd137, %fd127, %fd137, %p27;
	add.s64 	%rd105, %rd105, -1;
	setp.ne.s64 	%p28, %rd105, 0;
	mov.u64 	%rd103, %rd16;
	@%p28 bra 	$L__BB21_7;
	bra.uni 	$L__BB21_23;
$L__BB21_8:
	add.s64 	%rd40, %rd104, %rd103;
	shl.b64 	%rd41, %rd103, 23;
	xor.b64  	%rd42, %rd41, %rd103;
	shr.u64 	%rd43, %rd42, 18;
	shr.u64 	%rd44, %rd104, 5;
	xor.b64  	%rd45, %rd44, %rd43;
	xor.b64  	%rd46, %rd45, %rd104;
	xor.b64  	%rd47, %rd46, %rd42;
	shr.u64 	%rd48, %rd40, 11;
	cvt.rn.f64.u64 	%fd28, %rd48;
	mul.f64 	%fd29, %fd28, 0d3CA0000000000000;
	add.s64 	%rd49, %rd47, %rd104;
	shr.u64 	%rd50, %rd49, 11;
	cvt.rn.f64.u64 	%fd3, %rd50;
	setp.lt.f64 	%p5, %fd29, 0d3CD203AF9EE75616;
	selp.f64 	%fd129, 0d3CD203AF9EE75616, %fd29, %p5;
	{
	.reg .b32 %temp; 
	mov.b64 	{%temp, %r42}, %fd129;
	}
	{
	.reg .b32 %temp; 
	mov.b64 	{%r43, %temp}, %fd129;
	}
	setp.gt.s32 	%p6, %r42, 1048575;
	mov.b32 	%r44, -1023;
	@%p6 bra 	$L__BB21_10;
	mul.f64 	%fd129, %fd129, 0d4350000000000000;
	{
	.reg .b32 %temp; 
	mov.b64 	{%temp, %r42}, %fd129;
	}
	{
	.reg .b32 %temp; 
	mov.b64 	{%r43, %temp}, %fd129;
	}
	mov.b32 	%r44, -1077;
$L__BB21_10:
	add.s32 	%r23, %r42, -1;
	setp.gt.u32 	%p7, %r23, 2146435070;
	@%p7 bra 	$L__BB21_14;
	shr.u32 	%r26, %r42, 20;
	add.s32 	%r45, %r44, %r26;
	and.b32  	%r27, %r42, 1048575;
	or.b32  	%r28, %r27, 1072693248;
	mov.b64 	%fd130, {%r43, %r28};
	setp.lt.u32 	%p9, %r28, 1073127583;
	@%p9 bra 	$L__BB21_13;
	{
	.reg .b32 %temp; 
	mov.b64 	{%r29, %temp}, %fd130;
	}
	{
	.reg .b32 %temp; 
	mov.b64 	{%temp, %r30}, %fd130;
	}
	add.s32 	%r31, %r30, -1048576;
	mov.b64 	%fd130, {%r29, %r31};
	add.s32 	%r45, %r45, 1;
$L__BB21_13:
	add.f64 	%fd31, %fd130, 0dBFF0000000000000;
	add.f64 	%fd32, %fd130, 0d3FF0000000000000;
	rcp.approx.ftz.f64 	%fd33, %fd32;
	neg.f64 	%fd34, %fd32;
	fma.rn.f64 	%fd35, %fd34, %fd33, 0d3FF0000000000000;
	fma.rn.f64 	%fd36, %fd35, %fd35, %fd35;
	fma.rn.f64 	%fd37, %fd36, %fd33, %fd33;
	mul.f64 	%fd38, %fd31, %fd37;
	fma.rn.f64 	%fd39, %fd31, %fd37, %fd38;
	mul.f64 	%fd40, %fd39, %fd39;
	fma.rn.f64 	%fd41, %fd40, 0d3EB1380B3AE80F1E, 0d3ED0EE258B7A8B04;
	fma.rn.f64 	%fd42, %fd41, %fd40, 0d3EF3B2669F02676F;
	fma.rn.f64 	%fd43, %fd42, %fd40, 0d3F1745CBA9AB0956;
	fma.rn.f64 	%fd44, %fd43, %fd40, 0d3F3C71C72D1B5154;
	fma.rn.f64 	%fd45, %fd44, %fd40, 0d3F624924923BE72D;
	fma.rn.f64 	%fd46, %fd45, %fd40, 0d3F8999999999A3C4;
	fma.rn.f64 	%fd47, %fd46, %fd40, 0d3FB5555555555554;
	sub.f64 	%fd48, %fd31, %fd39;
	add.f64 	%fd49, %fd48, %fd48;
	neg.f64 	%fd50, %fd39;
	fma.rn.f64 	%fd51, %fd50, %fd31, %fd49;
	mul.f64 	%fd52, %fd37, %fd51;
	mul.f64 	%fd53, %fd40, %fd47;
	fma.rn.f64 	%fd54, %fd53, %fd39, %fd52;
	xor.b32  	%r32, %r45, -2147483648;
	mov.b32 	%r33, 1127219200;
	mov.b64 	%fd55, {%r32, %r33};
	mov.b32 	%r34, -2147483648;
	mov.b64 	%fd56, {%r34, %r33};
	sub.f64 	%fd57, %fd55, %fd56;
	fma.rn.f64 	%fd58, %fd57, 0d3FE62E42FEFA39EF, %fd39;
	fma.rn.f64 	%fd59, %fd57, 0dBFE62E42FEFA39EF, %fd58;
	sub.f64 	%fd60, %fd59, %fd39;
	sub.f64 	%fd61, %fd54, %fd60;
	fma.rn.f64 	%fd62, %fd57, 0d3C7ABC9E3B39803F, %fd61;
	add.f64 	%fd131, %fd58, %fd62;
	bra.uni 	$L__BB21_15;
$L__BB21_14:
	fma.rn.f64 	%fd30, %fd129, 0d7FF0000000000000, 0d7FF0000000000000;
	{
	.reg .b32 %temp; 
	mov.b64 	{%temp, %r24}, %fd129;
	}
	and.b32  	%r25, %r24, 2147483647;
	setp.eq.s32 	%p8, %r25, 0;
	selp.f64 	%fd131, 0dFFF0000000000000, %fd30, %p8;
$L__BB21_15:
	mul.f64 	%fd13, %fd131, 0dC000000000000000;
	mul.f64 	%fd63, %fd3, 0d3CA0000000000000;
	mul.f64 	%fd14, %fd63, 0d401921FB54442D18;
	setp.neu.f64 	%p10, %fd14, 0d7FF0000000000000;
	@%p10 bra 	$L__BB21_17;
	mov.f64 	%fd69, 0d0000000000000000;
	mov.f64 	%fd70, 0d7FF0000000000000;
	mul.rn.f64 	%fd133, %fd70, %fd69;
	mov.b32 	%r47, 1;
	bra.uni 	$L__BB21_20;
$L__BB21_17:
	mul.f64 	%fd64, %fd14, 0d3FE45F306DC9C883;
	cvt.rni.s32.f64 	%r46, %fd64;
	cvt.rn.f64.s32 	%fd65, %r46;
	fma.rn.f64 	%fd66, %fd65, 0dBFF921FB54442D18, %fd14;
	fma.rn.f64 	%fd67, %fd65, 0dBC91A62633145C00, %fd66;
	fma.rn.f64 	%fd133, %fd65, 0dB97B839A252049C0, %fd67;
	setp.ltu.f64 	%p11, %fd14, 0d41E0000000000000;
	@%p11 bra 	$L__BB21_19;
	{ // callseq 46, 0
	.param .b64 param0;
	st.param.f64 	[param0], %fd14;
	.param .align 16 .b8 retval0[16];
	call.uni (retval0), 
	__internal_trig_reduction_slowpathd, 
	(
	param0
	);
	ld.param.f64 	%fd133, [retval0];
	ld.param.b32 	%r46, [retval0+8];
	} // callseq 46
$L__BB21_19:
	add.s32 	%r47, %r46, 1;
$L__BB21_20:
	setp.eq.f64 	%p12, %fd14, 0d7FF0000000000000;
	shl.b32 	%r37, %r47, 6;
	cvt.u64.u32 	%rd51, %r37;
	and.b64  	%rd52, %rd51, 64;
	mov.u64 	%rd53, __cudart_sin_cos_coeffs;
	add.s64 	%rd54, %rd53, %rd52;
	mul.rn.f64 	%fd71, %fd133, %fd133;
	and.b32  	%r38, %r47, 1;
	setp.eq.b32 	%p13, %r38, 1;
	selp.f64 	%fd72, 0dBDA8FF8320FD8164, 0d3DE5DB65F9785EBA, %p13;
	ld.global.nc.v2.f64 	{%fd73, %fd74}, [%rd54];
	fma.rn.f64 	%fd75, %fd72, %fd71, %fd73;
	fma.rn.f64 	%fd76, %fd75, %fd71, %fd74;
	ld.global.nc.v2.f64 	{%fd77, %fd78}, [%rd54+16];
	fma.rn.f64 	%fd79, %fd76, %fd71, %fd77;
	fma.rn.f64 	%fd80, %fd79, %fd71, %fd78;
	ld.global.nc.v2.f64 	{%fd81, %fd82}, [%rd54+32];
	fma.rn.f64 	%fd83, %fd80, %fd71, %fd81;
	fma.rn.f64 	%fd84, %fd83, %fd71, %fd82;
	fma.rn.f64 	%fd85, %fd84, %fd133, %fd133;
	fma.rn.f64 	%fd86, %fd84, %fd71, 0d3FF0000000000000;
	selp.f64 	%fd87, %fd86, %fd85, %p13;
	and.b32  	%r39, %r47, 2;
	setp.eq.s32 	%p14, %r39, 0;
	mov.f64 	%fd88, 0d0000000000000000;
	sub.f64 	%fd89, %fd88, %fd87;
	selp.f64 	%fd90, %fd87, %fd89, %p14;
	sqrt.rn.f64 	%fd91, %fd13;
	mul.f64 	%fd20, %fd91, %fd90;
	setp.ltu.f64 	%p15, %fd14, 0d41E0000000000000;
	or.pred  	%p16, %p12, %p15;
	@%p16 bra 	$L__BB21_22;
	{ // callseq 47, 0
	.param .b64 param0;
	st.param.f64 	[param0], %fd14;
	.param .align 16 .b8 retval0[16];
	call.uni (retval0), 
	__internal_trig_reduction_slowpathd, 
	(
	param0
	);
	ld.param.f64 	%fd92, [retval0];
	ld.param.b32 	%r40, [retval0+8];
	} // callseq 47
$L__BB21_22:
	cvt.rn.f64.u64 	%fd94, %rd20;
	mul.f64 	%fd95, %fd27, %fd94;
	mov.f64 	%fd96, 0d3FF0000000000000;
	sub.f64 	%fd97, %fd96, %fd27;
	mul.f64 	%fd98, %fd95, %fd97;
	sqrt.rn.f64 	%fd99, %fd98;
	fma.rn.f64 	%fd100, %fd99, %fd20, %fd95;
	mov.f64 	%fd101, 0d3FE0000000000000;
	copysign.f64 	%fd102, %fd100, %fd101;
	add.rz.f64 	%fd103, %fd100, %fd102;
	cvt.rzi.f64.f64 	%fd104, %fd103;
	setp.lt.f64 	%p17, %fd104, 0d0000000000000000;
	selp.f64 	%fd105, 0d0000000000000000, %fd104, %p17;
	setp.gt.f64 	%p18, %fd105, %fd94;
	selp.f64 	%fd137, %fd94, %fd105, %p18;
$L__BB21_23:
	cvta.to.global.u64 	%rd97, %rd19;
	shl.b64 	%rd98, %rd1, 3;
	add.s64 	%rd99, %rd97, %rd98;
	st.global.f64 	[%rd99], %fd137;
$L__BB21_24:
	ret;

}
	// .globl	binomial_f16
.visible .entry binomial_f16(
	.param .u64 .ptr .align 1 binomial_f16_param_0,
	.param .u64 binomial_f16_param_1,
	.param .f64 binomial_f16_param_2,
	.param .u64 binomial_f16_param_3,
	.param .u32 binomial_f16_param_4
)
{
	.reg .pred 	%p<29>;
	.reg .b16 	%rs<2>;
	.reg .b32 	%r<48>;
	.reg .b32 	%f<2>;
	.reg .b64 	%rd<108>;
	.reg .b64 	%fd<138>;

	ld.param.u64 	%rd19, [binomial_f16_param_0];
	ld.param.u64 	%rd20, [binomial_f16_param_1];
	ld.param.f64 	%fd27, [binomial_f16_param_2];
	ld.param.u64 	%rd21, [binomial_f16_param_3];
	ld.param.u32 	%r17, [binomial_f16_param_4];
	mov.u32 	%r18, %ctaid.x;
	mov.u32 	%r19, %ntid.x;
	mov.u32 	%r20, %tid.x;
	mad.lo.s32 	%r1, %r18, %r19, %r20;
	setp.ge.u32 	%p1, %r1, %r17;
	@%p1 bra 	$L__BB22_24;
	cvt.u64.u32 	%rd1, %r1;
	mad.lo.s64 	%rd22, %rd1, -7046029254386353131, %rd21;
	shr.u64 	%rd23, %rd22, 30;
	xor.b64  	%rd24, %rd23, %rd22;
	mul.lo.s64 	%rd25, %rd24, -4658895280553007687;
	shr.u64 	%rd26, %rd25, 27;
	xor.b64  	%rd27, %rd26, %rd25;
	mul.lo.s64 	%rd28, %rd27, -7723592293110705685;
	shr.u64 	%rd29, %rd28, 31;
	xor.b64  	%rd30, %rd29, %rd28;
	add.s64 	%rd31, %rd22, 1;
	setp.eq.s64 	%p2, %rd31, 0;
	shr.u64 	%rd32, %rd31, 30;
	xor.b64  	%rd33, %rd32, %rd31;
	mul.lo.s64 	%rd34, %rd33, -4658895280553007687;
	shr.u64 	%rd35, %rd34, 27;
	xor.b64  	%rd36, %rd35, %rd34;
	mul.lo.s64 	%rd37, %rd36, -7723592293110705685;
	shr.u64 	%rd38, %rd37, 31;
	xor.b64  	%rd39, %rd38, %rd37;
	setp.eq.s64 	%p3, %rd22, 0;
	selp.b64 	%rd103, 1, %rd30, %p3;
	selp.b64 	%rd104, 1, %rd39, %p2;
	setp.gt.u64 	%p4, %rd20, 24;
	@%p4 bra 	$L__BB22_8;
	setp.eq.s64 	%p19, %rd20, 0;
	mov.f64 	%fd137, 0d0000000000000000;
	@%p19 bra 	$L__BB22_23;
	and.b64  	%rd105, %rd20, 3;
	setp.lt.u64 	%p20, %rd20, 4;
	mov.f64 	%fd137, 0d0000000000000000;
	@%p20 bra 	$L__BB22_6;
	and.b64  	%rd100, %rd20, 28;
	mov.f64 	%fd137, 0d0000000000000000;
$L__BB22_5:
	add.s64 	%rd55, %rd103, %rd104;
	shl.b64 	%rd56, %rd103, 23;
	xor.b64  	%rd57, %rd56, %rd103;
	shr.u64 	%rd58, %rd57, 18;
	shr.u64 	%rd59, %rd104, 5;
	xor.b64  	%rd60, %rd59, %rd58;
	xor.b64  	%rd61, %rd60, %rd104;
	xor.b64  	%rd62, %rd61, %rd57;
	shr.u64 	%rd63, %rd55, 11;
	cvt.rn.f64.u64 	%fd110, %rd63;
	mul.f64 	%fd111, %fd110, 0d3CA0000000000000;
	setp.lt.f64 	%p21, %fd111, %fd27;
	add.f64 	%fd112, %fd137, 0d3FF0000000000000;
	selp.f64 	%fd113, %fd112, %fd137, %p21;
	add.s64 	%rd64, %rd104, %rd62;
	shl.b64 	%rd65, %rd104, 23;
	xor.b64  	%rd66, %rd65, %rd104;
	shr.u64 	%rd67, %rd66, 18;
	shr.u64 	%rd68, %rd62, 5;
	xor.b64  	%rd69, %rd68, %rd67;
	xor.b64  	%rd70, %rd69, %rd62;
	xor.b64  	%rd71, %rd70, %rd66;
	shr.u64 	%rd72, %rd64, 11;
	cvt.rn.f64.u64 	%fd114, %rd72;
	mul.f64 	%fd115, %fd114, 0d3CA0000000000000;
	setp.lt.f64 	%p22, %fd115, %fd27;
	add.f64 	%fd116, %fd113, 0d3FF0000000000000;
	selp.f64 	%fd117, %fd116, %fd113, %p22;
	add.s64 	%rd73, %rd62, %rd71;
	shl.b64 	%rd74, %rd62, 23;
	xor.b64  	%rd75, %rd74, %rd62;
	shr.u64 	%rd76, %rd75, 18;
	shr.u64 	%rd77, %rd71, 5;
	xor.b64  	%rd78, %rd77, %rd76;
	xor.b64  	%rd79, %rd78, %rd71;
	xor.b64  	%rd103, %rd79, %rd75;
	shr.u64 	%rd80, %rd73, 11;
	cvt.rn.f64.u64 	%fd118, %rd80;
	mul.f64 	%fd119, %fd118, 0d3CA0000000000000;
	setp.lt.f64 	%p23, %fd119, %fd27;
	add.f64 	%fd120, %fd117, 0d3FF0000000000000;
	selp.f64 	%fd121, %fd120, %fd117, %p23;
	add.s64 	%rd81, %rd71, %rd103;
	shl.b64 	%rd82, %rd71, 23;
	xor.b64  	%rd83, %rd82, %rd71;
	shr.u64 	%rd84, %rd83, 18;
	shr.u64 	%rd85, %rd103, 5;
	xor.b64  	%rd86, %rd85, %rd84;
	xor.b64  	%rd87, %rd86, %rd103;
	xor.b64  	%rd104, %rd87, %rd83;
	shr.u64 	%rd88, %rd81, 11;
	cvt.rn.f64.u64 	%fd122, %rd88;
	mul.f64 	%fd123, %fd122, 0d3CA0000000000000;
	setp.lt.f64 	%p24, %fd123, %fd27;
	add.f64 	%fd124, %fd121, 0d3FF0000000000000;
	selp.f64 	%fd137, %fd124, %fd121, %p24;
	add.s64 	%rd100, %rd100, -4;
	setp.eq.s64 	%p25, %rd100, 0;
	@%p25 bra 	$L__BB22_6;
	bra.uni 	$L__BB22_5;
$L__BB22_6:
	setp.eq.s64 	%p26, %rd105, 0;
	@%p26 bra 	$L__BB22_23;
$L__BB22_7:
	.pragma "nounroll";
	mov.u64 	%rd16, %rd104;
	add.s64 	%rd89, %rd103, %rd16;
	shl.b64 	%rd90, %rd103, 23;
	xor.b64  	%rd91, %rd90, %rd103;
	shr.u64 	%rd92, %rd91, 18;
	shr.u64 	%rd93, %rd16, 5;
	xor.b64  	%rd94, %rd93, %rd92;
	xor.b64  	%rd95, %rd94, %rd16;
	xor.b64  	%rd104, %rd95, %rd91;
	shr.u64 	%rd96, %rd89, 11;
	cvt.rn.f64.u64 	%fd125, %rd96;
	mul.f64 	%fd126, %fd125, 0d3CA0000000000000;
	setp.lt.f64 	%p27, %fd126, %fd27;
	add.f64 	%fd127, %fd137, 0d3FF0000000000000;
	selp.f64 	%fd137, %fd127, %fd137, %p27;
	add.s64 	%rd105, %rd105, -1;
	setp.ne.s64 	%p28, %rd105, 0;
	mov.u64 	%rd103, %rd16;
	@%p28 bra 	$L__BB22_7;
	bra.uni 	$L__BB22_23;
$L__BB22_8:
	add.s64 	%rd40, %rd104, %rd103;
	shl.b64 	%rd41, %rd103, 23;
	xor.b64  	%rd42, %rd41, %rd103;
	shr.u64 	%rd43, %rd42, 18;
	shr.u64 	%rd44, %rd104, 5;
	xor.b64  	%rd45, %rd44, %rd43;
	xor.b64  	%rd46, %rd45, %rd104;
	xor.b64  	%rd47, %rd46, %rd42;
	shr.u64 	%rd48, %rd40, 11;
	cvt.rn.f64.u64 	%fd28, %rd48;
	mul.f64 	%fd29, %fd28, 0d3CA0000000000000;
	add.s64 	%rd49, %rd47, %rd104;
	shr.u64 	%rd50, %rd49, 11;
	cvt.rn.f64.u64 	%fd3, %rd50;
	setp.lt.f64 	%p5, %fd29, 0d3CD203AF9EE75616;
	selp.f64 	%fd129, 0d3CD203AF9EE75616, %fd29, %p5;
	{
	.reg .b32 %temp; 
	mov.b64 	{%temp, %r42}, %fd129;
	}
	{
	.reg .b32 %temp; 
	mov.b64 	{%r43, %temp}, %fd129;
	}
	setp.gt.s32 	%p6, %r42, 1048575;
	mov.b32 	%r44, -1023;
	@%p6 bra 	$L__BB22_10;
	mul.f64 	%fd129, %fd129, 0d4350000000000000;
	{
	.reg .b32 %temp; 
	mov.b64 	{%temp, %r42}, %fd129;
	}
	{
	.reg .b32 %temp; 
	mov.b64 	{%r43, %temp}, %fd129;
	}
	mov.b32 	%r44, -1077;
$L__BB22_10:
	add.s32 	%r23, %r42, -1;
	setp.gt.u32 	%p7, %r23, 2146435070;
	@%p7 bra 	$L__BB22_14;
	shr.u32 	%r26, %r42, 20;
	add.s32 	%r45, %r44, %r26;
	and.b32  	%r27, %r42, 1048575;
	or.b32  	%r28, %r27, 1072693248;
	mov.b64 	%fd130, {%r43, %r28};
	setp.lt.u32 	%p9, %r28, 1073127583;
	@%p9 bra 	$L__BB22_13;
	{
	.reg .b32 %temp; 
	mov.b64 	{%r29, %temp}, %fd130;
	}
	{
	.reg .b32 %temp; 
	mov.b64 	{%temp, %r30}, %fd130;
	}
	add.s32 	%r31, %r30, -1048576;
	mov.b64 	%fd130, {%r29, %r31};
	add.s32 	%r45, %r45, 1;
$L__BB22_13:
	add.f64 	%fd31, %fd130, 0dBFF0000000000000;
	add.f64 	%fd32, %fd130, 0d3FF0000000000000;
	rcp.approx.ftz.f64 	%fd33, %fd32;
	neg.f64 	%fd34, %fd32;
	fma.rn.f64 	%fd35, %fd34, %fd33, 0d3FF0000000000000;
	fma.rn.f64 	%fd36, %fd35, %fd35, %fd35;
	fma.rn.f64 	%fd37, %fd36, %fd33, %fd33;
	mul.f64 	%fd38, %fd31, %fd37;
	fma.rn.f64 	%fd39, %fd31, %fd37, %fd38;
	mul.f64 	%fd40, %fd39, %fd39;
	fma.rn.f64 	%fd41, %fd40, 0d3EB1380B3AE80F1E, 0d3ED0EE258B7A8B04;
	fma.rn.f64 	%fd42, %fd41, %fd40, 0d3EF3B2669F02676F;
	fma.rn.f64 	%fd43, %fd42, %fd40, 0d3F1745CBA9AB0956;
	fma.rn.f64 	%fd44, %fd43, %fd40, 0d3F3C71C72D1B5154;
	fma.rn.f64 	%fd45, %fd44, %fd40, 0d3F624924923BE72D;
	fma.rn.f64 	%fd46, %fd45, %fd40, 0d3F8999999999A3C4;
	fma.rn.f64 	%fd47, %fd46, %fd40, 0d3FB5555555555554;
	sub.f64 	%fd48, %fd31, %fd39;
	add.f64 	%fd49, %fd48, %fd48;
	neg.f64 	%fd50, %fd39;
	fma.rn.f64 	%fd51, %fd50, %fd31, %fd49;
	mul.f64 	%fd52, %fd37, %fd51;
	mul.f64 	%fd53, %fd40, %fd47;
	fma.rn.f64 	%fd54, %fd53, %fd39, %fd52;
	xor.b32  	%r32, %r45, -2147483648;
	mov.b32 	%r33, 1127219200;
	mov.b64 	%fd55, {%r32, %r33};
	mov.b32 	%r34, -2147483648;
	mov.b64 	%fd56, {%r34, %r33};
	sub.f64 	%fd57, %fd55, %fd56;
	fma.rn.f64 	%fd58, %fd57, 0d3FE62E42FEFA39EF, %fd39;
	fma.rn.f64 	%fd59, %fd57, 0dBFE62E42FEFA39EF, %fd58;
	sub.f64 	%fd60, %fd59, %fd39;
	sub.f64 	%fd61, %fd54, %fd60;
	fma.rn.f64 	%fd62, %fd57, 0d3C7ABC9E3B39803F, %fd61;
	add.f64 	%fd131, %fd58, %fd62;
	bra.uni 	$L__BB22_15;
$L__BB22_14:
	fma.rn.f64 	%fd30, %fd129, 0d7FF0000000000000, 0d7FF0000000000000;
	{
	.reg .b32 %temp; 
	mov.b64 	{%temp, %r24}, %fd129;
	}
	and.b32  	%r25, %r24, 2147483647;
	setp.eq.s32 	%p8, %r25, 0;
	selp.f64 	%fd131, 0dFFF0000000000000, %fd30, %p8;
$L__BB22_15:
	mul.f64 	%fd13, %fd131, 0dC000000000000000;
	mul.f64 	%fd63, %fd3, 0d3CA0000000000000;
	mul.f64 	%fd14, %fd63, 0d401921FB54442D18;
	setp.neu.f64 	%p10, %fd14, 0d7FF0000000000000;
	@%p10 bra 	$L__BB22_17;
	mov.f64 	%fd69, 0d0000000000000000;
	mov.f64 	%fd70, 0d7FF0000000000000;
	mul.rn.f64 	%fd133, %fd70, %fd69;
	mov.b32 	%r47, 1;
	bra.uni 	$L__BB22_20;
$L__BB22_17:
	mul.f64 	%fd64, %fd14, 0d3FE45F306DC9C883;
	cvt.rni.s32.f64 	%r46, %fd64;
	cvt.rn.f64.s32 	%fd65, %r46;
	fma.rn.f64 	%fd66, %fd65, 0dBFF921FB54442D18, %fd14;
	fma.rn.f64 	%fd67, %fd65, 0dBC91A62633145C00, %fd66;
	fma.rn.f64 	%fd133, %fd65, 0dB97B839A252049C0, %fd67;
	setp.ltu.f64 	%p11, %fd14, 0d41E0000000000000;
	@%p11 bra 	$L__BB22_19;
	{ // callseq 48, 0
	.param .b64 param0;
	st.param.f64 	[param0], %fd14;
	.param .align 16 .b8 retval0[16];
	call.uni (retval0), 
	__internal_trig_reduction_slowpathd, 
	(
	param0
	);
	ld.param.f64 	%fd133, [retval0];
	ld.param.b32 	%r46, [retval0+8];
	} // callseq 48
$L__BB22_19:
	add.s32 	%r47, %r46, 1;
$L__BB22_20:
	setp.eq.f64 	%p12, %fd14, 0d7FF0000000000000;
	shl.b32 	%r37, %r47, 6;
	cvt.u64.u32 	%rd51, %r37;
	and.b64  	%rd52, %rd51, 64;
	mov.u64 	%rd53, __cudart_sin_cos_coeffs;
	add.s64 	%rd54, %rd53, %rd52;
	mul.rn.f64 	%fd71, %fd133, %fd133;
	and.b32  	%r38, %r47, 1;
	setp.eq.b32 	%p13, %r38, 1;
	selp.f64 	%fd72, 0dBDA8FF8320FD8164, 0d3DE5DB65F9785EBA, %p13;
	ld.global.nc.v2.f64 	{%fd73, %fd74}, [%rd54];
	fma.rn.f64 	%fd75, %fd72, %fd71, %fd73;
	fma.rn.f64 	%fd76, %fd75, %fd71, %fd74;
	ld.global.nc.v2.f64 	{%fd77, %fd78}, [%rd54+16];
	fma.rn.f64 	%fd79, %fd76, %fd71, %fd77;
	fma.rn.f64 	%fd80, %fd79, %fd71, %fd78;
	ld.global.nc.v2.f64 	{%fd81, %fd82}, [%rd54+32];
	fma.rn.f64 	%fd83, %fd80, %fd71, %fd81;
	fma.rn.f64 	%fd84, %fd83, %fd71, %fd82;
	fma.rn.f64 	%fd85, %fd84, %fd133, %fd133;
	fma.rn.f64 	%fd86, %fd84, %fd71, 0d3FF0000000000000;
	selp.f64 	%fd87, %fd86, %fd85, %p13;
	and.b32  	%r39, %r47, 2;
	setp.eq.s32 	%p14, %r39, 0;
	mov.f64 	%fd88, 0d0000000000000000;
	sub.f64 	%fd89, %fd88, %fd87;
	selp.f64 	%fd90, %fd87, %fd89, %p14;
	sqrt.rn.f64 	%fd91, %fd13;
	mul.f64 	%fd20, %fd91, %fd90;
	setp.ltu.f64 	%p15, %fd14, 0d41E0000000000000;
	or.pred  	%p16, %p12, %p15;
	@%p16 bra 	$L__BB22_22;
	{ // callseq 49, 0
	.param .b64 param0;
	st.param.f64 	[param0], %fd14;
	.param .align 16 .b8 retval0[16];
	call.uni (retval0), 
	__internal_trig_reduction_slowpathd, 
	(
	param0
	);
	ld.param.f64 	%fd92, [retval0];
	ld.param.b32 	%r40, [retval0+8];
	} // callseq 49
$L__BB22_22:
	cvt.rn.f64.u64 	%fd94, %rd20;
	mul.f64 	%fd95, %fd27, %fd94;
	mov.f64 	%fd96, 0d3FF0000000000000;
	sub.f64 	%fd97, %fd96, %fd27;
	mul.f64 	%fd98, %fd95, %fd97;
	sqrt.rn.f64 	%fd99, %fd98;
	fma.rn.f64 	%fd100, %fd99, %fd20, %fd95;
	mov.f64 	%fd101, 0d3FE0000000000000;
	copysign.f64 	%fd102, %fd100, %fd101;
	add.rz.f64 	%fd103, %fd100, %fd102;
	cvt.rzi.f64.f64 	%fd104, %fd103;
	setp.lt.f64 	%p17, %fd104, 0d0000000000000000;
	selp.f64 	%fd105, 0d0000000000000000, %fd104, %p17;
	setp.gt.f64 	%p18, %fd105, %fd94;
	selp.f64 	%fd137, %fd94, %fd105, %p18;
$L__BB22_23:
	cvt.rn.f32.f64 	%f1, %fd137;
	// begin inline asm
	{  cvt.rn.f16.f32 %rs1, %f1;}

	// end inline asm
	cvta.to.global.u64 	%rd97, %rd19;
	shl.b64 	%rd98, %rd1, 1;
	add.s64 	%rd99, %rd97, %rd98;
	st.global.u16 	[%rd99], %rs1;
$L__BB22_24:
	ret;

}
	// .globl	binomial_bf16
.visible .entry binomial_bf16(
	.param .u64 .ptr .align 1 binomial_bf16_param_0,
	.param .u64 binomial_bf16_param_1,
	.param .f64 binomial_bf16_param_2,
	.param .u64 binomial_bf16_param_3,
	.param .u32 binomial_bf16_param_4
)
{
	.reg .pred 	%p<29>;
	.reg .b16 	%rs<2>;
	.reg .b32 	%r<48>;
	.reg .b32 	%f<2>;
	.reg .b64 	%rd<108>;
	.reg .b64 	%fd<138>;

	ld.param.u64 	%rd19, [binomial_bf16_param_0];
	ld.param.u64 	%rd20, [binomial_bf16_param_1];
	ld.param.f64 	%fd27, [binomial_bf16_param_2];
	ld.param.u64 	%rd21, [binomial_bf16_param_3];
	ld.param.u32 	%r17, [binomial_bf16_param_4];
	mov.u32 	%r18, %ctaid.x;
	mov.u32 	%r19, %ntid.x;
	mov.u32 	%r20, %tid.x;
	mad.lo.s32 	%r1, %r18, %r19, %r20;
	setp.ge.u32 	%p1, %r1, %r17;
	@%p1 bra 	$L__BB23_24;
	cvt.u64.u32 	%rd1, %r1;
	mad.lo.s64 	%rd22, %rd1, -7046029254386353131, %rd21;
	shr.u64 	%rd23, %rd22, 30;
	xor.b64  	%rd24, %rd23, %rd22;
	mul.lo.s64 	%rd25, %rd24, -4658895280553007687;
	shr.u64 	%rd26, %rd25, 27;
	xor.b64  	%rd27, %rd26, %rd25;
	mul.lo.s64 	%rd28, %rd27, -7723592293110705685;
	shr.u64 	%rd29, %rd28, 31;
	xor.b64  	%rd30, %rd29, %rd28;
	add.s64 	%rd31, %rd22, 1;
	setp.eq.s64 	%p2, %rd31, 0;
	shr.u64 	%rd32, %rd31, 30;
	xor.b64  	%rd33, %rd32, %rd31;
	mul.lo.s64 	%rd34, %rd33, -4658895280553007687;
	shr.u64 	%rd35, %rd34, 27;
	xor.b64  	%rd36, %rd35, %rd34;
	mul.lo.s64 	%rd37, %rd36, -7723592293110705685;
	shr.u64 	%rd38, %rd37, 31;
	xor.b64  	%rd39, %rd38, %rd37;
	setp.eq.s64 	%p3, %rd22, 0;
	selp.b64 	%rd103, 1, %rd30, %p3;
	selp.b64 	%rd104, 1, %rd39, %p2;
	setp.gt.u64 	%p4, %rd20, 24;
	@%p4 bra 	$L__BB23_8;
	setp.eq.s64 	%p19, %rd20, 0;
	mov.f64 	%fd137, 0d0000000000000000;
	@%p19 bra 	$L__BB23_23;
	and.b64  	%rd105, %rd20, 3;
	setp.lt.u64 	%p20, %rd20, 4;
	mov.f64 	%fd137, 0d0000000000000000;
	@%p20 bra 	$L__BB23_6;
	and.b64  	%rd100, %rd20, 28;
	mov.f64 	%fd137, 0d0000000000000000;
$L__BB23_5:
	add.s64 	%rd55, %rd103, %rd104;
	shl.b64 	%rd56, %rd103, 23;
	xor.b64  	%rd57, %rd56, %rd103;
	shr.u64 	%rd58, %rd57, 18;
	shr.u64 	%rd59, %rd104, 5;
	xor.b64  	%rd60, %rd59, %rd58;
	xor.b64  	%rd61, %rd60, %rd104;
	xor.b64  	%rd62, %rd61, %rd57;
	shr.u64 	%rd63, %rd55, 11;
	cvt.rn.f64.u64 	%fd110, %rd63;
	mul.f64 	%fd111, %fd110, 0d3CA0000000000000;
	setp.lt.f64 	%p21, %fd111, %fd27;
	add.f64 	%fd112, %fd137, 0d3FF0000000000000;
	selp.f64 	%fd113, %fd112, %fd137, %p21;
	add.s64 	%rd64, %rd104, %rd62;
	shl.b64 	%rd65, %rd104, 23;
	xor.b64  	%rd66, %rd65, %rd104;
	shr.u64 	%rd67, %rd66, 18;
	shr.u64 	%rd68, %rd62, 5;
	xor.b64  	%rd69, %rd68, %rd67;
	xor.b64  	%rd70, %rd69, %rd62;
	xor.b64  	%rd71, %rd70, %rd66;
	shr.u64 	%rd72, %rd64, 11;
	cvt.rn.f64.u64 	%fd114, %rd72;
	mul.f64 	%fd115, %fd114, 0d3CA0000000000000;
	setp.lt.f64 	%p22, %fd115, %fd27;
	add.f64 	%fd116, %fd113, 0d3FF0000000000000;
	selp.f64 	%fd117, %fd116, %fd113, %p22;
	add.s64 	%rd73, %rd62, %rd71;
	shl.b64 	%rd74, %rd62, 23;
	xor.b64  	%rd75, %rd74, %rd62;
	shr.u64 	%rd76, %rd75, 18;
	shr.u64 	%rd77, %rd71, 5;
	xor.b64  	%rd78, %rd77, %rd76;
	xor.b64  	%rd79, %rd78, %rd71;
	xor.b64  	%rd103, %rd79, %rd75;
	shr.u64 	%rd80, %rd73, 11;
	cvt.rn.f64.u64 	%fd118, %rd80;
	mul.f64 	%fd119, %fd118, 0d3CA0000000000000;
	setp.lt.f64 	%p23, %fd119, %fd27;
	add.f64 	%fd120, %fd117, 0d3FF0000000000000;
	selp.f64 	%fd121, %fd120, %fd117, %p23;
	add.s64 	%rd81, %rd71, %rd103;
	shl.b64 	%rd82, %rd71, 23;
	xor.b64  	%rd83, %rd82, %rd71;
	shr.u64 	%rd84, %rd83, 18;
	shr.u64 	%rd85, %rd103, 5;
	xor.b64  	%rd86, %rd85, %rd84;
	xor.b64  	%rd87, %rd86, %rd103;
	xor.b64  	%rd104, %rd87, %rd83;
	shr.u64 	%rd88, %rd81, 11;
	cvt.rn.f64.u64 	%fd122, %rd88;
	mul.f64 	%fd123, %fd122, 0d3CA0000000000000;
	setp.lt.f64 	%p24, %fd123, %fd27;
	add.f64 	%fd124, %fd121, 0d3FF0000000000000;
	selp.f64 	%fd137, %fd124, %fd121, %p24;
	add.s64 	%rd100, %rd100, -4;
	setp.eq.s64 	%p25, %rd100, 0;
	@%p25 bra 	$L__BB23_6;
	bra.uni 	$L__BB23_5;
$L__BB23_6:
	setp.eq.s64 	%p26, %rd105, 0;
	@%p26 bra 	$L__BB23_23;
$L__BB23_7:
	.pragma "nounroll";
	mov.u64 	%rd16, %rd104;
	add.s64 	%rd89, %rd103, %rd16;
	shl.b64 	%rd90, %rd103, 23;
	xor.b64  	%rd91, %rd90, %rd103;
	shr.u64 	%rd92, %rd91, 18;
	shr.u64 	%rd93, %rd16, 5;
	xor.b64  	%rd94, %rd93, %rd92;
	xor.b64  	%rd95, %rd94, %rd16;
	xor.b64  	%rd104, %rd95, %rd91;
	shr.u64 	%rd96, %rd89, 11;
	cvt.rn.f64.u64 	%fd125, %rd96;
	mul.f64 	%fd126, %fd125, 0d3CA0000000000000;
	setp.lt.f64 	%p27, %fd126, %fd27;
	add.f64 	%fd127, %fd137, 0d3FF0000000000000;
	selp.f64 	%fd137, %fd127, %fd137, %p27;
	add.s64 	%rd105, %rd105, -1;
	setp.ne.s64 	%p28, %rd105, 0;
	mov.u64 	%rd103, %rd16;
	@%p28 bra 	$L__BB23_7;
	bra.uni 	$L__BB23_23;
$L__BB23_8:
	add.s64 	%rd40, %rd104, %rd103;
	shl.b64 	%rd41, %rd103, 23;
	xor.b64  	%rd42, %rd41, %rd103;
	shr.u64 	%rd43, %rd42, 18;
	shr.u64 	%rd44, %rd104, 5;
	xor.b64  	%rd45, %rd44, %rd43;
	xor.b64  	%rd46, %rd45, %rd104;
	xor.b64  	%rd47, %rd46, %rd42;
	shr.u64 	%rd48, %rd40, 11;
	cvt.rn.f64.u64 	%fd28, %rd48;
	mul.f64 	%fd29, %fd28, 0d3CA0000000000000;
	add.s64 	%rd49, %rd47, %rd104;
	shr.u64 	%rd50, %rd49, 11;
	cvt.rn.f64.u64 	%fd3, %rd50;
	setp.lt.f64 	%p5, %fd29, 0d3CD203AF9EE75616;
	selp.f64 	%fd129, 0d3CD203AF9EE75616, %fd29, %p5;
	{
	.reg .b32 %temp; 
	mov.b64 	{%temp, %r42}, %fd129;
	}
	{
	.reg .b32 %temp; 
	mov.b64 	{%r43, %temp}, %fd129;
	}
	setp.gt.s32 	%p6, %r42, 1048575;
	mov.b32 	%r44, -1023;
	@%p6 bra 	$L__BB23_10;
	mul.f64 	%fd129, %fd129, 0d4350000000000000;
	{
	.reg .b32 %temp; 
	mov.b64 	{%temp, %r42}, %fd129;
	}
	{
	.reg .b32 %temp; 
	mov.b64 	{%r43, %temp}, %fd129;
	}
	mov.b32 	%r44, -1077;
$L__BB23_10:
	add.s32 	%r23, %r42, -1;
	setp.gt.u32 	%p7, %r23, 2146435070;
	@%p7 bra 	$L__BB23_14;
	shr.u32 	%r26, %r42, 20;
	add.s32 	%r45, %r44, %r26;
	and.b32  	%r27, %r42, 1048575;
	or.b32  	%r28, %r27, 1072693248;
	mov.b64 	%fd130, {%r43, %r28};
	setp.lt.u32 	%p9, %r28, 1073127583;
	@%p9 bra 	$L__BB23_13;
	{
	.reg .b32 %temp; 
	mov.b64 	{%r29, %temp}, %fd130;
	}
	{
	.reg .b32 %temp; 
	mov.b64 	{%temp, %r30}, %fd130;
	}
	add.s32 	%r31, %r30, -1048576;
	mov.b64 	%fd130, {%r29, %r31};
	add.s32 	%r45, %r45, 1;
$L__BB23_13:
	add.f64 	%fd31, %fd130, 0dBFF0000000000000;
	add.f64 	%fd32, %fd130, 0d3FF0000000000000;
	rcp.approx.ftz.f64 	%fd33, %fd32;
	neg.f64 	%fd34, %fd32;
	fma.rn.f64 	%fd35, %fd34, %fd33, 0d3FF0000000000000;
	fma.rn.f64 	%fd36, %fd35, %fd35, %fd35;
	fma.rn.f64 	%fd37, %fd36, %fd33, %fd33;
	mul.f64 	%fd38, %fd31, %fd37;
	fma.rn.f64 	%fd39, %fd31, %fd37, %fd38;
	mul.f64 	%fd40, %fd39, %fd39;
	fma.rn.f64 	%fd41, %fd40, 0d3EB1380B3AE80F1E, 0d3ED0EE258B7A8B04;
	fma.rn.f64 	%fd42, %fd41, %fd40, 0d3EF3B2669F02676F;
	fma.rn.f64 	%fd43, %fd42, %fd40, 0d3F1745CBA9AB0956;
	fma.rn.f64 	%fd44, %fd43, %fd40, 0d3F3C71C72D1B5154;
	fma.rn.f64 	%fd45, %fd44, %fd40, 0d3F624924923BE72D;
	fma.rn.f64 	%fd46, %fd45, %fd40, 0d3F8999999999A3C4;
	fma.rn.f64 	%fd47, %fd46, %fd40, 0d3FB5555555555554;
	sub.f64 	%fd48, %fd31, %fd39;
	add.f64 	%fd49, %fd48, %fd48;
	neg.f64 	%fd50, %fd39;
	fma.rn.f64 	%fd51, %fd50, %fd31, %fd49;
	mul.f64 	%fd52, %fd37, %fd51;
	mul.f64 	%fd53, %fd40, %fd47;
	fma.rn.f64 	%fd54, %fd53, %fd39, %fd52;
	xor.b32  	%r32, %r45, -2147483648;
	mov.b32 	%r33, 1127219200;
	mov.b64 	%fd55, {%r32, %r33};
	mov.b32 	%r34, -2147483648;
	mov.b64 	%fd56, {%r34, %r33};
	sub.f64 	%fd57, %fd55, %fd56;
	fma.rn.f64 	%fd58, %fd57, 0d3FE62E42FEFA39EF, %fd39;
	fma.rn.f64 	%fd59, %fd57, 0dBFE62E42FEFA39EF, %fd58;
	sub.f64 	%fd60, %fd59, %fd39;
	sub.f64 	%fd61, %fd54, %fd60;
	fma.rn.f64 	%fd62, %fd57, 0d3C7ABC9E3B39803F, %fd61;
	add.f64 	%fd131, %fd58, %fd62;
	bra.uni 	$L__BB23_15;
$L__BB23_14:
	fma.rn.f64 	%fd30, %fd129, 0d7FF0000000000000, 0d7FF0000000000000;
	{
	.reg .b32 %temp; 
	mov.b64 	{%temp, %r24}, %fd129;
	}
	and.b32  	%r25, %r24, 2147483647;
	setp.eq.s32 	%p8, %r25, 0;
	selp.f64 	%fd131, 0dFFF0000000000000, %fd30, %p8;
$L__BB23_15:
	mul.f64 	%fd13, %fd131, 0dC000000000000000;
	mul.f64 	%fd63, %fd3, 0d3CA0000000000000;
	mul.f64 	%fd14, %fd63, 0d401921FB54442D18;
	setp.neu.f64 	%p10, %fd14, 0d7FF0000000000000;
	@%p10 bra 	$L__BB23_17;
	mov.f64 	%fd69, 0d0000000000000000;
	mov.f64 	%fd70, 0d7FF0000000000000;
	mul.rn.f64 	%fd133, %fd70, %fd69;
	mov.b32 	%r47, 1;
	bra.uni 	$L__BB23_20;
$L__BB23_17:
	mul.f64 	%fd64, %fd14, 0d3FE45F306DC9C883;
	cvt.rni.s32.f64 	%r46, %fd64;
	cvt.rn.f64.s32 	%fd65, %r46;
	fma.rn.f64 	%fd66, %fd65, 0dBFF921FB54442D18, %fd14;
	fma.rn.f64 	%fd67, %fd65, 0dBC91A62633145C00, %fd66;
	fma.rn.f64 	%fd133, %fd65, 0dB97B839A252049C0, %fd67;
	setp.ltu.f64 	%p11, %fd14, 0d41E0000000000000;
	@%p11 bra 	$L__BB23_19;
	{ // callseq 50, 0
	.param .b64 param0;
	st.param.f64 	[param0], %fd14;
	.param .align 16 .b8 retval0[16];
	call.uni (retval0), 
	__internal_trig_reduction_slowpathd, 
	(
	param0
	);
	ld.param.f64 	%fd133, [retval0];
	ld.param.b32 	%r46, [retval0+8];
	} // callseq 50
$L__BB23_19:
	add.s32 	%r47, %r46, 1;
$L__BB23_20:
	setp.eq.f64 	%p12, %fd14, 0d7FF0000000000000;
	shl.b32 	%r37, %r47, 6;
	cvt.u64.u32 	%rd51, %r37;
	and.b64  	%rd52, %rd51, 64;
	mov.u64 	%rd53, __cudart_sin_cos_coeffs;
	add.s64 	%rd54, %rd53, %rd52;
	mul.rn.f64 	%fd71, %fd133, %fd133;
	and.b32  	%r38, %r47, 1;
	setp.eq.b32 	%p13, %r38, 1;
	selp.f64 	%fd72, 0dBDA8FF8320FD8164, 0d3DE5DB65F9785EBA, %p13;
	ld.global.nc.v2.f64 	{%fd73, %fd74}, [%rd54];
	fma.rn.f64 	%fd75, %fd72, %fd71, %fd73;
	fma.rn.f64 	%fd76, %fd75, %fd71, %fd74;
	ld.global.nc.v2.f64 	{%fd77, %fd78}, [%rd54+16];
	fma.rn.f64 	%fd79, %fd76, %fd71, %fd77;
	fma.rn.f64 	%fd80, %fd79, %fd71, %fd78;
	ld.global.nc.v2.f64 	{%fd81, %fd82}, [%rd54+32];
	fma.rn.f64 	%fd83, %fd80, %fd71, %fd81;
	fma.rn.f64 	%fd84, %fd83, %fd71, %fd82;
	fma.rn.f64 	%fd85, %fd84, %fd133, %fd133;
	fma.rn.f64 	%fd86, %fd84, %fd71, 0d3FF0000000000000;
	selp.f64 	%fd87, %fd86, %fd85, %p13;
	and.b32  	%r39, %r47, 2;
	setp.eq.s32 	%p14, %r39, 0;
	mov.f64 	%fd88, 0d0000000000000000;
	sub.f64 	%fd89, %fd88, %fd87;
	selp.f64 	%fd90, %fd87, %fd89, %p14;
	sqrt.rn.f64 	%fd91, %fd13;
	mul.f64 	%fd20, %fd91, %fd90;
	setp.ltu.f64 	%p15, %fd14, 0d41E0000000000000;
	or.pred  	%p16, %p12, %p15;
	@%p16 bra 	$L__BB23_22;
	{ // callseq 51, 0
	.param .b64 param0;
	st.param.f64 	[param0], %fd14;
	.param .align 16 .b8 retval0[16];
	call.uni (retval0), 
	__internal_trig_reduction_slowpathd, 
	(
	param0
	);
	ld.param.f64 	%fd92, [retval0];
	ld.param.b32 	%r40, [retval0+8];
	} // callseq 51
$L__BB23_22:
	cvt.rn.f64.u64 	%fd94, %rd20;
	mul.f64 	%fd95, %fd27, %fd94;
	mov.f64 	%fd96, 0d3FF0000000000000;
	sub.f64 	%fd97, %fd96, %fd27;
	mul.f64 	%fd98, %fd95, %fd97;
	sqrt.rn.f64 	%fd99, %fd98;
	fma.rn.f64 	%fd100, %fd99, %fd20, %fd95;
	mov.f64 	%fd101, 0d3FE0000000000000;
	copysign.f64 	%fd102, %fd100, %fd101;
	add.rz.f64 	%fd103, %fd100, %fd102;
	cvt.rzi.f64.f64 	%fd104, %fd103;
	setp.lt.f64 	%p17, %fd104, 0d0000000000000000;
	selp.f64 	%fd105, 0d0000000000000000, %fd104, %p17;
	setp.gt.f64 	%p18, %fd105, %fd94;
	selp.f64 	%fd137, %fd94, %fd105, %p18;
$L__BB23_23:
	cvt.rn.f32.f64 	%f1, %fd137;
	// begin inline asm
	{  cvt.rn.bf16.f32 %rs1, %f1;}

	// end inline asm
	cvta.to.global.u64 	%rd97, %rd19;
	shl.b64 	%rd98, %rd1, 1;
	add.s64 	%rd99, %rd97, %rd98;
	st.global.u16 	[%rd99], %rs1;
$L__BB23_24:
	ret;

}
	// .globl	laplace_f32
.visible .entry laplace_f32(
	.param .u64 .ptr .align 1 laplace_f32_param_0,
	.param .f64 laplace_f32_param_1,
	.param .f64 laplace_f32_param_2,
	.param .u64 laplace_f32_param_3,
	.param .u32 laplace_f32_param_4
)
{
	.reg .pred 	%p<10>;
	.reg .b32 	%r<34>;
	.reg .b32 	%f<2>;
	.reg .b64 	%rd<29>;
	.reg .b64 	%fd<58>;

	ld.param.u64 	%rd2, [laplace_f32_param_0];
	ld.param.f64 	%fd11, [laplace_f32_param_1];
	ld.param.f64 	%fd12, [laplace_f32_param_2];
	ld.param.u64 	%rd3, [laplace_f32_param_3];
	ld.param.u32 	%r12, [laplace_f32_param_4];
	mov.u32 	%r13, %ctaid.x;
	mov.u32 	%r14, %ntid.x;
	mov.u32 	%r15, %tid.x;
	mad.lo.s32 	%r1, %r13, %r14, %r15;
	setp.ge.u32 	%p1, %r1, %r12;
	@%p1 bra 	$L__BB24_9;
	cvt.u64.u32 	%rd1, %r1;
	mad.lo.s64 	%rd4, %rd1, -7046029254386353131, %rd3;
	shr.u64 	%rd5, %rd4, 30;
	xor.b64  	%rd6, %rd5, %rd4;
	mul.lo.s64 	%rd7, %rd6, -4658895280553007687;
	shr.u64 	%rd8, %rd7, 27;
	xor.b64  	%rd9, %rd8, %rd7;
	mul.lo.s64 	%rd10, %rd9, -7723592293110705685;
	shr.u64 	%rd11, %rd10, 31;
	xor.b64  	%rd12, %rd11, %rd10;
	add.s64 	%rd13, %rd4, 1;
	setp.eq.s64 	%p2, %rd13, 0;
	shr.u64 	%rd14, %rd13, 30;
	xor.b64  	%rd15, %rd14, %rd13;
	mul.lo.s64 	%rd16, %rd15, -4658895280553007687;
	shr.u64 	%rd17, %rd16, 27;
	xor.b64  	%rd18, %rd17, %rd16;
	mul.lo.s64 	%rd19, %rd18, -7723592293110705685;
	shr.u64 	%rd20, %rd19, 31;
	xor.b64  	%rd21, %rd20, %rd19;
	setp.eq.s64 	%p3, %rd4, 0;
	selp.b64 	%rd22, 1, %rd12, %p3;
	selp.b64 	%rd23, 1, %rd21, %p2;
	add.s64 	%rd24, %rd23, %rd22;
	shr.u64 	%rd25, %rd24, 11;
	cvt.rn.f64.u64 	%fd13, %rd25;
	fma.rn.f64 	%fd14, %fd13, 0d3CA0000000000000, 0dBFE0000000000000;
	abs.f64 	%fd15, %fd14;
	setp.lt.f64 	%p4, %fd15, 0d3CD203AF9EE75616;
	selp.f64 	%fd16, 0d3CD203AF9EE75616, %fd15, %p4;
	setp.ge.f64 	%p5, %fd14, 0d0000000000000000;
	neg.f64 	%fd17, %fd12;
	selp.f64 	%fd1, %fd12, %fd17, %p5;
	add.f64 	%fd18, %fd16, %fd16;
	mov.f64 	%fd19, 0d3FF0000000000000;
	sub.f64 	%fd55, %fd19, %fd18;
	{
	.reg .b32 %temp; 
	mov.b64 	{%temp, %r30}, %fd55;
	}
	{
	.reg .b32 %temp; 
	mov.b64 	{%r31, %temp}, %fd55;
	}
	setp.gt.s32 	%p6, %r30, 1048575;
	mov.b32 	%r32, -1023;
	@%p6 bra 	$L__BB24_3;
	mul.f64 	%fd55, %fd55, 0d4350000000000000;
	{
	.reg .b32 %temp; 
	mov.b64 	{%temp, %r30}, %fd55;
	}
	{
	.reg .b32 %temp; 
	mov.b64 	{%r31, %temp}, %fd55;
	}
	mov.b32 	%r32, -1077;
$L__BB24_3:
	add.s32 	%r18, %r30, -1;
	setp.gt.u32 	%p7, %r18, 2146435070;
	@%p7 bra 	$L__BB24_7;
	shr.u32 	%r21, %r30, 20;
	add.s32 	%r33, %r32, %r21;
	and.b32  	%r22, %r30, 1048575;
	or.b32  	%r23, %r22, 1072693248;
	mov.b64 	%fd56, {%r31, %r23};
	setp.lt.u32 	%p9, %r23, 1073127583;
	@%p9 bra 	$L__BB24_6;
	{
	.reg .b32 %temp; 
	mov.b64 	{%r24, %temp}, %fd56;
	}
	{
	.reg .b32 %temp; 
	mov.b64 	{%temp, %r25}, %fd56;
	}
	add.s32 	%r26, %r25, -1048576;
	mov.b64 	%fd56, {%r24, %r26};
	add.s32 	%r33, %r33, 1;
$L__BB24_6:
	add.f64 	%fd21, %fd56, 0dBFF0000000000000;
	add.f64 	%fd22, %fd56, 0d3FF0000000000000;
	rcp.approx.ftz.f64 	%fd23, %fd22;
	neg.f64 	%fd24, %fd22;
	fma.rn.f64 	%fd25, %fd24, %fd23, 0d3FF0000000000000;
	fma.rn.f64 	%fd26, %fd25, %fd25, %fd25;
	fma.rn.f64 	%fd27, %fd26, %fd23, %fd23;
	mul.f64 	%fd28, %fd21, %fd27;
	fma.rn.f64 	%fd29, %fd21, %fd27, %fd28;
	mul.f64 	%fd30, %fd29, %fd29;
	fma.rn.f64 	%fd31, %fd30, 0d3EB1380B3AE80F1E, 0d3ED0EE258B7A8B04;
	fma.rn.f64 	%fd32, %fd31, %fd30, 0d3EF3B2669F02676F;
	fma.rn.f64 	%fd33, %fd32, %fd30, 0d3F1745CBA9AB0956;
	fma.rn.f64 	%fd34, %fd33, %fd30, 0d3F3C71C72D1B5154;
	fma.rn.f64 	%fd35, %fd34, %fd30, 0d3F624924923BE72D;
	fma.rn.f64 	%fd36, %fd35, %fd30, 0d3F8999999999A3C4;
	fma.rn.f64 	%fd37, %fd36, %fd30, 0d3FB5555555555554;
	sub.f64 	%fd38, %fd21, %fd29;
	add.f64 	%fd39, %fd38, %fd38;
	neg.f64 	%fd40, %fd29;
	fma.rn.f64 	%fd41, %fd40, %fd21, %fd39;
	mul.f64 	%fd42, %fd27, %fd41;
	mul.f64 	%fd43, %fd30, %fd37;
	fma.rn.f64 	%fd44, %fd43, %fd29, %fd42;
	xor.b32  	%r27, %r33, -2147483648;
	mov.b32 	%r28, 1127219200;
	mov.b64 	%fd45, {%r27, %r28};
	mov.b32 	%r29, -2147483648;
	mov.b64 	%fd46, {%r29, %r28};
	sub.f64 	%fd47, %fd45, %fd46;
	fma.rn.f64 	%fd48, %fd47, 0d3FE62E42FEFA39EF, %fd29;
	fma.rn.f64 	%fd49, %fd47, 0dBFE62E42FEFA39EF, %fd48;
	sub.f64 	%fd50, %fd49, %fd29;
	sub.f64 	%fd51, %fd44, %fd50;
	fma.rn.f64 	%fd52, %fd47, 0d3C7ABC9E3B39803F, %fd51;
	add.f64 	%fd57, %fd48, %fd52;
	bra.uni 	$L__BB24_8;
$L__BB24_7:
	fma.rn.f64 	%fd20, %fd55, 0d7FF0000000000000, 0d7FF0000000000000;
	{
	.reg .b32 %temp; 
	mov.b64 	{%temp, %r19}, %fd55;
	}
	and.b32  	%r20, %r19, 2147483647;
	setp.eq.s32 	%p8, %r20, 0;
	selp.f64 	%fd57, 0dFFF0000000000000, %fd20, %p8;
$L__BB24_8:
	mul.f64 	%fd53, %fd1, %fd57;
	sub.f64 	%fd54, %fd11, %fd53;
	cvt.rn.f32.f64 	%f1, %fd54;
	cvta.to.global.u64 	%rd26, %rd2;
	shl.b64 	%rd27, %rd1, 2;
	add.s64 	%rd28, %rd26, %rd27;
	st.global.f32 	[%rd28], %f1;
$L__BB24_9:
	ret;

}
	// .globl	laplace_f64
.visible .entry laplace_f64(
	.param .u64 .ptr .align 1 laplace_f64_param_0,
	.param .f64 laplace_f64_param_1,
	.param .f64 laplace_f64_param_2,
	.param .u64 laplace_f64_param_3,
	.param .u32 laplace_f64_param_4
)
{
	.reg .pred 	%p<10>;
	.reg .b32 	%r<34>;
	.reg .b64 	%rd<29>;
	.reg .b64 	%fd<58>;

	ld.param.u64 	%rd2, [laplace_f64_param_0];
	ld.param.f64 	%fd11, [laplace_f64_param_1];
	ld.param.f64 	%fd12, [laplace_f64_param_2];
	ld.param.u64 	%rd3, [laplace_f64_param_3];
	ld.param.u32 	%r12, [laplace_f64_param_4];
	mov.u32 	%r13, %ctaid.x;
	mov.u32 	%r14, %ntid.x;
	mov.u32 	%r15, %tid.x;
	mad.lo.s32 	%r1, %r13, %r14, %r15;
	setp.ge.u32 	%p1, %r1, %r12;
	@%p1 bra 	$L__BB25_9;
	cvt.u64.u32 	%rd1, %r1;
	mad.lo.s64 	%rd4, %rd1, -7046029254386353131, %rd3;
	shr.u64 	%rd5, %rd4, 30;
	xor.b64  	%rd6, %rd5, %rd4;
	mul.lo.s64 	%rd7, %rd6, -4658895280553007687;
	shr.u64 	%rd8, %rd7, 27;
	xor.b64  	%rd9, %rd8, %rd7;
	mul.lo.s64 	%rd10, %rd9, -7723592293110705685;
	shr.u64 	%rd11, %rd10, 31;
	xor.b64  	%rd12, %rd11, %rd10;
	add.s64 	%rd13, %rd4, 1;
	setp.eq.s64 	%p2, %rd13, 0;
	shr.u64 	%rd14, %rd13, 30;
	xor.b64  	%rd15, %rd14, %rd13;
	mul.lo.s64 	%rd16, %rd15, -4658895280553007687;
	shr.u64 	%rd17, %rd16, 27;
	xor.b64  	%rd18, %rd17, %rd16;
	mul.lo.s64 	%rd19, %rd18, -7723592293110705685;
	shr.u64 	%rd20, %rd19, 31;
	xor.b64  	%rd21, %rd20, %rd19;
	setp.eq.s64 	%p3, %rd4, 0;
	selp.b64 	%rd22, 1, %rd12, %p3;
	selp.b64 	%rd23, 1, %rd21, %p2;
	add.s64 	%rd24, %rd23, %rd22;
	shr.u64 	%rd25, %rd24, 11;
	cvt.rn.f64.u64 	%fd13, %rd25;
	fma.rn.f64 	%fd14, %fd13, 0d3CA0000000000000, 0dBFE0000000000000;
	abs.f64 	%fd15, %fd14;
	setp.lt.f64 	%p4, %fd15, 0d3CD203AF9EE75616;
	selp.f64 	%fd16, 0d3CD203AF9EE75616, %fd15, %p4;
	setp.ge.f64 	%p5, %fd14, 0d0000000000000000;
	neg.f64 	%fd17, %fd12;
	selp.f64 	%fd1, %fd12, %fd17, %p5;
	add.f64 	%fd18, %fd16, %fd16;
	mov.f64 	%fd19, 0d3FF0000000000000;
	sub.f64 	%fd55, %fd19, %fd18;
	{
	.reg .b32 %temp; 
	mov.b64 	{%temp, %r30}, %fd55;
	}
	{
	.reg .b32 %temp; 
	mov.b64 	{%r31, %temp}, %fd55;
	}
	setp.gt.s32 	%p6, %r30, 1048575;
	mov.b32 	%r32, -1023;
	@%p6 bra 	$L__BB25_3;
	mul.f64 	%fd55, %fd55, 0d4350000000000000;
	{
	.reg .b32 %temp; 
	mov.b64 	{%temp, %r30}, %fd55;
	}
	{
	.reg .b32 %temp; 
	mov.b64 	{%r31, %temp}, %fd55;
	}
	mov.b32 	%r32, -1077;
$L__BB25_3:
	add.s32 	%r18, %r30, -1;
	setp.gt.u32 	%p7, %r18, 2146435070;
	@%p7 bra 	$L__BB25_7;
	shr.u32 	%r21, %r30, 20;
	add.s32 	%r33, %r32, %r21;
	and.b32  	%r22, %r30, 1048575;
	or.b32  	%r23, %r22, 1072693248;
	mov.b64 	%fd56, {%r31, %r23};
	setp.lt.u32 	%p9, %r23, 1073127583;
	@%p9 bra 	$L__BB25_6;
	{
	.reg .b32 %temp; 
	mov.b64 	{%r24, %temp}, %fd56;
	}
	{
	.reg .b32 %temp; 
	mov.b64 	{%temp, %r25}, %fd56;
	}
	add.s32 	%r26, %r25, -1048576;
	mov.b64 	%fd56, {%r24, %r26};
	add.s32 	%r33, %r33, 1;
$L__BB25_6:
	add.f64 	%fd21, %fd56, 0dBFF0000000000000;
	add.f64 	%fd22, %fd56, 0d3FF0000000000000;
	rcp.approx.ftz.f64 	%fd23, %fd22;
	neg.f64 	%fd24, %fd22;
	fma.rn.f64 	%fd25, %fd24, %fd23, 0d3FF0000000000000;
	fma.rn.f64 	%fd26, %fd25, %fd25, %fd25;
	fma.rn.f64 	%fd27, %fd26, %fd23, %fd23;
	mul.f64 	%fd28, %fd21, %fd27;
	fma.rn.f64 	%fd29, %fd21, %fd27, %fd28;
	mul.f64 	%fd30, %fd29, %fd29;
	fma.rn.f64 	%fd31, %fd30, 0d3EB1380B3AE80F1E, 0d3ED0EE258B7A8B04;
	fma.rn.f64 	%fd32, %fd31, %fd30, 0d3EF3B2669F02676F;
	fma.rn.f64 	%fd33, %fd32, %fd30, 0d3F1745CBA9AB0956;
	fma.rn.f64 	%fd34, %fd33, %fd30, 0d3F3C71C72D1B5154;
	fma.rn.f64 	%fd35, %fd34, %fd30, 0d3F624924923BE72D;
	fma.rn.f64 	%fd36, %fd35, %fd30, 0d3F8999999999A3C4;
	fma.rn.f64 	%fd37, %fd36, %fd30, 0d3FB5555555555554;
	sub.f64 	%fd38, %fd21, %fd29;
	add.f64 	%fd39, %fd38, %fd38;
	neg.f64 	%fd40, %fd29;
	fma.rn.f64 	%fd41, %fd40, %fd21, %fd39;
	mul.f64 	%fd42, %fd27, %fd41;
	mul.f64 	%fd43, %fd30, %fd37;
	fma.rn.f64 	%fd44, %fd43, %fd29, %fd42;
	xor.b32  	%r27, %r33, -2147483648;
	mov.b32 	%r28, 1127219200;
	mov.b64 	%fd45, {%r27, %r28};
	mov.b32 	%r29, -2147483648;
	mov.b64 	%fd46, {%r29, %r28};
	sub.f64 	%fd47, %fd45, %fd46;
	fma.rn.f64 	%fd48, %fd47, 0d3FE62E42FEFA39EF, %fd29;
	fma.rn.f64 	%fd49, %fd47, 0dBFE62E42FEFA39EF, %fd48;
	sub.f64 	%fd50, %fd49, %fd29;
	sub.f64 	%fd51, %fd44, %fd50;
	fma.rn.f64 	%fd52, %fd47, 0d3C7ABC9E3B39803F, %fd51;
	add.f64 	%fd57, %fd48, %fd52;
	bra.uni 	$L__BB25_8;
$L__BB25_7:
	fma.rn.f64 	%fd20, %fd55, 0d7FF0000000000000, 0d7FF0000000000000;
	{
	.reg .b32 %temp; 
	mov.b64 	{%temp, %r19}, %fd55;
	}
	and.b32  	%r20, %r19, 2147483647;
	setp.eq.s32 	%p8, %r20, 0;
	selp.f64 	%fd57, 0dFFF0000000000000, %fd20, %p8;
$L__BB25_8:
	mul.f64 	%fd53, %fd1, %fd57;
	sub.f64 	%fd54, %fd11, %fd53;
	cvta.to.global.u64 	%rd26, %rd2;
	shl.b64 	%rd27, %rd1, 3;
	add.s64 	%rd28, %rd26, %rd27;
	st.global.f64 	[%rd28], %fd54;
$L__BB25_9:
	ret;

}
	// .globl	laplace_f16
.visible .entry laplace_f16(
	.param .u64 .ptr .align 1 laplace_f16_param_0,
	.param .f64 laplace_f16_param_1,
	.param .f64 laplace_f16_param_2,
	.param .u64 laplace_f16_param_3,
	.param .u32 laplace_f16_param_4
)
{
	.reg .pred 	%p<10>;
	.reg .b16 	%rs<2>;
	.reg .b32 	%r<34>;
	.reg .b32 	%f<2>;
	.reg .b64 	%rd<29>;
	.reg .b64 	%fd<58>;

	ld.param.u64 	%rd2, [laplace_f16_param_0];
	ld.param.f64 	%fd11, [laplace_f16_param_1];
	ld.param.f64 	%fd12, [laplace_f16_param_2];
	ld.param.u64 	%rd3, [laplace_f16_param_3];
	ld.param.u32 	%r12, [laplace_f16_param_4];
	mov.u32 	%r13, %ctaid.x;
	mov.u32 	%r14, %ntid.x;
	mov.u32 	%r15, %tid.x;
	mad.lo.s32 	%r1, %r13, %r14, %r15;
	setp.ge.u32 	%p1, %r1, %r12;
	@%p1 bra 	$L__BB26_9;
	cvt.u64.u32 	%rd1, %r1;
	mad.lo.s64 	%rd4, %rd1, -7046029254386353131, %rd3;
	shr.u64 	%rd5, %rd4, 30;
	xor.b64  	%rd6, %rd5, %rd4;
	mul.lo.s64 	%rd7, %rd6, -4658895280553007687;
	shr.u64 	%rd8, %rd7, 27;
	xor.b64  	%rd9, %rd8, %rd7;
	mul.lo.s64 	%rd10, %rd9, -7723592293110705685;
	shr.u64 	%rd11, %rd10, 31;
	xor.b64  	%rd12, %rd11, %rd10;
	add.s64 	%rd13, %rd4, 1;
	setp.eq.s64 	%p2, %rd13, 0;
	shr.u64 	%rd14, %rd13, 30;
	xor.b64  	%rd15, %rd14, %rd13;
	mul.lo.s64 	%rd16, %rd15, -4658895280553007687;
	shr.u64 	%rd17, %rd16, 27;
	xor.b64  	%rd18, %rd17, %rd16;
	mul.lo.s64 	%rd19, %rd18, -7723592293110705685;
	shr.u64 	%rd20, %rd19, 31;
	xor.b64  	%rd21, %rd20, %rd19;
	setp.eq.s64 	%p3, %rd4, 0;
	selp.b64 	%rd22, 1, %rd12, %p3;
	selp.b64 	%rd23, 1, %rd21, %p2;
	add.s64 	%rd24, %rd23, %rd22;
	shr.u64 	%rd25, %rd24, 11;
	cvt.rn.f64.u64 	%fd13, %rd25;
	fma.rn.f64 	%fd14, %fd13, 0d3CA0000000000000, 0dBFE0000000000000;
	abs.f64 	%fd15, %fd14;
	setp.lt.f64 	%p4, %fd15, 0d3CD203AF9EE75616;
	selp.f64 	%fd16, 0d3CD203AF9EE75616, %fd15, %p4;
	setp.ge.f64 	%p5, %fd14, 0d0000000000000000;
	neg.f64 	%fd17, %fd12;
	selp.f64 	%fd1, %fd12, %fd17, %p5;
	add.f64 	%fd18, %fd16, %fd16;
	mov.f64 	%fd19, 0d3FF0000000000000;
	sub.f64 	%fd55, %fd19, %fd18;
	{
	.reg .b32 %temp; 
	mov.b64 	{%temp, %r30}, %fd55;
	}
	{
	.reg .b32 %temp; 
	mov.b64 	{%r31, %temp}, %fd55;
	}
	setp.gt.s32 	%p6, %r30, 1048575;
	mov.b32 	%r32, -1023;
	@%p6 bra 	$L__BB26_3;
	mul.f64 	%fd55, %fd55, 0d4350000000000000;
	{
	.reg .b32 %temp; 
	mov.b64 	{%temp, %r30}, %fd55;
	}
	{
	.reg .b32 %temp; 
	mov.b64 	{%r31, %temp}, %fd55;
	}
	mov.b32 	%r32, -1077;
$L__BB26_3:
	add.s32 	%r18, %r30, -1;
	setp.gt.u32 	%p7, %r18, 2146435070;
	@%p7 bra 	$L__BB26_7;
	shr.u32 	%r21, %r30, 20;
	add.s32 	%r33, %r32, %r21;
	and.b32  	%r22, %r30, 1048575;
	or.b32  	%r23, %r22, 1072693248;
	mov.b64 	%fd56, {%r31, %r23};
	setp.lt.u32 	%p9, %r23, 1073127583;
	@%p9 bra 	$L__BB26_6;
	{
	.reg .b32 %temp; 
	mov.b64 	{%r24, %temp}, %fd56;
	}
	{
	.reg .b32 %temp; 
	mov.b64 	{%temp, %r25}, %fd56;
	}
	add.s32 	%r26, %r25, -1048576;
	mov.b64 	%fd56, {%r24, %r26};
	add.s32 	%r33, %r33, 1;
$L__BB26_6:
	add.f64 	%fd21, %fd56, 0dBFF0000000000000;
	add.f64 	%fd22, %fd56, 0d3FF0000000000000;
	rcp.approx.ftz.f64 	%fd23, %fd22;
	neg.f64 	%fd24, %fd22;
	fma.rn.f64 	%fd25, %fd24, %fd23, 0d3FF0000000000000;
	fma.rn.f64 	%fd26, %fd25, %fd25, %fd25;
	fma.rn.f64 	%fd27, %fd26, %fd23, %fd23;
	mul.f64 	%fd28, %fd21, %fd27;
	fma.rn.f64 	%fd29, %fd21, %fd27, %fd28;
	mul.f64 	%fd30, %fd29, %fd29;
	fma.rn.f64 	%fd31, %fd30, 0d3EB1380B3AE80F1E, 0d3ED0EE258B7A8B04;
	fma.rn.f64 	%fd32, %fd31, %fd30, 0d3EF3B2669F02676F;
	fma.rn.f64 	%fd33, %fd32, %fd30, 0d3F1745CBA9AB0956;
	fma.rn.f64 	%fd34, %fd33, %fd30, 0d3F3C71C72D1B5154;
	fma.rn.f64 	%fd35, %fd34, %fd30, 0d3F624924923BE72D;
	fma.rn.f64 	%fd36, %fd35, %fd30, 0d3F8999999999A3C4;
	fma.rn.f64 	%fd37, %fd36, %fd30, 0d3FB5555555555554;
	sub.f64 	%fd38, %fd21, %fd29;
	add.f64 	%fd39, %fd38, %fd38;
	neg.f64 	%fd40, %fd29;
	fma.rn.f64 	%fd41, %fd40, %fd21, %fd39;
	mul.f64 	%fd42, %fd27, %fd41;
	mul.f64 	%fd43, %fd30, %fd37;
	fma.rn.f64 	%fd44, %fd43, %fd29, %fd42;
	xor.b32  	%r27, %r33, -2147483648;
	mov.b32 	%r28, 1127219200;
	mov.b64 	%fd45, {%r27, %r28};
	mov.b32 	%r29, -2147483648;
	mov.b64 	%fd46, {%r29, %r28};
	sub.f64 	%fd47, %fd45, %fd46;
	fma.rn.f64 	%fd48, %fd47, 0d3FE62E42FEFA39EF, %fd29;
	fma.rn.f64 	%fd49, %fd47, 0dBFE62E42FEFA39EF, %fd48;
	sub.f64 	%fd50, %fd49, %fd29;
	sub.f64 	%fd51, %fd44, %fd50;
	fma.rn.f64 	%fd52, %fd47, 0d3C7ABC9E3B39803F, %fd51;
	add.f64 	%fd57, %fd48, %fd52;
	bra.uni 	$L__BB26_8;
$L__BB26_7:
	fma.rn.f64 	%fd20, %fd55, 0d7FF0000000000000, 0d7FF0000000000000;
	{
	.reg .b32 %temp; 
	mov.b64 	{%temp, %r19}, %fd55;
	}
	and.b32  	%r20, %r19, 2147483647;
	setp.eq.s32 	%p8, %r20, 0;
	selp.f64 	%fd57, 0dFFF0000000000000, %fd20, %p8;
$L__BB26_8:
	mul.f64 	%fd53, %fd1, %fd57;
	sub.f64 	%fd54, %fd11, %fd53;
	cvt.rn.f32.f64 	%f1, %fd54;
	// begin inline asm
	{  cvt.rn.f16.f32 %rs1, %f1;}

	// end inline asm
	cvta.to.global.u64 	%rd26, %rd2;
	shl.b64 	%rd27, %rd1, 1;
	add.s64 	%rd28, %rd26, %rd27;
	st.global.u16 	[%rd28], %rs1;
$L__BB26_9:
	ret;

}
	// .globl	laplace_bf16
.visible .entry laplace_bf16(
	.param .u64 .ptr .align 1 laplace_bf16_param_0,
	.param .f64 laplace_bf16_param_1,
	.param .f64 laplace_bf16_param_2,
	.param .u64 laplace_bf16_param_3,
	.param .u32 laplace_bf16_param_4
)
{
	.reg .pred 	%p<10>;
	.reg .b16 	%rs<2>;
	.reg .b32 	%r<34>;
	.reg .b32 	%f<2>;
	.reg .b64 	%rd<29>;
	.reg .b64 	%fd<58>;

	ld.param.u64 	%rd2, [laplace_bf16_param_0];
	ld.param.f64 	%fd11, [laplace_bf16_param_1];
	ld.param.f64 	%fd12, [laplace_bf16_param_2];
	ld.param.u64 	%rd3, [laplace_bf16_param_3];
	ld.param.u32 	%r12, [laplace_bf16_param_4];
	mov.u32 	%r13, %ctaid.x;
	mov.u32 	%r14, %ntid.x;
	mov.u32 	%r15, %tid.x;
	mad.lo.s32 	%r1, %r13, %r14, %r15;
	setp.ge.u32 	%p1, %r1, %r12;
	@%p1 bra 	$L__BB27_9;
	cvt.u64.u32 	%rd1, %r1;
	mad.lo.s64 	%rd4, %rd1, -7046029254386353131, %rd3;
	shr.u64 	%rd5, %rd4, 30;
	xor.b64  	%rd6, %rd5, %rd4;
	mul.lo.s64 	%rd7, %rd6, -4658895280553007687;
	shr.u64 	%rd8, %rd7, 27;
	xor.b64  	%rd9, %rd8, %rd7;
	mul.lo.s64 	%rd10, %rd9, -7723592293110705685;
	shr.u64 	%rd11, %rd10, 31;
	xor.b64  	%rd12, %rd11, %rd10;
	add.s64 	%rd13, %rd4, 1;
	setp.eq.s64 	%p2, %rd13, 0;
	shr.u64 	%rd14, %rd13, 30;
	xor.b64  	%rd15, %rd14, %rd13;
	mul.lo.s64 	%rd16, %rd15, -4658895280553007687;
	shr.u64 	%rd17, %rd16, 27;
	xor.b64  	%rd18, %rd17, %rd16;
	mul.lo.s64 	%rd19, %rd18, -7723592293110705685;
	shr.u64 	%rd20, %rd19, 31;
	xor.b64  	%rd21, %rd20, %rd19;
	setp.eq.s64 	%p3, %rd4, 0;
	selp.b64 	%rd22, 1, %rd12, %p3;
	selp.b64 	%rd23, 1, %rd21, %p2;
	add.s64 	%rd24, %rd23, %rd22;
	shr.u64 	%rd25, %rd24, 11;
	cvt.rn.f64.u64 	%fd13, %rd25;
	fma.rn.f64 	%fd14, %fd13, 0d3CA0000000000000, 0dBFE0000000000000;
	abs.f64 	%fd15, %fd14;
	setp.lt.f64 	%p4, %fd15, 0d3CD203AF9EE75616;
	selp.f64 	%fd16, 0d3CD203AF9EE75616, %fd15, %p4;
	setp.ge.f64 	%p5, %fd14, 0d0000000000000000;
	neg.f64 	%fd17, %fd12;
	selp.f64 	%fd1, %fd12, %fd17, %p5;
	add.f64 	%fd18, %fd16, %fd16;
	mov.f64 	%fd19, 0d3FF0000000000000;
	sub.f64 	%fd55, %fd19, %fd18;
	{
	.reg .b32 %temp; 
	mov.b64 	{%temp, %r30}, %fd55;
	}
	{
	.reg .b32 %temp; 
	mov.b64 	{%r31, %temp}, %fd55;
	}
	setp.gt.s32 	%p6, %r30, 1048575;
	mov.b32 	%r32, -1023;
	@%p6 bra 	$L__BB27_3;
	mul.f64 	%fd55, %fd55, 0d4350000000000000;
	{
	.reg .b32 %temp; 
	mov.b64 	{%temp, %r30}, %fd55;
	}
	{
	.reg .b32 %temp; 
	mov.b64 	{%r31, %temp}, %fd55;
	}
	mov.b32 	%r32, -1077;
$L__BB27_3:
	add.s32 	%r18, %r30, -1;
	setp.gt.u32 	%p7, %r18, 2146435070;
	@%p7 bra 	$L__BB27_7;
	shr.u32 	%r21, %r30, 20;
	add.s32 	%r33, %r32, %r21;
	and.b32  	%r22, %r30, 1048575;
	or.b32  	%r23, %r22, 1072693248;
	mov.b64 	%fd56, {%r31, %r23};
	setp.lt.u32 	%p9, %r23, 1073127583;
	@%p9 bra 	$L__BB27_6;
	{
	.reg .b32 %temp; 
	mov.b64 	{%r24, %temp}, %fd56;
	}
	{
	.reg .b32 %temp; 
	mov.b64 	{%temp, %r25}, %fd56;
	}
	add.s32 	%r26, %r25, -1048576;
	mov.b64 	%fd56, {%r24, %r26};
	add.s32 	%r33, %r33, 1;
$L__BB27_6:
	add.f64 	%fd21, %fd56, 0dBFF0000000000000;
	add.f64 	%fd22, %fd56, 0d3FF0000000000000;
	rcp.approx.ftz.f64 	%fd23, %fd22;
	neg.f64 	%fd24, %fd22;
	fma.rn.f64 	%fd25, %fd24, %fd23, 0d3FF0000000000000;
	fma.rn.f64 	%fd26, %fd25, %fd25, %fd25;
	fma.rn.f64 	%fd27, %fd26, %fd23, %fd23;
	mul.f64 	%fd28, %fd21, %fd27;
	fma.rn.f64 	%fd29, %fd21, %fd27, %fd28;
	mul.f64 	%fd30, %fd29, %fd29;
	fma.rn.f64 	%fd31, %fd30, 0d3EB1380B3AE80F1E, 0d3ED0EE258B7A8B04;
	fma.rn.f64 	%fd32, %fd31, %fd30, 0d3EF3B2669F02676F;
	fma.rn.f64 	%fd33, %fd32, %fd30, 0d3F1745CBA9AB0956;
	fma.rn.f64 	%fd34, %fd33, %fd30, 0d3F3C71C72D1B5154;
	fma.rn.f64 	%fd35, %fd34, %fd30, 0d3F624924923BE72D;
	fma.rn.f64 	%fd36, %fd35, %fd30, 0d3F8999999999A3C4;
	fma.rn.f64 	%fd37, %fd36, %fd30, 0d3FB5555555555554;
	sub.f64 	%fd38, %fd21, %fd29;
	add.f64 	%fd39, %fd38, %fd38;
	neg.f64 	%fd40, %fd29;
	fma.rn.f64 	%fd41, %fd40, %fd21, %fd39;
	mul.f64 	%fd42, %fd27, %fd41;
	mul.f64 	%fd43, %fd30, %fd37;
	fma.rn.f64 	%fd44, %fd43, %fd29, %fd42;
	xor.b32  	%r27, %r33, -2147483648;
	mov.b32 	%r28, 1127219200;
	mov.b64 	%fd45, {%r27, %r28};
	mov.b32 	%r29, -2147483648;
	mov.b64 	%fd46, {%r29, %r28};
	sub.f64 	%fd47, %fd45, %fd46;
	fma.rn.f64 	%fd48, %fd47, 0d3FE62E42FEFA39EF, %fd29;
	fma.rn.f64 	%fd49, %fd47, 0dBFE62E42FEFA39EF, %fd48;
	sub.f64 	%fd50, %fd49, %fd29;
	sub.f64 	%fd51, %fd44, %fd50;
	fma.rn.f64 	%fd52, %fd47, 0d3C7ABC9E3B39803F, %fd51;
	add.f64 	%fd57, %fd48, %fd52;
	bra.uni 	$L__BB27_8;
$L__BB27_7:
	fma.rn.f64 	%fd20, %fd55, 0d7FF0000000000000, 0d7FF0000000000000;
	{
	.reg .b32 %temp; 
	mov.b64 	{%temp, %r19}, %fd55;
	}
	and.b32  	%r20, %r19, 2147483647;
	setp.eq.s32 	%p8, %r20, 0;
	selp.f64 	%fd57, 0dFFF0000000000000, %fd20, %p8;
$L__BB27_8:
	mul.f64 	%fd53, %fd1, %fd57;
	sub.f64 	%fd54, %fd11, %fd53;
	cvt.rn.f32.f64 	%f1, %fd54;
	// begin inline asm
	{  cvt.rn.bf16.f32 %rs1, %f1;}

	// end inline asm
	cvta.to.global.u64 	%rd26, %rd2;
	shl.b64 	%rd27, %rd1, 1;
	add.s64 	%rd28, %rd26, %rd27;
	st.global.u16 	[%rd28], %rs1;
$L__BB27_9:
	ret;

}
	// .globl	chi_squared_f32
.visible .entry chi_squared_f32(
	.param .u64 .ptr .align 1 chi_squared_f32_param_0,
	.param .f64 chi_squared_f32_param_1,
	.param .u64 chi_squared_f32_param_2,
	.param .u32 chi_squared_f32_param_3
)
{
	.reg .pred 	%p<49>;
	.reg .b32 	%r<130>;
	.reg .b32 	%f<2>;
	.reg .b64 	%rd<82>;
	.reg .b64 	%fd<228>;

	ld.param.f64 	%fd54, [chi_squared_f32_param_1];
	ld.param.u64 	%rd17, [chi_squared_f32_param_2];
	ld.param.u32 	%r39, [chi_squared_f32_param_3];
	mov.u32 	%r40, %ctaid.x;
	mov.u32 	%r41, %ntid.x;
	mov.u32 	%r42, %tid.x;
	mad.lo.s32 	%r1, %r40, %r41, %r42;
	setp.ge.u32 	%p4, %r1, %r39;
	@%p4 bra 	$L__BB28_44;
	cvt.u64.u32 	%rd18, %r1;
	mad.lo.s64 	%rd19, %rd18, -7046029254386353131, %rd17;
	shr.u64 	%rd20, %rd19, 30;
	xor.b64  	%rd21, %rd20, %rd19;
	mul.lo.s64 	%rd22, %rd21, -4658895280553007687;
	shr.u64 	%rd23, %rd22, 27;
	xor.b64  	%rd24, %rd23, %rd22;
	mul.lo.s64 	%rd25, %rd24, -7723592293110705685;
	shr.u64 	%rd26, %rd25, 31;
	xor.b64  	%rd27, %rd26, %rd25;
	add.s64 	%rd28, %rd19, 1;
	setp.eq.s64 	%p5, %rd28, 0;
	shr.u64 	%rd29, %rd28, 30;
	xor.b64  	%rd30, %rd29, %rd28;
	mul.lo.s64 	%rd31, %rd30, -4658895280553007687;
	shr.u64 	%rd32, %rd31, 27;
	xor.b64  	%rd33, %rd32, %rd31;
	mul.lo.s64 	%rd34, %rd33, -7723592293110705685;
	shr.u64 	%rd35, %rd34, 31;
	xor.b64  	%rd36, %rd35, %rd34;
	setp.eq.s64 	%p6, %rd19, 0;
	selp.b64 	%rd79, 1, %rd27, %p6;
	selp.b64 	%rd2, 1, %rd36, %p5;
	mul.f64 	%fd215, %fd54, 0d3FE0000000000000;
	setp.geu.f64 	%p7, %fd215, 0d3FF0000000000000;
	mov.f64 	%fd216, 0d3FF0000000000000;
	mov.u64 	%rd78, %rd2;
	@%p7 bra 	$L__BB28_11;
	add.s64 	%rd37, %rd2, %rd79;
	shl.b64 	%rd38, %rd79, 23;
	xor.b64  	%rd3, %rd38, %rd79;
	shr.u64 	%rd39, %rd37, 11;
	cvt.rn.f64.u64 	%fd56, %rd39;
	mul.f64 	%fd2, %fd56, 0d3CA0000000000000;
	rcp.rn.f64 	%fd3, %fd215;
	{
	.reg .b32 %temp; 
	mov.b64 	{%temp, %r2}, %fd2;
	}
	{
	.reg .b32 %temp; 
	mov.b64 	{%temp, %r3}, %fd3;
	}
	shr.u32 	%r43, %r3, 20;
	and.b32  	%r44, %r43, 2047;
	add.s32 	%r45, %r44, -1012;
	mov.b64 	%rd40, %fd3;
	shl.b64 	%rd4, %rd40, %r45;
	setp.eq.s64 	%p48, %rd4, -9223372036854775808;
	setp.neu.f64 	%p8, %fd2, 0d0000000000000000;
	@%p8 bra 	$L__BB28_4;
	setp.eq.s64 	%p11, %rd4, -9223372036854775808;
	abs.f64 	%fd64, %fd3;
	setp.neu.f64 	%p12, %fd64, 0d3FE0000000000000;
	and.pred  	%p48, %p12, %p11;
	selp.b32 	%r46, %r2, 0, %p48;
	setp.lt.s32 	%p13, %r3, 0;
	or.b32  	%r47, %r46, 2146435072;
	selp.b32 	%r48, %r47, %r46, %p13;
	mov.b32 	%r49, 0;
	mov.b64 	%fd214, {%r49, %r48};
	bra.uni 	$L__BB28_5;
$L__BB28_4:
	{ // callseq 52, 0
	.param .b64 param0;
	st.param.f64 	[param0], %fd2;
	.param .b64 param1;
	st.param.f64 	[param1], %fd3;
	.param .b64 retval0;
	call.uni (retval0), 
	__internal_accurate_pow, 
	(
	param0, 
	param1
	);
	ld.param.f64 	%fd57, [retval0];
	} // callseq 52
	setp.lt.s32 	%p9, %r2, 0;
	cvt.rzi.f64.f64 	%fd59, %fd3;
	setp.neu.f64 	%p10, %fd3, %fd59;
	neg.f64 	%fd60, %fd57;
	selp.f64 	%fd61, %fd60, %fd57, %p48;
	selp.f64 	%fd62, %fd61, %fd57, %p9;
	selp.f64 	%fd63, 0dFFF8000000000000, %fd62, %p9;
	selp.f64 	%fd214, %fd63, %fd62, %p10;
$L__BB28_5:
	add.f64 	%fd65, %fd3, %fd2;
	{
	.reg .b32 %temp; 
	mov.b64 	{%temp, %r50}, %fd65;
	}
	and.b32  	%r51, %r50, 2146435072;
	setp.ne.s32 	%p14, %r51, 2146435072;
	@%p14 bra 	$L__BB28_10;
	abs.f64 	%fd66, %fd3;
	setp.neu.f64 	%p15, %fd66, 0d7FF0000000000000;
	@%p15 bra 	$L__BB28_8;
	setp.gt.f64 	%p20, %fd2, 0d3FF0000000000000;
	selp.b32 	%r59, 2146435072, 0, %p20;
	setp.lt.s32 	%p21, %r3, 0;
	xor.b32  	%r60, %r59, 2146435072;
	selp.b32 	%r61, %r60, %r59, %p21;
	setp.eq.f64 	%p22, %fd2, 0dBFF0000000000000;
	selp.b32 	%r62, 1072693248, %r61, %p22;
	mov.b32 	%r63, 0;
	mov.b64 	%fd214, {%r63, %r62};
	bra.uni 	$L__BB28_10;
$L__BB28_8:
	setp.neu.f64 	%p16, %fd2, 0d7FF0000000000000;
	@%p16 bra 	$L__BB28_10;
	setp.lt.s32 	%p17, %r2, 0;
	setp.lt.s32 	%p18, %r3, 0;
	selp.b32 	%r52, 0, 2146435072, %p18;
	and.b32  	%r53, %r3, 2147483647;
	setp.ne.s32 	%p19, %r53, 1071644672;
	or.b32  	%r54, %r52, -2147483648;
	selp.b32 	%r55, %r54, %r52, %p19;
	selp.b32 	%r56, %r55, %r52, %p48;
	selp.b32 	%r57, %r56, %r52, %p17;
	mov.b32 	%r58, 0;
	mov.b64 	%fd214, {%r58, %r57};
$L__BB28_10:
	setp.eq.f64 	%p23, %fd2, 0d3FF0000000000000;
	setp.eq.f64 	%p24, %fd3, 0d0000000000000000;
	selp.f64 	%fd67, 0d3FF0000000000000, %fd214, %p23;
	selp.f64 	%fd216, 0d3FF0000000000000, %fd67, %p24;
	add.f64 	%fd215, %fd215, 0d3FF0000000000000;
	shr.u64 	%rd41, %rd2, 5;
	shr.u64 	%rd42, %rd3, 18;
	xor.b64  	%rd43, %rd41, %rd42;
	xor.b64  	%rd44, %rd43, %rd2;
	xor.b64  	%rd78, %rd44, %rd3;
	mov.u64 	%rd79, %rd2;
$L__BB28_11:
	add.f64 	%fd14, %fd215, 0dBFD5555555555555;
	mul.f64 	%fd68, %fd14, 0d4022000000000000;
	sqrt.rn.f64 	%fd69, %fd68;
	rcp.rn.f64 	%fd15, %fd69;
	mov.b32 	%r64, 1127219200;
	mov.b32 	%r65, -2147483648;
	mov.b64 	%fd16, {%r65, %r64};
$L__BB28_12:
	mov.u64 	%rd81, %rd79;
	mov.u64 	%rd79, %rd78;
$L__BB28_13:
	add.s64 	%rd45, %rd81, %rd79;
	shl.b64 	%rd46, %rd81, 23;
	xor.b64  	%rd47, %rd46, %rd81;
	shr.u64 	%rd48, %rd47, 18;
	shr.u64 	%rd49, %rd79, 5;
	xor.b64  	%rd50, %rd49, %rd48;
	xor.b64  	%rd51, %rd50, %rd79;
	xor.b64  	%rd81, %rd51, %rd47;
	shr.u64 	%rd52, %rd45, 11;
	cvt.rn.f64.u64 	%fd70, %rd52;
	mul.f64 	%fd71, %fd70, 0d3CA0000000000000;
	add.s64 	%rd53, %rd81, %rd79;
	shl.b64 	%rd54, %rd79, 23;
	xor.b64  	%rd55, %rd54, %rd79;
	shr.u64 	%rd56, %rd55, 18;
	shr.u64 	%rd57, %rd81, 5;
	xor.b64  	%rd58, %rd56, %rd57;
	xor.b64  	%rd59, %rd58, %rd55;
	xor.b64  	%rd79, %rd59, %rd81;
	shr.u64 	%rd60, %rd53, 11;
	cvt.rn.f64.u64 	%fd17, %rd60;
	setp.lt.f64 	%p25, %fd71, 0d3CD203AF9EE75616;
	selp.f64 	%fd217, 0d3CD203AF9EE75616, %fd71, %p25;
	{
	.reg .b32 %temp; 
	mov.b64 	{%temp, %r116}, %fd217;
	}
	{
	.reg .b32 %temp; 
	mov.b64 	{%r117, %temp}, %fd217;
	}
	setp.gt.s32 	%p26, %r116, 1048575;
	mov.b32 	%r118, -1023;
	@%p26 bra 	$L__BB28_15;
	mul.f64 	%fd217, %fd217, 0d4350000000000000;
	{
	.reg .b32 %temp; 
	mov.b64 	{%temp, %r116}, %fd217;
	}
	{
	.reg .b32 %temp; 
	mov.b64 	{%r117, %temp}, %fd217;
	}
	mov.b32 	%r118, -1077;
$L__BB28_15:
	add.s32 	%r68, %r116, -1;
	setp.gt.u32 	%p27, %r68, 2146435070;
	@%p27 bra 	$L__BB28_19;
	shr.u32 	%r71, %r116, 20;
	add.s32 	%r119, %r118, %r71;
	and.b32  	%r72, %r116, 1048575;
	or.b32  	%r73, %r72, 1072693248;
	mov.b64 	%fd218, {%r117, %r73};
	setp.lt.u32 	%p29, %r73, 1073127583;
	@%p29 bra 	$L__BB28_18;
	{
	.reg .b32 %temp; 
	mov.b64 	{%r74, %temp}, %fd218;
	}
	{
	.reg .b32 %temp; 
	mov.b64 	{%temp, %r75}, %fd218;
	}
	add.s32 	%r76, %r75, -1048576;
	mov.b64 	%fd218, {%r74, %r76};
	add.s32 	%r119, %r119, 1;
$L__BB28_18:
	add.f64 	%fd73, %fd218, 0dBFF0000000000000;
	add.f64 	%fd74, %fd218, 0d3FF0000000000000;
	rcp.approx.ftz.f64 	%fd75, %fd74;
	neg.f64 	%fd76, %fd74;
	fma.rn.f64 	%fd77, %fd76, %fd75, 0d3FF0000000000000;
	fma.rn.f64 	%fd78, %fd77, %fd77, %fd77;
	fma.rn.f64 	%fd79, %fd78, %fd75, %fd75;
	mul.f64 	%fd80, %fd73, %fd79;
	fma.rn.f64 	%fd81, %fd73, %fd79, %fd80;
	mul.f64 	%fd82, %fd81, %fd81;
	fma.rn.f64 	%fd83, %fd82, 0d3EB1380B3AE80F1E, 0d3ED0EE258B7A8B04;
	fma.rn.f64 	%fd84, %fd83, %fd82, 0d3EF3B2669F02676F;
	fma.rn.f64 	%fd85, %fd84, %fd82, 0d3F1745CBA9AB0956;
	fma.rn.f64 	%fd86, %fd85, %fd82, 0d3F3C71C72D1B5154;
	fma.rn.f64 	%fd87, %fd86, %fd82, 0d3F624924923BE72D;
	fma.rn.f64 	%fd88, %fd87, %fd82, 0d3F8999999999A3C4;
	fma.rn.f64 	%fd89, %fd88, %fd82, 0d3FB5555555555554;
	sub.f64 	%fd90, %fd73, %fd81;
	add.f64 	%fd91, %fd90, %fd90;
	neg.f64 	%fd92, %fd81;
	fma.rn.f64 	%fd93, %fd92, %fd73, %fd91;
	mul.f64 	%fd94, %fd79, %fd93;
	mul.f64 	%fd95, %fd82, %fd89;
	fma.rn.f64 	%fd96, %fd95, %fd81, %fd94;
	xor.b32  	%r77, %r119, -2147483648;
	mov.b32 	%r78, 1127219200;
	mov.b64 	%fd97, {%r77, %r78};
	sub.f64 	%fd98, %fd97, %fd16;
	fma.rn.f64 	%fd99, %fd98, 0d3FE62E42FEFA39EF, %fd81;
	fma.rn.f64 	%fd100, %fd98, 0dBFE62E42FEFA39EF, %fd99;
	sub.f64 	%fd101, %fd100, %fd81;
	sub.f64 	%fd102, %fd96, %fd101;
	fma.rn.f64 	%fd103, %fd98, 0d3C7ABC9E3B39803F, %fd102;
	add.f64 	%fd219, %fd99, %fd103;
	bra.uni 	$L__BB28_20;
$L__BB28_19:
	fma.rn.f64 	%fd72, %fd217, 0d7FF0000000000000, 0d7FF0000000000000;
	{
	.reg .b32 %temp; 
	mov.b64 	{%temp, %r69}, %fd217;
	}
	and.b32  	%r70, %r69, 2147483647;
	setp.eq.s32 	%p28, %r70, 0;
	selp.f64 	%fd219, 0dFFF0000000000000, %fd72, %p28;
$L__BB28_20:
	mov.f64 	%fd104, 0d0000000000000000;
	mov.f64 	%fd105, 0d7FF0000000000000;
	mul.rn.f64 	%fd221, %fd105, %fd104;
	mul.f64 	%fd28, %fd219, 0dC000000000000000;
	mul.f64 	%fd106, %fd17, 0d3CA0000000000000;
	mul.f64 	%fd29, %fd106, 0d401921FB54442D18;
	setp.eq.f64 	%p30, %fd29, 0d7FF0000000000000;
	mov.b32 	%r121, 1;
	@%p30 bra 	$L__BB28_24;
	mul.f64 	%fd107, %fd29, 0d3FE45F306DC9C883;
	cvt.rni.s32.f64 	%r120, %fd107;
	cvt.rn.f64.s32 	%fd108, %r120;
	fma.rn.f64 	%fd109, %fd108, 0dBFF921FB54442D18, %fd29;
	fma.rn.f64 	%fd110, %fd108, 0dBC91A62633145C00, %fd109;
	fma.rn.f64 	%fd221, %fd108, 0dB97B839A252049C0, %fd110;
	setp.ltu.f64 	%p31, %fd29, 0d41E0000000000000;
	@%p31 bra 	$L__BB28_23;
	{ // callseq 53, 0
	.param .b64 param0;
	st.param.f64 	[param0], %fd29;
	.param .align 16 .b8 retval0[16];
	call.uni (retval0), 
	__internal_trig_reduction_slowpathd, 
	(
	param0
	);
	ld.param.f64 	%fd221, [retval0];
	ld.param.b32 	%r120, [retval0+8];
	} // callseq 53
$L__BB28_23:
	add.s32 	%r121, %r120, 1;
$L__BB28_24:
	setp.eq.f64 	%p32, %fd29, 0d7FF0000000000000;
	shl.b32 	%r81, %r121, 6;
	cvt.u64.u32 	%rd61, %r81;
	and.b64  	%rd62, %rd61, 64;
	mov.u64 	%rd63, __cudart_sin_cos_coeffs;
	add.s64 	%rd64, %rd63, %rd62;
	mul.rn.f64 	%fd112, %fd221, %fd221;
	and.b32  	%r82, %r121, 1;
	setp.eq.b32 	%p33, %r82, 1;
	selp.f64 	%fd113, 0dBDA8FF8320FD8164, 0d3DE5DB65F9785EBA, %p33;
	ld.global.nc.v2.f64 	{%fd114, %fd115}, [%rd64];
	fma.rn.f64 	%fd116, %fd113, %fd112, %fd114;
	fma.rn.f64 	%fd117, %fd116, %fd112, %fd115;
	ld.global.nc.v2.f64 	{%fd118, %fd119}, [%rd64+16];
	fma.rn.f64 	%fd120, %fd117, %fd112, %fd118;
	fma.rn.f64 	%fd121, %fd120, %fd112, %fd119;
	ld.global.nc.v2.f64 	{%fd122, %fd123}, [%rd64+32];
	fma.rn.f64 	%fd124, %fd121, %fd112, %fd122;
	fma.rn.f64 	%fd125, %fd124, %fd112, %fd123;
	fma.rn.f64 	%fd126, %fd125, %fd221, %fd221;
	fma.rn.f64 	%fd127, %fd125, %fd112, 0d3FF0000000000000;
	selp.f64 	%fd128, %fd127, %fd126, %p33;
	and.b32  	%r83, %r121, 2;
	setp.eq.s32 	%p34, %r83, 0;
	mov.f64 	%fd129, 0d0000000000000000;
	sub.f64 	%fd130, %fd129, %fd128;
	selp.f64 	%fd131, %fd128, %fd130, %p34;
	sqrt.rn.f64 	%fd132, %fd28;
	mul.f64 	%fd34, %fd132, %fd131;
	setp.ltu.f64 	%p35, %fd29, 0d41E0000000000000;
	or.pred  	%p36, %p32, %p35;
	@%p36 bra 	$L__BB28_26;
	{ // callseq 54, 0
	.param .b64 param0;
	st.param.f64 	[param0], %fd29;
	.param .align 16 .b8 retval0[16];
	call.uni (retval0), 
	__internal_trig_reduction_slowpathd, 
	(
	param0
	);
	ld.param.f64 	%fd133, [retval0];
	ld.param.b32 	%r84, [retval0+8];
	} // callseq 54
$L__BB28_26:
	fma.rn.f64 	%fd35, %fd15, %fd34, 0d3FF0000000000000;
	setp.le.f64 	%p37, %fd35, 0d0000000000000000;
	@%p37 bra 	$L__BB28_13;
	mul.f64 	%fd135, %fd35, %fd35;
	mul.f64 	%fd36, %fd35, %fd135;
	add.s64 	%rd65, %rd79, %rd81;
	shl.b64 	%rd66, %rd81, 23;
	xor.b64  	%rd67, %rd66, %rd81;
	shr.u64 	%rd68, %rd67, 18;
	shr.u64 	%rd69, %rd79, 5;
	xor.b64  	%rd70, %rd68, %rd69;
	xor.b64  	%rd14, %rd70, %rd67;
	shr.u64 	%rd71, %rd65, 11;
	cvt.rn.f64.u64 	%fd136, %rd71;
	mul.f64 	%fd222, %fd136, 0d3CA0000000000000;
	mul.f64 	%fd137, %fd34, %fd34;
	mul.f64 	%fd138, %fd137, 0dBFA0F27BB2FEC56D;
	fma.rn.f64 	%fd139, %fd137, %fd138, 0d3FF0000000000000;
	setp.lt.f64 	%p38, %fd222, %fd139;
	@%p38 bra 	$L__BB28_43;
	{
	.reg .b32 %temp; 
	mov.b64 	{%temp, %r122}, %fd222;
	}
	{
	.reg .b32 %temp; 
	mov.b64 	{%r123, %temp}, %fd222;
	}
	setp.gt.s32 	%p39, %r122, 1048575;
	mov.b32 	%r124, -1023;
	@%p39 bra 	$L__BB28_30;
	mul.f64 	%fd222, %fd222, 0d4350000000000000;
	{
	.reg .b32 %temp; 
	mov.b64 	{%temp, %r122}, %fd222;
	}
	{
	.reg .b32 %temp; 
	mov.b64 	{%r123, %temp}, %fd222;
	}
	mov.b32 	%r124, -1077;
$L__BB28_30:
	add.s32 	%r88, %r122, -1;
	setp.gt.u32 	%p40, %r88, 2146435070;
	@%p40 bra 	$L__BB28_34;
	shr.u32 	%r91, %r122, 20;
	add.s32 	%r125, %r124, %r91;
	and.b32  	%r92, %r122, 1048575;
	or.b32  	%r93, %r92, 1072693248;
	mov.b64 	%fd223, {%r123, %r93};
	setp.lt.u32 	%p42, %r93, 1073127583;
	@%p42 bra 	$L__BB28_33;
	{
	.reg .b32 %temp; 
	mov.b64 	{%r94, %temp}, %fd223;
	}
	{
	.reg .b32 %temp; 
	mov.b64 	{%temp, %r95}, %fd223;
	}
	add.s32 	%r96, %r95, -1048576;
	mov.b64 	%fd223, {%r94, %r96};
	add.s32 	%r125, %r125, 1;
$L__BB28_33:
	add.f64 	%fd141, %fd223, 0dBFF0000000000000;
	add.f64 	%fd142, %fd223, 0d3FF0000000000000;
	rcp.approx.ftz.f64 	%fd143, %fd142;
	neg.f64 	%fd144, %fd142;
	fma.rn.f64 	%fd145, %fd144, %fd143, 0d3FF0000000000000;
	fma.rn.f64 	%fd146, %fd145, %fd145, %fd145;
	fma.rn.f64 	%fd147, %fd146, %fd143, %fd143;
	mul.f64 	%fd148, %fd141, %fd147;
	fma.rn.f64 	%fd149, %fd141, %fd147, %fd148;
	mul.f64 	%fd150, %fd149, %fd149;
	fma.rn.f64 	%fd151, %fd150, 0d3EB1380B3AE80F1E, 0d3ED0EE258B7A8B04;
	fma.rn.f64 	%fd152, %fd151, %fd150, 0d3EF3B2669F02676F;
	fma.rn.f64 	%fd153, %fd152, %fd150, 0d3F1745CBA9AB0956;
	fma.rn.f64 	%fd154, %fd153, %fd150, 0d3F3C71C72D1B5154;
	fma.rn.f64 	%fd155, %fd154, %fd150, 0d3F624924923BE72D;
	fma.rn.f64 	%fd156, %fd155, %fd150, 0d3F8999999999A3C4;
	fma.rn.f64 	%fd157, %fd156, %fd150, 0d3FB5555555555554;
	sub.f64 	%fd158, %fd141, %fd149;
	add.f64 	%fd159, %fd158, %fd158;
	neg.f64 	%fd160, %fd149;
	fma.rn.f64 	%fd161, %fd160, %fd141, %fd159;
	mul.f64 	%fd162, %fd147, %fd161;
	mul.f64 	%fd163, %fd150, %fd157;
	fma.rn.f64 	%fd164, %fd163, %fd149, %fd162;
	xor.b32  	%r97, %r125, -2147483648;
	mov.b32 	%r98, 1127219200;
	mov.b64 	%fd165, {%r97, %r98};
	sub.f64 	%fd166, %fd165, %fd16;
	fma.rn.f64 	%fd167, %fd166, 0d3FE62E42FEFA39EF, %fd149;
	fma.rn.f64 	%fd168, %fd166, 0dBFE62E42FEFA39EF, %fd167;
	sub.f64 	%fd169, %fd168, %fd149;
	sub.f64 	%fd170, %fd164, %fd169;
	fma.rn.f64 	%fd171, %fd166, 0d3C7ABC9E3B39803F, %fd170;
	add.f64 	%fd224, %fd167, %fd171;
	bra.uni 	$L__BB28_35;
$L__BB28_34:
	fma.rn.f64 	%fd140, %fd222, 0d7FF0000000000000, 0d7FF0000000000000;
	{
	.reg .b32 %temp; 
	mov.b64 	{%temp, %r89}, %fd222;
	}
	and.b32  	%r90, %r89, 2147483647;
	setp.eq.s32 	%p41, %r90, 0;
	selp.f64 	%fd224, 0dFFF0000000000000, %fd140, %p41;
$L__BB28_35:
	{
	.reg .b32 %temp; 
	mov.b64 	{%temp, %r126}, %fd36;
	}
	{
	.reg .b32 %temp; 
	mov.b64 	{%r127, %temp}, %fd36;
	}
	setp.gt.s32 	%p43, %r126, 1048575;
	mov.b32 	%r128, -1023;
	mov.f64 	%fd225, %fd36;
	@%p43 bra 	$L__BB28_37;
	mul.f64 	%fd225, %fd36, 0d4350000000000000;
	{
	.reg .b32 %temp; 
	mov.b64 	{%temp, %r126}, %fd225;
	}
	{
	.reg .b32 %temp; 
	mov.b64 	{%r127, %temp}, %fd225;
	}
	mov.b32 	%r128, -1077;
$L__BB28_37:
	add.s32 	%r101, %r126, -1;
	setp.gt.u32 	%p44, %r101, 2146435070;
	@%p44 bra 	$L__BB28_41;
	shr.u32 	%r104, %r126, 20;
	add.s32 	%r129, %r128, %r104;
	and.b32  	%r105, %r126, 1048575;
	or.b32  	%r106, %r105, 1072693248;
	mov.b64 	%fd226, {%r127, %r106};
	setp.lt.u32 	%p46, %r106, 1073127583;
	@%p46 bra 	$L__BB28_40;
	{
	.reg .b32 %temp; 
	mov.b64 	{%r107, %temp}, %fd226;
	}
	{
	.reg .b32 %temp; 
	mov.b64 	{%temp, %r108}, %fd226;
	}
	add.s32 	%r109, %r108, -1048576;
	mov.b64 	%fd226, {%r107, %r109};
	add.s32 	%r129, %r129, 1;
$L__BB28_40:
	add.f64 	%fd173, %fd226, 0dBFF0000000000000;
	add.f64 	%fd174, %fd226, 0d3FF0000000000000;
	rcp.approx.ftz.f64 	%fd175, %fd174;
	neg.f64 	%fd176, %fd174;
	fma.rn.f64 	%fd177, %fd176, %fd175, 0d3FF0000000000000;
	fma.rn.f64 	%fd178, %fd177, %fd177, %fd177;
	fma.rn.f64 	%fd179, %fd178, %fd175, %fd175;
	mul.f64 	%fd180, %fd173, %fd179;
	fma.rn.f64 	%fd181, %fd173, %fd179, %fd180;
	mul.f64 	%fd182, %fd181, %fd181;
	fma.rn.f64 	%fd183, %fd182, 0d3EB1380B3AE80F1E, 0d3ED0EE258B7A8B04;
	fma.rn.f64 	%fd184, %fd183, %fd182, 0d3EF3B2669F02676F;
	fma.rn.f64 	%fd185, %fd184, %fd182, 0d3F1745CBA9AB0956;
	fma.rn.f64 	%fd186, %fd185, %fd182, 0d3F3C71C72D1B5154;
	fma.rn.f64 	%fd187, %fd186, %fd182, 0d3F624924923BE72D;
	fma.rn.f64 	%fd188, %fd187, %fd182, 0d3F8999999999A3C4;
	fma.rn.f64 	%fd189, %fd188, %fd182, 0d3FB5555555555554;
	sub.f64 	%fd190, %fd173, %fd181;
	add.f64 	%fd191, %fd190, %fd190;
	neg.f64 	%fd192, %fd181;
	fma.rn.f64 	%fd193, %fd192, %fd173, %fd191;
	mul.f64 	%fd194, %fd179, %fd193;
	mul.f64 	%fd195, %fd182, %fd189;
	fma.rn.f64 	%fd196, %fd195, %fd181, %fd194;
	xor.b32  	%r110, %r129, -2147483648;
	mov.b32 	%r111, 1127219200;
	mov.b64 	%fd197, {%r110, %r111};
	sub.f64 	%fd198, %fd197, %fd16;
	fma.rn.f64 	%fd199, %fd198, 0d3FE62E42FEFA39EF, %fd181;
	fma.rn.f64 	%fd200, %fd198, 0dBFE62E42FEFA39EF, %fd199;
	sub.f64 	%fd201, %fd200, %fd181;
	sub.f64 	%fd202, %fd196, %fd201;
	fma.rn.f64 	%fd203, %fd198, 0d3C7ABC9E3B39803F, %fd202;
	add.f64 	%fd227, %fd199, %fd203;
	bra.uni 	$L__BB28_42;
$L__BB28_41:
	fma.rn.f64 	%fd172, %fd225, 0d7FF0000000000000, 0d7FF0000000000000;
	{
	.reg .b32 %temp; 
	mov.b64 	{%temp, %r102}, %fd225;
	}
	and.b32  	%r103, %r102, 2147483647;
	setp.eq.s32 	%p45, %r103, 0;
	selp.f64 	%fd227, 0dFFF0000000000000, %fd172, %p45;
$L__BB28_42:
	mov.f64 	%fd204, 0d3FF0000000000000;
	sub.f64 	%fd205, %fd204, %fd36;
	add.f64 	%fd206, %fd205, %fd227;
	mul.f64 	%fd207, %fd14, %fd206;
	mul.f64 	%fd208, %fd34, 0d3FE0000000000000;
	fma.rn.f64 	%fd209, %fd34, %fd208, %fd207;
	setp.geu.f64 	%p47, %fd224, %fd209;
	xor.b64  	%rd78, %rd14, %rd79;
	@%p47 bra 	$L__BB28_12;
$L__BB28_43:
	ld.param.u64 	%rd75, [chi_squared_f32_param_0];
	mul.f64 	%fd210, %fd14, %fd36;
	fma.rn.f64 	%fd211, %fd14, %fd36, %fd210;
	mul.f64 	%fd212, %fd216, %fd211;
	cvt.rn.f32.f64 	%f1, %fd212;
	cvta.to.global.u64 	%rd72, %rd75;
	mov.u32 	%r113, %ntid.x;
	mov.u32 	%r114, %tid.x;
	mad.lo.s32 	%r115, %r40, %r113, %r114;
	mul.wide.u32 	%rd73, %r115, 4;
	add.s64 	%rd74, %rd72, %rd73;
	st.global.f32 	[%rd74], %f1;
$L__BB28_44:
	ret;

}
	// .globl	chi_squared_f64
.visible .entry chi_squared_f64(
	.param .u64 .ptr .align 1 chi_squared_f64_param_0,
	.param .f64 chi_squared_f64_param_1,
	.param .u64 chi_squared_f64_param_2,
	.param .u32 chi_squared_f64_param_3
)
{
	.reg .pred 	%p<49>;
	.reg .b32 	%r<130>;
	.reg .b64 	%rd<82>;
	.reg .b64 	%fd<228>;

	ld.param.f64 	%fd54, [chi_squared_f64_param_1];
	ld.param.u64 	%rd17, [chi_squared_f64_param_2];
	ld.param.u32 	%r39, [chi_squared_f64_param_3];
	mov.u32 	%r40, %ctaid.x;
	mov.u32 	%r41, %ntid.x;
	mov.u32 	%r42, %tid.x;
	mad.lo.s32 	%r1, %r40, %r41, %r42;
	setp.ge.u32 	%p4, %r1, %r39;
	@%p4 bra 	$L__BB29_44;
	cvt.u64.u32 	%rd18, %r1;
	mad.lo.s64 	%rd19, %rd18, -7046029254386353131, %rd17;
	shr.u64 	%rd20, %rd19, 30;
	xor.b64  	%rd21, %rd20, %rd19;
	mul.lo.s64 	%rd22, %rd21, -4658895280553007687;
	shr.u64 	%rd23, %rd22, 27;
	xor.b64  	%rd24, %rd23, %rd22;
	mul.lo.s64 	%rd25, %rd24, -7723592293110705685;
	shr.u64 	%rd26, %rd25, 31;
	xor.b64  	%rd27, %rd26, %rd25;
	add.s64 	%rd28, %rd19, 1;
	setp.eq.s64 	%p5, %rd28, 0;
	shr.u64 	%rd29, %rd28, 30;
	xor.b64  	%rd30, %rd29, %rd28;
	mul.lo.s64 	%rd31, %rd30, -4658895280553007687;
	shr.u64 	%rd32, %rd31, 27;
	xor.b64  	%rd33, %rd32, %rd31;
	mul.lo.s64 	%rd34, %rd33, -7723592293110705685;
	shr.u64 	%rd35, %rd34, 31;
	xor.b64  	%rd36, %rd35, %rd34;
	setp.eq.s64 	%p6, %rd19, 0;
	selp.b64 	%rd79, 1, %rd27, %p6;
	selp.b64 	%rd2, 1, %rd36, %p5;
	mul.f64 	%fd215, %fd54, 0d3FE0000000000000;
	setp.geu.f64 	%p7, %fd215, 0d3FF0000000000000;
	mov.f64 	%fd216, 0d3FF0000000000000;
	mov.u64 	%rd78, %rd2;
	@%p7 bra 	$L__BB29_11;
	add.s64 	%rd37, %rd2, %rd79;
	shl.b64 	%rd38, %rd79, 23;
	xor.b64  	%rd3, %rd38, %rd79;
	shr.u64 	%rd39, %rd37, 11;
	cvt.rn.f64.u64 	%fd56, %rd39;
	mul.f64 	%fd2, %fd56, 0d3CA0000000000000;
	rcp.rn.f64 	%fd3, %fd215;
	{
	.reg .b32 %temp; 
	mov.b64 	{%temp, %r2}, %fd2;
	}
	{
	.reg .b32 %temp; 
	mov.b64 	{%temp, %r3}, %fd3;
	}
	shr.u32 	%r43, %r3, 20;
	and.b32  	%r44, %r43, 2047;
	add.s32 	%r45, %r44, -1012;
	mov.b64 	%rd40, %fd3;
	shl.b64 	%rd4, %rd40, %r45;
	setp.eq.s64 	%p48, %rd4, -9223372036854775808;
	setp.neu.f64 	%p8, %fd2, 0d0000000000000000;
	@%p8 bra 	$L__BB29_4;
	setp.eq.s64 	%p11, %rd4, -9223372036854775808;
	abs.f64 	%fd64, %fd3;
	setp.neu.f64 	%p12, %fd64, 0d3FE0000000000000;
	and.pred  	%p48, %p12, %p11;
	selp.b32 	%r46, %r2, 0, %p48;
	setp.lt.s32 	%p13, %r3, 0;
	or.b32  	%r47, %r46, 2146435072;
	selp.b32 	%r48, %r47, %r46, %p13;
	mov.b32 	%r49, 0;
	mov.b64 	%fd214, {%r49, %r48};
	bra.uni 	$L__BB29_5;
$L__BB29_4:
	{ // callseq 55, 0
	.param .b64 param0;
	st.param.f64 	[param0], %fd2;
	.param .b64 param1;
	st.param.f64 	[param1], %fd3;
	.param .b64 retval0;
	call.uni (retval0), 
	__internal_accurate_pow, 
	(
	param0, 
	param1
	);
	ld.param.f64 	%fd57, [retval0];
	} // callseq 55
	setp.lt.s32 	%p9, %r2, 0;
	cvt.rzi.f64.f64 	%fd59, %fd3;
	setp.neu.f64 	%p10, %fd3, %fd59;
	neg.f64 	%fd60, %fd57;
	selp.f64 	%fd61, %fd60, %fd57, %p48;
	selp.f64 	%fd62, %fd61, %fd57, %p9;
	selp.f64 	%fd63, 0dFFF8000000000000, %fd62, %p9;
	selp.f64 	%fd214, %fd63, %fd62, %p10;
$L__BB29_5:
	add.f64 	%fd65, %fd3, %fd2;
	{
	.reg .b32 %temp; 
	mov.b64 	{%temp, %r50}, %fd65;
	}
	and.b32  	%r51, %r50, 2146435072;
	setp.ne.s32 	%p14, %r51, 2146435072;
	@%p14 bra 	$L__BB29_10;
	abs.f64 	%fd66, %fd3;
	setp.neu.f64 	%p15, %fd66, 0d7FF0000000000000;
	@%p15 bra 	$L__BB29_8;
	setp.gt.f64 	%p20, %fd2, 0d3FF0000000000000;
	selp.b32 	%r59, 2146435072, 0, %p20;
	setp.lt.s32 	%p21, %r3, 0;
	xor.b32  	%r60, %r59, 2146435072;
	selp.b32 	%r61, %r60, %r59, %p21;
	setp.eq.f64 	%p22, %fd2, 0dBFF0000000000000;
	selp.b32 	%r62, 1072693248, %r61, %p22;
	mov.b32 	%r63, 0;
	mov.b64 	%fd214, {%r63, %r62};
	bra.uni 	$L__BB29_10;
$L__BB29_8:
	setp.neu.f64 	%p16, %fd2, 0d7FF0000000000000;
	@%p16 bra 	$L__BB29_10;
	setp.lt.s32 	%p17, %r2, 0;
	setp.lt.s32 	%p18, %r3, 0;
	selp.b32 	%r52, 0, 2146435072, %p18;
	and.b32  	%r53, %r3, 2147483647;
	setp.ne.s32 	%p19, %r53, 1071644672;
	or.b32  	%r54, %r52, -2147483648;
	selp.b32 	%r55, %r54, %r52, %p19;
	selp.b32 	%r56, %r55, %r52, %p48;
	selp.b32 	%r57, %r56, %r52, %p17;
	mov.b32 	%r58, 0;
	mov.b64 	%fd214, {%r58, %r57};
$L__BB29_10:
	setp.eq.f64 	%p23, %fd2, 0d3FF0000000000000;
	setp.eq.f64 	%p24, %fd3, 0d0000000000000000;
	selp.f64 	%fd67, 0d3FF0000000000000, %fd214, %p23;
	selp.f64 	%fd216, 0d3FF0000000000000, %fd67, %p24;
	add.f64 	%fd215, %fd215, 0d3FF0000000000000;
	shr.u64 	%rd41, %rd2, 5;
	shr.u64 	%rd42, %rd3, 18;
	xor.b64  	%rd43, %rd41, %rd42;
	xor.b64  	%rd44, %rd43, %rd2;
	xor.b64  	%rd78, %rd44, %rd3;
	mov.u64 	%rd79, %rd2;
$L__BB29_11:
	add.f64 	%fd14, %fd215, 0dBFD5555555555555;
	mul.f64 	%fd68, %fd14, 0d4022000000000000;
	sqrt.rn.f64 	%fd69, %fd68;
	rcp.rn.f64 	%fd15, %fd69;
	mov.b32 	%r64, 1127219200;
	mov.b32 	%r65, -2147483648;
	mov.b64 	%fd16, {%r65, %r64};
$L__BB29_12:
	mov.u64 	%rd81, %rd79;
	mov.u64 	%rd79, %rd78;
$L__BB29_13:
	add.s64 	%rd45, %rd81, %rd79;
	shl.b64 	%rd46, %rd81, 23;
	xor.b64  	%rd47, %rd46, %rd81;
	shr.u64 	%rd48, %rd47, 18;
	shr.u64 	%rd49, %rd79, 5;
	xor.b64  	%rd50, %rd49, %rd48;
	xor.b64  	%rd51, %rd50, %rd79;
	xor.b64  	%rd81, %rd51, %rd47;
	shr.u64 	%rd52, %rd45, 11;
	cvt.rn.f64.u64 	%fd70, %rd52;
	mul.f64 	%fd71, %fd70, 0d3CA0000000000000;
	add.s64 	%rd53, %rd81, %rd79;
	shl.b64 	%rd54, %rd79, 23;
	xor.b64  	%rd55, %rd54, %rd79;
	shr.u64 	%rd56, %rd55, 18;
	shr.u64 	%rd57, %rd81, 5;
	xor.b64  	%rd58, %rd56, %rd57;
	xor.b64  	%rd59, %rd58, %rd55;
	xor.b64  	%rd79, %rd59, %rd81;
	shr.u64 	%rd60, %rd53, 11;
	cvt.rn.f64.u64 	%fd17, %rd60;
	setp.lt.f64 	%p25, %fd71, 0d3CD203AF9EE75616;
	selp.f64 	%fd217, 0d3CD203AF9EE75616, %fd71, %p25;
	{
	.reg .b32 %temp; 
	mov.b64 	{%temp, %r116}, %fd217;
	}
	{
	.reg .b32 %temp; 
	mov.b64 	{%r117, %temp}, %fd217;
	}
	setp.gt.s32 	%p26, %r116, 1048575;
	mov.b32 	%r118, -1023;
	@%p26 bra 	$L__BB29_15;
	mul.f64 	%fd217, %fd217, 0d4350000000000000;
	{
	.reg .b32 %temp; 
	mov.b64 	{%temp, %r116}, %fd217;
	}
	{
	.reg .b32 %temp; 
	mov.b64 	{%r117, %temp}, %fd217;
	}
	mov.b32 	%r118, -1077;
$L__BB29_15:
	add.s32 	%r68, %r116, -1;
	setp.gt.u32 	%p27, %r68, 2146435070;
	@%p27 bra 	$L__BB29_19;
	shr.u32 	%r71, %r116, 20;
	add.s32 	%r119, %r118, %r71;
	and.b32  	%r72, %r116, 1048575;
	or.b32  	%r73, %r72, 1072693248;
	mov.b64 	%fd218, {%r117, %r73};
	setp.lt.u32 	%p29, %r73, 1073127583;
	@%p29 bra 	$L__BB29_18;
	{
	.reg .b32 %temp; 
	mov.b64 	{%r74, %temp}, %fd218;
	}
	{
	.reg .b32 %temp; 
	mov.b64 	{%temp, %r75}, %fd218;
	}
	add.s32 	%r76, %r75, -1048576;
	mov.b64 	%fd218, {%r74, %r76};
	add.s32 	%r119, %r119, 1;
$L__BB29_18:
	add.f64 	%fd73, %fd218, 0dBFF0000000000000;
	add.f64 	%fd74, %fd218, 0d3FF0000000000000;
	rcp.approx.ftz.f64 	%fd75, %fd74;
	neg.f64 	%fd76, %fd74;
	fma.rn.f64 	%fd77, %fd76, %fd75, 0d3FF0000000000000;
	fma.rn.f64 	%fd78, %fd77, %fd77, %fd77;
	fma.rn.f64 	%fd79, %fd78, %fd75, %fd75;
	mul.f64 	%fd80, %fd73, %fd79;
	fma.rn.f64 	%fd81, %fd73, %fd79, %fd80;
	mul.f64 	%fd82, %fd81, %fd81;
	fma.rn.f64 	%fd83, %fd82, 0d3EB1380B3AE80F1E, 0d3ED0EE258B7A8B04;
	fma.rn.f64 	%fd84, %fd83, %fd82, 0d3EF3B2669F02676F;
	fma.rn.f64 	%fd85, %fd84, %fd82, 0d3F1745CBA9AB0956;
	fma.rn.f64 	%fd86, %fd85, %fd82, 0d3F3C71C72D1B5154;
	fma.rn.f64 	%fd87, %fd86, %fd82, 0d3F624924923BE72D;
	fma.rn.f64 	%fd88, %fd87, %fd82, 0d3F8999999999A3C4;
	fma.rn.f64 	%fd89, %fd88, %fd82, 0d3FB5555555555554;
	sub.f64 	%fd90, %fd73, %fd81;
	add.f64 	%fd91, %fd90, %fd90;
	neg.f64 	%fd92, %fd81;
	fma.rn.f64 	%fd93, %fd92, %fd73, %fd91;
	mul.f64 	%fd94, %fd79, %fd93;
	mul.f64 	%fd95, %fd82, %fd89;
	fma.rn.f64 	%fd96, %fd95, %fd81, %fd94;
	xor.b32  	%r77, %r119, -2147483648;
	mov.b32 	%r78, 1127219200;
	mov.b64 	%fd97, {%r77, %r78};
	sub.f64 	%fd98, %fd97, %fd16;
	fma.rn.f64 	%fd99, %fd98, 0d3FE62E42FEFA39EF, %fd81;
	fma.rn.f64 	%fd100, %fd98, 0dBFE62E42FEFA39EF, %fd99;
	sub.f64 	%fd101, %fd100, %fd81;
	sub.f64 	%fd102, %fd96, %fd101;
	fma.rn.f64 	%fd103, %fd98, 0d3C7ABC9E3B39803F, %fd102;
	add.f64 	%fd219, %fd99, %fd103;
	bra.uni 	$L__BB29_20;
$L__BB29_19:
	fma.rn.f64 	%fd72, %fd217, 0d7FF0000000000000, 0d7FF0000000000000;
	{
	.reg .b32 %temp; 
	mov.b64 	{%temp, %r69}, %fd217;
	}
	and.b32  	%r70, %r69, 2147483647;
	setp.eq.s32 	%p28, %r70, 0;
	selp.f64 	%fd219, 0dFFF0000000000000, %fd72, %p28;
$L__BB29_20:
	mov.f64 	%fd104, 0d0000000000000000;
	mov.f64 	%fd105, 0d7FF0000000000000;
	mul.rn.f64 	%fd221, %fd105, %fd104;
	mul.f64 	%fd28, %fd219, 0dC000000000000000;
	mul.f64 	%fd106, %fd17, 0d3CA0000000000000;
	mul.f64 	%fd29, %fd106, 0d401921FB54442D18;
	setp.eq.f64 	%p30, %fd29, 0d7FF0000000000000;
	mov.b32 	%r121, 1;
	@%p30 bra 	$L__BB29_24;
	mul.f64 	%fd107, %fd29, 0d3FE45F306DC9C883;
	cvt.rni.s32.f64 	%r120, %fd107;
	cvt.rn.f64.s32 	%fd108, %r120;
	fma.rn.f64 	%fd109, %fd108, 0dBFF921FB54442D18, %fd29;
	fma.rn.f64 	%fd110, %fd108, 0dBC91A62633145C00, %fd109;
	fma.rn.f64 	%fd221, %fd108, 0dB97B839A252049C0, %fd110;
	setp.ltu.f64 	%p31, %fd29, 0d41E0000000000000;
	@%p31 bra 	$L__BB29_23;
	{ // callseq 56, 0
	.param .b64 param0;
	st.param.f64 	[param0], %fd29;
	.param .align 16 .b8 retval0[16];
	call.uni (retval0), 
	__internal_trig_reduction_slowpathd, 
	(
	param0
	);
	ld.param.f64 	%fd221, [retval0];
	ld.param.b32 	%r120, [retval0+8];
	} // callseq 56
$L__BB29_23:
	add.s32 	%r121, %r120, 1;
$L__BB29_24:
	setp.eq.f64 	%p32, %fd29, 0d7FF0000000000000;
	shl.b32 	%r81, %r121, 6;
	cvt.u64.u32 	%rd61, %r81;
	and.b64  	%rd62, %rd61, 64;
	mov.u64 	%rd63, __cudart_sin_cos_coeffs;
	add.s64 	%rd64, %rd63, %rd62;
	mul.rn.f64 	%fd112, %fd221, %fd221;
	and.b32  	%r82, %r121, 1;
	setp.eq.b32 	%p33, %r82, 1;
	selp.f64 	%fd113, 0dBDA8FF8320FD8164, 0d3DE5DB65F9785EBA, %p33;
	ld.global.nc.v2.f64 	{%fd114, %fd115}, [%rd64];
	fma.rn.f64 	%fd116, %fd113, %fd112, %fd114;
	fma.rn.f64 	%fd117, %fd116, %fd112, %fd115;
	ld.global.nc.v2.f64 	{%fd118, %fd119}, [%rd64+16];
	fma.rn.f64 	%fd120, %fd117, %fd112, %fd118;
	fma.rn.f64 	%fd121, %fd120, %fd112, %fd119;
	ld.global.nc.v2.f64 	{%fd122, %fd123}, [%rd64+32];
	fma.rn.f64 	%fd124, %fd121, %fd112, %fd122;
	fma.rn.f64 	%fd125, %fd124, %fd112, %fd123;
	fma.rn.f64 	%fd126, %fd125, %fd221, %fd221;
	fma.rn.f64 	%fd127, %fd125, %fd112, 0d3FF0000000000000;
	selp.f64 	%fd128, %fd127, %fd126, %p33;
	and.b32  	%r83, %r121, 2;
	setp.eq.s32 	%p34, %r83, 0;
	mov.f64 	%fd129, 0d0000000000000000;
	sub.f64 	%fd130, %fd129, %fd128;
	selp.f64 	%fd131, %fd128, %fd130, %p34;
	sqrt.rn.f64 	%fd132, %fd28;
	mul.f64 	%fd34, %fd132, %fd131;
	setp.ltu.f64 	%p35, %fd29, 0d41E0000000000000;
	or.pred  	%p36, %p32, %p35;
	@%p36 bra 	$L__BB29_26;
	{ // callseq 57, 0
	.param .b64 param0;
	st.param.f64 	[param0], %fd29;
	.param .align 16 .b8 retval0[16];
	call.uni (retval0), 
	__internal_trig_reduction_slowpathd, 
	(
	param0
	);
	ld.param.f64 	%fd133, [retval0];
	ld.param.b32 	%r84, [retval0+8];
	} // callseq 57
$L__BB29_26:
	fma.rn.f64 	%fd35, %fd15, %fd34, 0d3FF0000000000000;
	setp.le.f64 	%p37, %fd35, 0d0000000000000000;
	@%p37 bra 	$L__BB29_13;
	mul.f64 	%fd135, %fd35, %fd35;
	mul.f64 	%fd36, %fd35, %fd135;
	add.s64 	%rd65, %rd79, %rd81;
	shl.b64 	%rd66, %rd81, 23;
	xor.b64  	%rd67, %rd66, %rd81;
	shr.u64 	%rd68, %rd67, 18;
	shr.u64 	%rd69, %rd79, 5;
	xor.b64  	%rd70, %rd68, %rd69;
	xor.b64  	%rd14, %rd70, %rd67;
	shr.u64 	%rd71, %rd65, 11;
	cvt.rn.f64.u64 	%fd136, %rd71;
	mul.f64 	%fd222, %fd136, 0d3CA0000000000000;
	mul.f64 	%fd137, %fd34, %fd34;
	mul.f64 	%fd138, %fd137, 0dBFA0F27BB2FEC56D;
	fma.rn.f64 	%fd139, %fd137, %fd138, 0d3FF0000000000000;
	setp.lt.f64 	%p38, %fd222, %fd139;
	@%p38 bra 	$L__BB29_43;
	{
	.reg .b32 %temp; 
	mov.b64 	{%temp, %r122}, %fd222;
	}
	{
	.reg .b32 %temp; 
	mov.b64 	{%r123, %temp}, %fd222;
	}
	setp.gt.s32 	%p39, %r122, 1048575;
	mov.b32 	%r124, -1023;
	@%p39 bra 	$L__BB29_30;
	mul.f64 	%fd222, %fd222, 0d4350000000000000;
	{
	.reg .b32 %temp; 
	mov.b64 	{%temp, %r122}, %fd222;
	}
	{
	.reg .b32 %temp; 
	mov.b64 	{%r123, %temp}, %fd222;
	}
	mov.b32 	%r124, -1077;
$L__BB29_30:
	add.s32 	%r88, %r122, -1;
	setp.gt.u32 	%p40, %r88, 2146435070;
	@%p40 bra 	$L__BB29_34;
	shr.u32 	%r91, %r122, 20;
	add.s32 	%r125, %r124, %r91;
	and.b32  	%r92, %r122, 1048575;
	or.b32  	%r93, %r92, 1072693248;
	mov.b64 	%fd223, {%r123, %r93};
	setp.lt.u32 	%p42, %r93, 1073127583;
	@%p42 bra 	$L__BB29_33;
	{
	.reg .b32 %temp; 
	mov.b64 	{%r94, %temp}, %fd223;
	}
	{
	.reg .b32 %temp; 
	mov.b64 	{%temp, %r95}, %fd223;
	}
	add.s32 	%r96, %r95, -1048576;
	mov.b64 	%fd223, {%r94, %r96};
	add.s32 	%r125, %r125, 1;
$L__BB29_33:
	add.f64 	%fd141, %fd223, 0dBFF0000000000000;
	add.f64 	%fd142, %fd223, 0d3FF0000000000000;
	rcp.approx.ftz.f64 	%fd143, %fd142;
	neg.f64 	%fd144, %fd142;
	fma.rn.f64 	%fd145, %fd144, %fd143, 0d3FF0000000000000;
	fma.rn.f64 	%fd146, %fd145, %fd145, %fd145;
	fma.rn.f64 	%fd147, %fd146, %fd143, %fd143;
	mul.f64 	%fd148, %fd141, %fd147;
	fma.rn.f64 	%fd149, %fd141, %fd147, %fd148;
	mul.f64 	%fd150, %fd149, %fd149;
	fma.rn.f64 	%fd151, %fd150, 0d3EB1380B3AE80F1E, 0d3ED0EE258B7A8B04;
	fma.rn.f64 	%fd152, %fd151, %fd150, 0d3EF3B2669F02676F;
	fma.rn.f64 	%fd153, %fd152, %fd150, 0d3F1745CBA9AB0956;
	fma.rn.f64 	%fd154, %fd153, %fd150, 0d3F3C71C72D1B5154;
	fma.rn.f64 	%fd155, %fd154, %fd150, 0d3F624924923BE72D;
	fma.rn.f64 	%fd156, %fd155, %fd150, 0d3F8999999999A3C4;
	fma.rn.f64 	%fd157, %fd156, %fd150, 0d3FB5555555555554;
	sub.f64 	%fd158, %fd141, %fd149;
	add.f64 	%fd159, %fd158, %fd158;
	neg.f64 	%fd160, %fd149;
	fma.rn.f64 	%fd161, %fd160, %fd141, %fd159;
	mul.f64 	%fd162, %fd147, %fd161;
	mul.f64 	%fd163, %fd150, %fd157;
	fma.rn.f64 	%fd164, %fd163, %fd149, %fd162;
	xor.b32  	%r97, %r125, -2147483648;
	mov.b32 	%r98, 1127219200;
	mov.b64 	%fd165, {%r97, %r98};
	sub.f64 	%fd166, %fd165, %fd16;
	fma.rn.f64 	%fd167, %fd166, 0d3FE62E42FEFA39EF, %fd149;
	fma.rn.f64 	%fd168, %fd166, 0dBFE62E42FEFA39EF, %fd167;
	sub.f64 	%fd169, %fd168, %fd149;
	sub.f64 	%fd170, %fd164, %fd169;
	fma.rn.f64 	%fd171, %fd166, 0d3C7ABC9E3B39803F, %fd170;
	add.f64 	%fd224, %fd167, %fd171;
	bra.uni 	$L__BB29_35;
$L__BB29_34:
	fma.rn.f64 	%fd140, %fd222, 0d7FF0000000000000, 0d7FF0000000000000;
	{
	.reg .b32 %temp; 
	mov.b64 	{%temp, %r89}, %fd222;
	}
	and.b32  	%r90, %r89, 2147483647;
	setp.eq.s32 	%p41, %r90, 0;
	selp.f64 	%fd224, 0dFFF0000000000000, %fd140, %p41;
$L__BB29_35:
	{
	.reg .b32 %temp; 
	mov.b64 	{%temp, %r126}, %fd36;
	}
	{
	.reg .b32 %temp; 
	mov.b64 	{%r127, %temp}, %fd36;
	}
	setp.gt.s32 	%p43, %r126, 1048575;
	mov.b32 	%r128, -1023;
	mov.f64 	%fd225, %fd36;
	@%p43 bra 	$L__BB29_37;
	mul.f64 	%fd225, %fd36, 0d4350000000000000;
	{
	.reg .b32 %temp; 
	mov.b64 	{%temp, %r126}, %fd225;
	}
	{
	.reg .b32 %temp; 
	mov.b64 	{%r127, %temp}, %fd225;
	}
	mov.b32 	%r128, -1077;
$L__BB29_37:
	add.s32 	%r101, %r126, -1;
	setp.gt.u32 	%p44, %r101, 2146435070;
	@%p44 bra 	$L__BB29_41;
	shr.u32 	%r104, %r126, 20;
	add.s32 	%r129, %r128, %r104;
	and.b32  	%r105, %r126, 1048575;
	or.b32  	%r106, %r105, 1072693248;
	mov.b64 	%fd226, {%r127, %r106};
	setp.lt.u32 	%p46, %r106, 1073127583;
	@%p46 bra 	$L__BB29_40;
	{
	.reg .b32 %temp; 
	mov.b64 	{%r107, %temp}, %fd226;
	}
	{
	.reg .b32 %temp; 
	mov.b64 	{%temp, %r108}, %fd226;
	}
	add.s32 	%r109, %r108, -1048576;
	mov.b64 	%fd226, {%r107, %r109};
	add.s32 	%r129, %r129, 1;
$L__BB29_40:
	add.f64 	%fd173, %fd226, 0dBFF0000000000000;
	add.f64 	%fd174, %fd226, 0d3FF0000000000000;
	rcp.approx.ftz.f64 	%fd175, %fd174;
	neg.f64 	%fd176, %fd174;
	fma.rn.f64 	%fd177, %fd176, %fd175, 0d3FF0000000000000;
	fma.rn.f64 	%fd178, %fd177, %fd177, %fd177;
	fma.rn.f64 	%fd179, %fd178, %fd175, %fd175;
	mul.f64 	%fd180, %fd173, %fd179;
	fma.rn.f64 	%fd181, %fd173, %fd179, %fd180;
	mul.f64 	%fd182, %fd181, %fd181;
	fma.rn.f64 	%fd183, %fd182, 0d3EB1380B3AE80F1E, 0d3ED0EE258B7A8B04;
	fma.rn.f64 	%fd184, %fd183, %fd182, 0d3EF3B2669F02676F;
	fma.rn.f64 	%fd185, %fd184, %fd182, 0d3F1745CBA9AB0956;
	fma.rn.f64 	%fd186, %fd185, %fd182, 0d3F3C71C72D1B5154;
	fma.rn.f64 	%fd187, %fd186, %fd182, 0d3F624924923BE72D;
	fma.rn.f64 	%fd188, %fd187, %fd182, 0d3F8999999999A3C4;
	fma.rn.f64 	%fd189, %fd188, %fd182, 0d3FB5555555555554;
	sub.f64 	%fd190, %fd173, %fd181;
	add.f64 	%fd191, %fd190, %fd190;
	neg.f64 	%fd192, %fd181;
	fma.rn.f64 	%fd193, %fd192, %fd173, %fd191;
	mul.f64 	%fd194, %fd179, %fd193;
	mul.f64 	%fd195, %fd182, %fd189;
	fma.rn.f64 	%fd196, %fd195, %fd181, %fd194;
	xor.b32  	%r110, %r129, -2147483648;
	mov.b32 	%r111, 1127219200;
	mov.b64 	%fd197, {%r110, %r111};
	sub.f64 	%fd198, %fd197, %fd16;
	fma.rn.f64 	%fd199, %fd198, 0d3FE62E42FEFA39EF, %fd181;
	fma.rn.f64 	%fd200, %fd198, 0dBFE62E42FEFA39EF, %fd199;
	sub.f64 	%fd201, %fd200, %fd181;
	sub.f64 	%fd202, %fd196, %fd201;
	fma.rn.f64 	%fd203, %fd198, 0d3C7ABC9E3B39803F, %fd202;
	add.f64 	%fd227, %fd199, %fd203;
	bra.uni 	$L__BB29_42;
$L__BB29_41:
	fma.rn.f64 	%fd172, %fd225, 0d7FF0000000000000, 0d7FF0000000000000;
	{
	.reg .b32 %temp; 
	mov.b64 	{%temp, %r102}, %fd225;
	}
	and.b32  	%r103, %r102, 2147483647;
	setp.eq.s32 	%p45, %r103, 0;
	selp.f64 	%fd227, 0dFFF0000000000000, %fd172, %p45;
$L__BB29_42:
	mov.f64 	%fd204, 0d3FF0000000000000;
	sub.f64 	%fd205, %fd204, %fd36;
	add.f64 	%fd206, %fd205, %fd227;
	mul.f64 	%fd207, %fd14, %fd206;
	mul.f64 	%fd208, %fd34, 0d3FE0000000000000;
	fma.rn.f64 	%fd209, %fd34, %fd208, %fd207;
	setp.geu.f64 	%p47, %fd224, %fd209;
	xor.b64  	%rd78, %rd14, %rd79;
	@%p47 bra 	$L__BB29_12;
$L__BB29_43:
	ld.param.u64 	%rd75, [chi_squared_f64_param_0];
	mul.f64 	%fd210, %fd14, %fd36;
	fma.rn.f64 	%fd211, %fd14, %fd36, %fd210;
	mul.f64 	%fd212, %fd216, %fd211;
	cvta.to.global.u64 	%rd72, %rd75;
	mov.u32 	%r113, %ntid.x;
	mov.u32 	%r114, %tid.x;
	mad.lo.s32 	%r115, %r40, %r113, %r114;
	mul.wide.u32 	%rd73, %r115, 8;
	add.s64 	%rd74, %rd72, %rd73;
	st.global.f64 	[%rd74], %fd212;
$L__BB29_44:
	ret;

}
	// .globl	chi_squared_f16
.visible .entry chi_squared_f16(
	.param .u64 .ptr .align 1 chi_squared_f16_param_0,
	.param .f64 chi_squared_f16_param_1,
	.param .u64 chi_squared_f16_param_2,
	.param .u32 chi_squared_f16_param_3
)
{
	.reg .pred 	%p<49>;
	.reg .b16 	%rs<2>;
	.reg .b32 	%r<130>;
	.reg .b32 	%f<2>;
	.reg .b64 	%rd<82>;
	.reg .b64 	%fd<228>;

	ld.param.f64 	%fd54, [chi_squared_f16_param_1];
	ld.param.u64 	%rd17, [chi_squared_f16_param_2];
	ld.param.u32 	%r39, [chi_squared_f16_param_3];
	mov.u32 	%r40, %ctaid.x;
	mov.u32 	%r41, %ntid.x;
	mov.u32 	%r42, %tid.x;
	mad.lo.s32 	%r1, %r40, %r41, %r42;
	setp.ge.u32 	%p4, %r1, %r39;
	@%p4 bra 	$L__BB30_44;
	cvt.u64.u32 	%rd18, %r1;
	mad.lo.s64 	%rd19, %rd18, -7046029254386353131, %rd17;
	shr.u64 	%rd20, %rd19, 30;
	xor.b64  	%rd21, %rd20, %rd19;
	mul.lo.s64 	%rd22, %rd21, -4658895280553007687;
	shr.u64 	%rd23, %rd22, 27;
	xor.b64  	%rd24, %rd23, %rd22;
	mul.lo.s64 	%rd25, %rd24, -7723592293110705685;
	shr.u64 	%rd26, %rd25, 31;
	xor.b64  	%rd27, %rd26, %rd25;
	add.s64 	%rd28, %rd19, 1;
	setp.eq.s64 	%p5, %rd28, 0;
	shr.u64 	%rd29, %rd28, 30;
	xor.b64  	%rd30, %rd29, %rd28;
	mul.lo.s64 	%rd31, %rd30, -4658895280553007687;
	shr.u64 	%rd32, %rd31, 27;
	xor.b64  	%rd33, %rd32, %rd31;
	mul.lo.s64 	%rd34, %rd33, -7723592293110705685;
	shr.u64 	%rd35, %rd34, 31;
	xor.b64  	%rd36, %rd35, %rd34;
	setp.eq.s64 	%p6, %rd19, 0;
	selp.b64 	%rd79, 1, %rd27, %p6;
	selp.b64 	%rd2, 1, %rd36, %p5;
	mul.f64 	%fd215, %fd54, 0d3FE0000000000000;
	setp.geu.f64 	%p7, %fd215, 0d3FF0000000000000;
	mov.f64 	%fd216, 0d3FF0000000000000;
	mov.u64 	%rd78, %rd2;
	@%p7 bra 	$L__BB30_11;
	add.s64 	%rd37, %rd2, %rd79;
	shl.b64 	%rd38, %rd79, 23;
	xor.b64  	%rd3, %rd38, %rd79;
	shr.u64 	%rd39, %rd37, 11;
	cvt.rn.f64.u64 	%fd56, %rd39;
	mul.f64 	%fd2, %fd56, 0d3CA0000000000000;
	rcp.rn.f64 	%fd3, %fd215;
	{
	.reg .b32 %temp; 
	mov.b64 	{%temp, %r2}, %fd2;
	}
	{
	.reg .b32 %temp; 
	mov.b64 	{%temp, %r3}, %fd3;
	}
	shr.u32 	%r43, %r3, 20;
	and.b32  	%r44, %r43, 2047;
	add.s32 	%r45, %r44, -1012;
	mov.b64 	%rd40, %fd3;
	shl.b64 	%rd4, %rd40, %r45;
	setp.eq.s64 	%p48, %rd4, -9223372036854775808;
	setp.neu.f64 	%p8, %fd2, 0d0000000000000000;
	@%p8 bra 	$L__BB30_4;
	setp.eq.s64 	%p11, %rd4, -9223372036854775808;
	abs.f64 	%fd64, %fd3;
	setp.neu.f64 	%p12, %fd64, 0d3FE0000000000000;
	and.pred  	%p48, %p12, %p11;
	selp.b32 	%r46, %r2, 0, %p48;
	setp.lt.s32 	%p13, %r3, 0;
	or.b32  	%r47, %r46, 2146435072;
	selp.b32 	%r48, %r47, %r46, %p13;
	mov.b32 	%r49, 0;
	mov.b64 	%fd214, {%r49, %r48};
	bra.uni 	$L__BB30_5;
$L__BB30_4:
	{ // callseq 58, 0
	.param .b64 param0;
	st.param.f64 	[param0], %fd2;
	.param .b64 param1;
	st.param.f64 	[param1], %fd3;
	.param .b64 retval0;
	call.uni (retval0), 
	__internal_accurate_pow, 
	(
	param0, 
	param1
	);
	ld.param.f64 	%fd57, [retval0];
	} // callseq 58
	setp.lt.s32 	%p9, %r2, 0;
	cvt.rzi.f64.f64 	%fd59, %fd3;
	setp.neu.f64 	%p10, %fd3, %fd59;
	neg.f64 	%fd60, %fd57;
	selp.f64 	%fd61, %fd60, %fd57, %p48;
	selp.f64 	%fd62, %fd61, %fd57, %p9;
	selp.f64 	%fd63, 0dFFF8000000000000, %fd62, %p9;
	selp.f64 	%fd214, %fd63, %fd62, %p10;
$L__BB30_5:
	add.f64 	%fd65, %fd3, %fd2;
	{
	.reg .b32 %temp; 
	mov.b64 	{%temp, %r50}, %fd65;
	}
	and.b32  	%r51, %r50, 2146435072;
	setp.ne.s32 	%p14, %r51, 2146435072;
	@%p14 bra 	$L__BB30_10;
	abs.f64 	%fd66, %fd3;
	setp.neu.f64 	%p15, %fd66, 0d7FF0000000000000;
	@%p15 bra 	$L__BB30_8;
	setp.gt.f64 	%p20, %fd2, 0d3FF0000000000000;
	selp.b32 	%r59, 2146435072, 0, %p20;
	setp.lt.s32 	%p21, %r3, 0;
	xor.b32  	%r60, %r59, 2146435072;
	selp.b32 	%r61, %r60, %r59, %p21;
	setp.eq.f64 	%p22, %fd2, 0dBFF0000000000000;
	selp.b32 	%r62, 1072693248, %r61, %p22;
	mov.b32 	%r63, 0;
	mov.b64 	%fd214, {%r63, %r62};
	bra.uni 	$L__BB30_10;
$L__BB30_8:
	setp.neu.f64 	%p16, %fd2, 0d7FF0000000000000;
	@%p16 bra 	$L__BB30_10;
	setp.lt.s32 	%p17, %r2, 0;
	setp.lt.s32 	%p18, %r3, 0;
	selp.b32 	%r52, 0, 2146435072, %p18;
	and.b32  	%r53, %r3, 2147483647;
	setp.ne.s32 	%p19, %r53, 1071644672;
	or.b32  	%r54, %r52, -2147483648;
	selp.b32 	%r55, %r54, %r52, %p19;
	selp.b32 	%r56, %r55, %r52, %p48;
	selp.b32 	%r57, %r56, %r52, %p17;
	mov.b32 	%r58, 0;
	mov.b64 	%fd214, {%r58, %r57};
$L__BB30_10:
	setp.eq.f64 	%p23, %fd2, 0d3FF0000000000000;
	setp.eq.f64 	%p24, %fd3, 0d0000000000000000;
	selp.f64 	%fd67, 0d3FF0000000000000, %fd214, %p23;
	selp.f64 	%fd216, 0d3FF0000000000000, %fd67, %p24;
	add.f64 	%fd215, %fd215, 0d3FF0000000000000;
	shr.u64 	%rd41, %rd2, 5;
	shr.u64 	%rd42, %rd3, 18;
	xor.b64  	%rd43, %rd41, %rd42;
	xor.b64  	%rd44, %rd43, %rd2;
	xor.b64  	%rd78, %rd44, %rd3;
	mov.u64 	%rd79, %rd2;
$L__BB30_11:
	add.f64 	%fd14, %fd215, 0dBFD5555555555555;
	mul.f64 	%fd68, %fd14, 0d4022000000000000;
	sqrt.rn.f64 	%fd69, %fd68;
	rcp.rn.f64 	%fd15, %fd69;
	mov.b32 	%r64, 1127219200;
	mov.b32 	%r65, -2147483648;
	mov.b64 	%fd16, {%r65, %r64};
$L__BB30_12:
	mov.u64 	%rd81, %rd79;
	mov.u64 	%rd79, %rd78;
$L__BB30_13:
	add.s64 	%rd45, %rd81, %rd79;
	shl.b64 	%rd46, %rd81, 23;
	xor.b64  	%rd47, %rd46, %rd81;
	shr.u64 	%rd48, %rd47, 18;
	shr.u64 	%rd49, %rd79, 5;
	xor.b64  	%rd50, %rd49, %rd48;
	xor.b64  	%rd51, %rd50, %rd79;
	xor.b64  	%rd81, %rd51, %rd47;
	shr.u64 	%rd52, %rd45, 11;
	cvt.rn.f64.u64 	%fd70, %rd52;
	mul.f64 	%fd71, %fd70, 0d3CA0000000000000;
	add.s64 	%rd53, %rd81, %rd79;
	shl.b64 	%rd54, %rd79, 23;
	xor.b64  	%rd55, %rd54, %rd79;
	shr.u64 	%rd56, %rd55, 18;
	shr.u64 	%rd57, %rd81, 5;
	xor.b64  	%rd58, %rd56, %rd57;
	xor.b64  	%rd59, %rd58, %rd55;
	xor.b64  	%rd79, %rd59, %rd81;
	shr.u64 	%rd60, %rd53, 11;
	cvt.rn.f64.u64 	%fd17, %rd60;
	setp.lt.f64 	%p25, %fd71, 0d3CD203AF9EE75616;
	selp.f64 	%fd217, 0d3CD203AF9EE75616, %fd71, %p25;
	{
	.reg .b32 %temp; 
	mov.b64 	{%temp, %r116}, %fd217;
	}
	{
	.reg .b32 %temp; 
	mov.b64 	{%r117, %temp}, %fd217;
	}
	setp.gt.s32 	%p26, %r116, 1048575;
	mov.b32 	%r118, -1023;
	@%p26 bra 	$L__BB30_15;
	mul.f64 	%fd217, %fd217, 0d4350000000000000;
	{
	.reg .b32 %temp; 
	mov.b64 	{%temp, %r116}, %fd217;
	}
	{
	.reg .b32 %temp; 
	mov.b64 	{%r117, %temp}, %fd217;
	}
	mov.b32 	%r118, -1077;
$L__BB30_15:
	add.s32 	%r68, %r116, -1;
	setp.gt.u32 	%p27, %r68, 2146435070;
	@%p27 bra 	$L__BB30_19;
	shr.u32 	%r71, %r116, 20;
	add.s32 	%r119, %r118, %r71;
	and.b32  	%r72, %r116, 1048575;
	or.b32  	%r73, %r72, 1072693248;
	mov.b64 	%fd218, {%r117, %r73};
	setp.lt.u32 	%p29, %r73, 1073127583;
	@%p29 bra 	$L__BB30_18;
	{
	.reg .b32 %temp; 
	mov.b64 	{%r74, %temp}, %fd218;
	}
	{
	.reg .b32 %temp; 
	mov.b64 	{%temp, %r75}, %fd218;
	}
	add.s32 	%r76, %r75, -1048576;
	mov.b64 	%fd218, {%r74, %r76};
	add.s32 	%r119, %r119, 1;
$L__BB30_18:
	add.f64 	%fd73, %fd218, 0dBFF0000000000000;
	add.f64 	%fd74, %fd218, 0d3FF0000000000000;
	rcp.approx.ftz.f64 	%fd75, %fd74;
	neg.f64 	%fd76, %fd74;
	fma.rn.f64 	%fd77, %fd76, %fd75, 0d3FF0000000000000;
	fma.rn.f64 	%fd78, %fd77, %fd77, %fd77;
	fma.rn.f64 	%fd79, %fd78, %fd75, %fd75;
	mul.f64 	%fd80, %fd73, %fd79;
	fma.rn.f64 	%fd81, %fd73, %fd79, %fd80;
	mul.f64 	%fd82, %fd81, %fd81;
	fma.rn.f64 	%fd83, %fd82, 0d3EB1380B3AE80F1E, 0d3ED0EE258B7A8B04;
	fma.rn.f64 	%fd84, %fd83, %fd82, 0d3EF3B2669F02676F;
	fma.rn.f64 	%fd85, %fd84, %fd82, 0d3F1745CBA9AB0956;
	fma.rn.f64 	%fd86, %fd85, %fd82, 0d3F3C71C72D1B5154;
	fma.rn.f64 	%fd87, %fd86, %fd82, 0d3F624924923BE72D;
	fma.rn.f64 	%fd88, %fd87, %fd82, 0d3F8999999999A3C4;
	fma.rn.f64 	%fd89, %fd88, %fd82, 0d3FB5555555555554;
	sub.f64 	%fd90, %fd73, %fd81;
	add.f64 	%fd91, %fd90, %fd90;
	neg.f64 	%fd92, %fd81;
	fma.rn.f64 	%fd93, %fd92, %fd73, %fd91;
	mul.f64 	%fd94, %fd79, %fd93;
	mul.f64 	%fd95, %fd82, %fd89;
	fma.rn.f64 	%fd96, %fd95, %fd81, %fd94;
	xor.b32  	%r77, %r119, -2147483648;
	mov.b32 	%r78, 1127219200;
	mov.b64 	%fd97, {%r77, %r78};
	sub.f64 	%fd98, %fd97, %fd16;
	fma.rn.f64 	%fd99, %fd98, 0d3FE62E42FEFA39EF, %fd81;
	fma.rn.f64 	%fd100, %fd98, 0dBFE62E42FEFA39EF, %fd99;
	sub.f64 	%fd101, %fd100, %fd81;
	sub.f64 	%fd102, %fd96, %fd101;
	fma.rn.f64 	%fd103, %fd98, 0d3C7ABC9E3B39803F, %fd102;
	add.f64 	%fd219, %fd99, %fd103;
	bra.uni 	$L__BB30_20;
$L__BB30_19:
	fma.rn.f64 	%fd72, %fd217, 0d7FF0000000000000, 0d7FF0000000000000;
	{
	.reg .b32 %temp; 
	mov.b64 	{%temp, %r69}, %fd217;
	}
	and.b32  	%r70, %r69, 2147483647;
	setp.eq.s32 	%p28, %r70, 0;
	selp.f64 	%fd219, 0dFFF0000000000000, %fd72, %p28;
$L__BB30_20:
	mov.f64 	%fd104, 0d0000000000000000;
	mov.f64 	%fd105, 0d7FF0000000000000;
	mul.rn.f64 	%fd221, %fd105, %fd104;
	mul.f64 	%fd28, %fd219, 0dC000000000000000;
	mul.f64 	%fd106, %fd17, 0d3CA0000000000000;
	mul.f64 	%fd29, %fd106, 0d401921FB54442D18;
	setp.eq.f64 	%p30, %fd29, 0d7FF0000000000000;
	mov.b32 	%r121, 1;
	@%p30 bra 	$L__BB30_24;
	mul.f64 	%fd107, %fd29, 0d3FE45F306DC9C883;
	cvt.rni.s32.f64 	%r120, %fd107;
	cvt.rn.f64.s32 	%fd108, %r120;
	fma.rn.f64 	%fd109, %fd108, 0dBFF921FB54442D18, %fd29;
	fma.rn.f64 	%fd110, %fd108, 0dBC91A62633145C00, %fd109;
	fma.rn.f64 	%fd221, %fd108, 0dB97B839A252049C0, %fd110;
	setp.ltu.f64 	%p31, %fd29, 0d41E0000000000000;
	@%p31 bra 	$L__BB30_23;
	{ // callseq 59, 0
	.param .b64 param0;
	st.param.f64 	[param0], %fd29;
	.param .align 16 .b8 retval0[16];
	call.uni (retval0), 
	__internal_trig_reduction_slowpathd, 
	(
	param0
	);
	ld.param.f64 	%fd221, [retval0];
	ld.param.b32 	%r120, [retval0+8];
	} // callseq 59
$L__BB30_23:
	add.s32 	%r121, %r120, 1;
$L__BB30_24:
	setp.eq.f64 	%p32, %fd29, 0d7FF0000000000000;
	shl.b32 	%r81, %r121, 6;
	cvt.u64.u32 	%rd61, %r81;
	and.b64  	%rd62, %rd61, 64;
	mov.u64 	%rd63, __cudart_sin_cos_coeffs;
	add.s64 	%rd64, %rd63, %rd62;
	mul.rn.f64 	%fd112, %fd221, %fd221;
	and.b32  	%r82, %r121, 1;
	setp.eq.b32 	%p33, %r82, 1;
	selp.f64 	%fd113, 0dBDA8FF8320FD8164, 0d3DE5DB65F9785EBA, %p33;
	ld.global.nc.v2.f64 	{%fd114, %fd115}, [%rd64];
	fma.rn.f64 	%fd116, %fd113, %fd112, %fd114;
	fma.rn.f64 	%fd117, %fd116, %fd112, %fd115;
	ld.global.nc.v2.f64 	{%fd118, %fd119}, [%rd64+16];
	fma.rn.f64 	%fd120, %fd117, %fd112, %fd118;
	fma.rn.f64 	%fd121, %fd120, %fd112, %fd119;
	ld.global.nc.v2.f64 	{%fd122, %fd123}, [%rd64+32];
	fma.rn.f64 	%fd124, %fd121, %fd112, %fd122;
	fma.rn.f64 	%fd125, %fd124, %fd112, %fd123;
	fma.rn.f64 	%fd126, %fd125, %fd221, %fd221;
	fma.rn.f64 	%fd127, %fd125, %fd112, 0d3FF0000000000000;
	selp.f64 	%fd128, %fd127, %fd126, %p33;
	and.b32  	%r83, %r121, 2;
	setp.eq.s32 	%p34, %r83, 0;
	mov.f64 	%fd129, 0d0000000000000000;
	sub.f64 	%fd130, %fd129, %fd128;
	selp.f64 	%fd131, %fd128, %fd130, %p34;
	sqrt.rn.f64 	%fd132, %fd28;
	mul.f64 	%fd34, %fd132, %fd131;
	setp.ltu.f64 	%p35, %fd29, 0d41E0000000000000;
	or.pred  	%p36, %p32, %p35;
	@%p36 bra 	$L__BB30_26;
	{ // callseq 60, 0
	.param .b64 param0;
	st.param.f64 	[param0], %fd29;
	.param .align 16 .b8 retval0[16];
	call.uni (retval0), 
	__internal_trig_reduction_slowpathd, 
	(
	param0
	);
	ld.param.f64 	%fd133, [retval0];
	ld.param.b32 	%r84, [retval0+8];
	} // callseq 60
$L__BB30_26:
	fma.rn.f64 	%fd35, %fd15, %fd34, 0d3FF0000000000000;
	setp.le.f64 	%p37, %fd35, 0d0000000000000000;
	@%p37 bra 	$L__BB30_13;
	mul.f64 	%fd135, %fd35, %fd35;
	mul.f64 	%fd36, %fd35, %fd135;
	add.s64 	%rd65, %rd79, %rd81;
	shl.b64 	%rd66, %rd81, 23;
	xor.b64  	%rd67, %rd66, %rd81;
	shr.u64 	%rd68, %rd67, 18;
	shr.u64 	%rd69, %rd79, 5;
	xor.b64  	%rd70, %rd68, %rd69;
	xor.b64  	%rd14, %rd70, %rd67;
	shr.u64 	%rd71, %rd65, 11;
	cvt.rn.f64.u64 	%fd136, %rd71;
	mul.f64 	%fd222, %fd136, 0d3CA0000000000000;
	mul.f64 	%fd137, %fd34, %fd34;
	mul.f64 	%fd138, %fd137, 0dBFA0F27BB2FEC56D;
	fma.rn.f64 	%fd139, %fd137, %fd138, 0d3FF0000000000000;
	setp.lt.f64 	%p38, %fd222, %fd139;
	@%p38 bra 	$L__BB30_43;
	{
	.reg .b32 %temp; 
	mov.b64 	{%temp, %r122}, %fd222;
	}
	{
	.reg .b32 %temp; 
	mov.b64 	{%r123, %temp}, %fd222;
	}
	setp.gt.s32 	%p39, %r122, 1048575;
	mov.b32 	%r124, -1023;
	@%p39 bra 	$L__BB30_30;
	mul.f64 	%fd222, %fd222, 0d4350000000000000;
	{
	.reg .b32 %temp; 
	mov.b64 	{%temp, %r122}, %fd222;
	}
	{
	.reg .b32 %temp; 
	mov.b64 	{%r123, %temp}, %fd222;
	}
	mov.b32 	%r124, -1077;
$L__BB30_30:
	add.s32 	%r88, %r122, -1;
	setp.gt.u32 	%p40, %r88, 2146435070;
	@%p40 bra 	$L__BB30_34;
	shr.u32 	%r91, %r122, 20;
	add.s32 	%r125, %r124, %r91;
	and.b32  	%r92, %r122, 1048575;
	or.b32  	%r93, %r92, 1072693248;
	mov.b64 	%fd223, {%r123, %r93};
	setp.lt.u32 	%p42, %r93, 1073127583;
	@%p42 bra 	$L__BB30_33;
	{
	.reg .b32 %temp; 
	mov.b64 	{%r94, %temp}, %fd223;
	}
	{
	.reg .b32 %temp; 
	mov.b64 	{%temp, %r95}, %fd223;
	}
	add.s32 	%r96, %r95, -1048576;
	mov.b64 	%fd223, {%r94, %r96};
	add.s32 	%r125, %r125, 1;
$L__BB30_33:
	add.f64 	%fd141, %fd223, 0dBFF0000000000000;
	add.f64 	%fd142, %fd223, 0d3FF0000000000000;
	rcp.approx.ftz.f64 	%fd143, %fd142;
	neg.f64 	%fd144, %fd142;
	fma.rn.f64 	%fd145, %fd144, %fd143, 0d3FF0000000000000;
	fma.rn.f64 	%fd146, %fd145, %fd145, %fd145;
	fma.rn.f64 	%fd147, %fd146, %fd143, %fd143;
	mul.f64 	%fd148, %fd141, %fd147;
	fma.rn.f64 	%fd149, %fd141, %fd147, %fd148;
	mul.f64 	%fd150, %fd149, %fd149;
	fma.rn.f64 	%fd151, %fd150, 0d3EB1380B3AE80F1E, 0d3ED0EE258B7A8B04;
	fma.rn.f64 	%fd152, %fd151, %fd150, 0d3EF3B2669F02676F;
	fma.rn.f64 	%fd153, %fd152, %fd150, 0d3F1745CBA9AB0956;
	fma.rn.f64 	%fd154, %fd153, %fd150, 0d3F3C71C72D1B5154;
	fma.rn.f64 	%fd155, %fd154, %fd150, 0d3F624924923BE72D;
	fma.rn.f64 	%fd156, %fd155, %fd150, 0d3F8999999999A3C4;
	fma.rn.f64 	%fd157, %fd156, %fd150, 0d3FB5555555555554;
	sub.f64 	%fd158, %fd141, %fd149;
	add.f64 	%fd159, %fd158, %fd158;
	neg.f64 	%fd160, %fd149;
	fma.rn.f64 	%fd161, %fd160, %fd141, %fd159;
	mul.f64 	%fd162, %fd147, %fd161;
	mul.f64 	%fd163, %fd150, %fd157;
	fma.rn.f64 	%fd164, %fd163, %fd149, %fd162;
	xor.b32  	%r97, %r125, -2147483648;
	mov.b32 	%r98, 1127219200;
	mov.b64 	%fd165, {%r97, %r98};
	sub.f64 	%fd166, %fd165, %fd16;
	fma.rn.f64 	%fd167, %fd166, 0d3FE62E42FEFA39EF, %fd149;
	fma.rn.f64 	%fd168, %fd166, 0dBFE62E42FEFA39EF, %fd167;
	sub.f64 	%fd169, %fd168, %fd149;
	sub.f64 	%fd170, %fd164, %fd169;
	fma.rn.f64 	%fd171, %fd166, 0d3C7ABC9E3B39803F, %fd170;
	add.f64 	%fd224, %fd167, %fd171;
	bra.uni 	$L__BB30_35;
$L__BB30_34:
	fma.rn.f64 	%fd140, %fd222, 0d7FF0000000000000, 0d7FF0000000000000;
	{
	.reg .b32 %temp; 
	mov.b64 	{%temp, %r89}, %fd222;
	}
	and.b32  	%r90, %r89, 2147483647;
	setp.eq.s32 	%p41, %r90, 0;
	selp.f64 	%fd224, 0dFFF0000000000000, %fd140, %p41;
$L__BB30_35:
	{
	.reg .b32 %temp; 
	mov.b64 	{%temp, %r126}, %fd36;
	}
	{
	.reg .b32 %temp; 
	mov.b64 	{%r127, %temp}, %fd36;
	}
	setp.gt.s32 	%p43, %r126, 1048575;
	mov.b32 	%r128, -1023;
	mov.f64 	%fd225, %fd36;
	@%p43 bra 	$L__BB30_37;
	mul.f64 	%fd225, %fd36, 0d4350000000000000;
	{
	.reg .b32 %temp; 
	mov.b64 	{%temp, %r126}, %fd225;
	}
	{
	.reg .b32 %temp; 
	mov.b64 	{%r127, %temp}, %fd225;
	}
	mov.b32 	%r128, -1077;
$L__BB30_37:
	add.s32 	%r101, %r126, -1;
	setp.gt.u32 	%p44, %r101, 2146435070;
	@%p44 bra 	$L__BB30_41;
	shr.u32 	%r104, %r126, 20;
	add.s32 	%r129, %r128, %r104;
	and.b32  	%r105, %r126, 1048575;
	or.b32  	%r106, %r105, 1072693248;
	mov.b64 	%fd226, {%r127, %r106};
	setp.lt.u32 	%p46, %r106, 1073127583;
	@%p46 bra 	$L__BB30_40;
	{
	.reg .b32 %temp; 
	mov.b64 	{%r107, %temp}, %fd226;
	}
	{
	.reg .b32 %temp; 
	mov.b64 	{%temp, %r108}, %fd226;
	}
	add.s32 	%r109, %r108, -1048576;
	mov.b64 	%fd226, {%r107, %r109};
	add.s32 	%r129, %r129, 1;
$L__BB30_40:
	add.f64 	%fd173, %fd226, 0dBFF0000000000000;
	add.f64 	%fd174, %fd226, 0d3FF0000000000000;
	rcp.approx.ftz.f64 	%fd175, %fd174;
	neg.f64 	%fd176, %fd174;
	fma.rn.f64 	%fd177, %fd176, %fd175, 0d3FF0000000000000;
	fma.rn.f64 	%fd178, %fd177, %fd177, %fd177;
	fma.rn.f64 	%fd179, %fd178, %fd175, %fd175;
	mul.f64 	%fd180, %fd173, %fd179;
	fma.rn.f64 	%fd181, %fd173, %fd179, %fd180;
	mul.f64 	%fd182, %fd181, %fd181;
	fma.rn.f64 	%fd183, %fd182, 0d3EB1380B3AE80F1E, 0d3ED0EE258B7A8B04;
	fma.rn.f64 	%fd184, %fd183, %fd182, 0d3EF3B2669F02676F;
	fma.rn.f64 	%fd185, %fd184, %fd182, 0d3F1745CBA9AB0956;
	fma.rn.f64 	%fd186, %fd185, %fd182, 0d3F3C71C72D1B5154;
	fma.rn.f64 	%fd187, %fd186, %fd182, 0d3F624924923BE72D;
	fma.rn.f64 	%fd188, %fd187, %fd182, 0d3F8999999999A3C4;
	fma.rn.f64 	%fd189, %fd188, %fd182, 0d3FB5555555555554;
	sub.f64 	%fd190, %fd173, %fd181;
	add.f64 	%fd191, %fd190, %fd190;
	neg.f64 	%fd192, %fd181;
	fma.rn.f64 	%fd193, %fd192, %fd173, %fd191;
	mul.f64 	%fd194, %fd179, %fd193;
	mul.f64 	%fd195, %fd182, %fd189;
	fma.rn.f64 	%fd196, %fd195, %fd181, %fd194;
	xor.b32  	%r110, %r129, -2147483648;
	mov.b32 	%r111, 1127219200;
	mov.b64 	%fd197, {%r110, %r111};
	sub.f64 	%fd198, %fd197, %fd16;
	fma.rn.f64 	%fd199, %fd198, 0d3FE62E42FEFA39EF, %fd181;
	fma.rn.f64 	%fd200, %fd198, 0dBFE62E42FEFA39EF, %fd199;
	sub.f64 	%fd201, %fd200, %fd181;
	sub.f64 	%fd202, %fd196, %fd201;
	fma.rn.f64 	%fd203, %fd198, 0d3C7ABC9E3B39803F, %fd202;
	add.f64 	%fd227, %fd199, %fd203;
	bra.uni 	$L__BB30_42;
$L__BB30_41:
	fma.rn.f64 	%fd172, %fd225, 0d7FF0000000000000, 0d7FF0000000000000;
	{
	.reg .b32 %temp; 
	mov.b64 	{%temp, %r102}, %fd225;
	}
	and.b32  	%r103, %r102, 2147483647;
	setp.eq.s32 	%p45, %r103, 0;
	selp.f64 	%fd227, 0dFFF0000000000000, %fd172, %p45;
$L__BB30_42:
	mov.f64 	%fd204, 0d3FF0000000000000;
	sub.f64 	%fd205, %fd204, %fd36;
	add.f64 	%fd206, %fd205, %fd227;
	mul.f64 	%fd207, %fd14, %fd206;
	mul.f64 	%fd208, %fd34, 0d3FE0000000000000;
	fma.rn.f64 	%fd209, %fd34, %fd208, %fd207;
	setp.geu.f64 	%p47, %fd224, %fd209;
	xor.b64  	%rd78, %rd14, %rd79;
	@%p47 bra 	$L__BB30_12;
$L__BB30_43:
	ld.param.u64 	%rd75, [chi_squared_f16_param_0];
	mul.f64 	%fd210, %fd14, %fd36;
	fma.rn.f64 	%fd211, %fd14, %fd36, %fd210;
	mul.f64 	%fd212, %fd216, %fd211;
	cvt.rn.f32.f64 	%f1, %fd212;
	// begin inline asm
	{  cvt.rn.f16.f32 %rs1, %f1;}

	// end inline asm
	cvta.to.global.u64 	%rd72, %rd75;
	mov.u32 	%r113, %ntid.x;
	mov.u32 	%r114, %tid.x;
	mad.lo.s32 	%r115, %r40, %r113, %r114;
	mul.wide.u32 	%rd73, %r115, 2;
	add.s64 	%rd74, %rd72, %rd73;
	st.global.u16 	[%rd74], %rs1;
$L__BB30_44:
	ret;

}
	// .globl	chi_squared_bf16
.visible .entry chi_squared_bf16(
	.param .u64 .ptr .align 1 chi_squared_bf16_param_0,
	.param .f64 chi_squared_bf16_param_1,
	.param .u64 chi_squared_bf16_param_2,
	.param .u32 chi_squared_bf16_param_3
)
{
	.reg .pred 	%p<49>;
	.reg .b16 	%rs<2>;
	.reg .b32 	%r<130>;
	.reg .b32 	%f<2>;
	.reg .b64 	%rd<82>;
	.reg .b64 	%fd<228>;

	ld.param.f64 	%fd54, [chi_squared_bf16_param_1];
	ld.param.u64 	%rd17, [chi_squared_bf16_param_2];
	ld.param.u32 	%r39, [chi_squared_bf16_param_3];
	mov.u32 	%r40, %ctaid.x;
	mov.u32 	%r41, %ntid.x;
	mov.u32 	%r42, %tid.x;
	mad.lo.s32 	%r1, %r40, %r41, %r42;
	setp.ge.u32 	%p4, %r1, %r39;
	@%p4 bra 	$L__BB31_44;
	cvt.u64.u32 	%rd18, %r1;
	mad.lo.s64 	%rd19, %rd18, -7046029254386353131, %rd17;
	shr.u64 	%rd20, %rd19, 30;
	xor.b64  	%rd21, %rd20, %rd19;
	mul.lo.s64 	%rd22, %rd21, -4658895280553007687;
	shr.u64 	%rd23, %rd22, 27;
	xor.b64  	%rd24, %rd23, %rd22;
	mul.lo.s64 	%rd25, %rd24, -7723592293110705685;
	shr.u64 	%rd26, %rd25, 31;
	xor.b64  	%rd27, %rd26, %rd25;
	add.s64 	%rd28, %rd19, 1;
	setp.eq.s64 	%p5, %rd28, 0;
	shr.u64 	%rd29, %rd28, 30;
	xor.b64  	%rd30, %rd29, %rd28;
	mul.lo.s64 	%rd31, %rd30, -4658895280553007687;
	shr.u64 	%rd32, %rd31, 27;
	xor.b64  	%rd33, %rd32, %rd31;
	mul.lo.s64 	%rd34, %rd33, -7723592293110705685;
	shr.u64 	%rd35, %rd34, 31;
	xor.b64  	%rd36, %rd35, %rd34;
	setp.eq.s64 	%p6, %rd19, 0;
	selp.b64 	%rd79, 1, %rd27, %p6;
	selp.b64 	%rd2, 1, %rd36, %p5;
	mul.f64 	%fd215, %fd54, 0d3FE0000000000000;
	setp.geu.f64 	%p7, %fd215, 0d3FF0000000000000;
	mov.f64 	%fd216, 0d3FF0000000000000;
	mov.u64 	%rd78, %rd2;
	@%p7 bra 	$L__BB31_11;
	add.s64 	%rd37, %rd2, %rd79;
	shl.b64 	%rd38, %rd79, 23;
	xor.b64  	%rd3, %rd38, %rd79;
	shr.u64 	%rd39, %rd37, 11;
	cvt.rn.f64.u64 	%fd56, %rd39;
	mul.f64 	%fd2, %fd56, 0d3CA0000000000000;
	rcp.rn.f64 	%fd3, %fd215;
	{
	.reg .b32 %temp; 
	mov.b64 	{%temp, %r2}, %fd2;
	}
	{
	.reg .b32 %temp; 
	mov.b64 	{%temp, %r3}, %fd3;
	}
	shr.u32 	%r43, %r3, 20;
	and.b32  	%r44, %r43, 2047;
	add.s32 	%r45, %r44, -1012;
	mov.b64 	%rd40, %fd3;
	shl.b64 	%rd4, %rd40, %r45;
	setp.eq.s64 	%p48, %rd4, -9223372036854775808;
	setp.neu.f64 	%p8, %fd2, 0d0000000000000000;
	@%p8 bra 	$L__BB31_4;
	setp.eq.s64 	%p11, %rd4, -9223372036854775808;
	abs.f64 	%fd64, %fd3;
	setp.neu.f64 	%p12, %fd64, 0d3FE0000000000000;
	and.pred  	%p48, %p12, %p11;
	selp.b32 	%r46, %r2, 0, %p48;
	setp.lt.s32 	%p13, %r3, 0;
	or.b32  	%r47, %r46, 2146435072;
	selp.b32 	%r48, %r47, %r46, %p13;
	mov.b32 	%r49, 0;
	mov.b64 	%fd214, {%r49, %r48};
	bra.uni 	$L__BB31_5;
$L__BB31_4:
	{ // callseq 61, 0
	.param .b64 param0;
	st.param.f64 	[param0], %fd2;
	.param .b64 param1;
	st.param.f64 	[param1], %fd3;
	.param .b64 retval0;
	call.uni (retval0), 
	__internal_accurate_pow, 
	(
	param0, 
	param1
	);
	ld.param.f64 	%fd57, [retval0];
	} // callseq 61
	setp.lt.s32 	%p9, %r2, 0;
	cvt.rzi.f64.f64 	%fd59, %fd3;
	setp.neu.f64 	%p10, %fd3, %fd59;
	neg.f64 	%fd60, %fd57;
	selp.f64 	%fd61, %fd60, %fd57, %p48;
	selp.f64 	%fd62, %fd61, %fd57, %p9;
	selp.f64 	%fd63, 0dFFF8000000000000, %fd62, %p9;
	selp.f64 	%fd214, %fd63, %fd62, %p10;
$L__BB31_5:
	add.f64 	%fd65, %fd3, %fd2;
	{
	.reg .b32 %temp; 
	mov.b64 	{%temp, %r50}, %fd65;
	}
	and.b32  	%r51, %r50, 2146435072;
	setp.ne.s32 	%p14, %r51, 2146435072;
	@%p14 bra 	$L__BB31_10;
	abs.f64 	%fd66, %fd3;
	setp.neu.f64 	%p15, %fd66, 0d7FF0000000000000;
	@%p15 bra 	$L__BB31_8;
	setp.gt.f64 	%p20, %fd2, 0d3FF0000000000000;
	selp.b32 	%r59, 2146435072, 0, %p20;
	setp.lt.s32 	%p21, %r3, 0;
	xor.b32  	%r60, %r59, 2146435072;
	selp.b32 	%r61, %r60, %r59, %p21;
	setp.eq.f64 	%p22, %fd2, 0dBFF0000000000000;
	selp.b32 	%r62, 1072693248, %r61, %p22;
	mov.b32 	%r63, 0;
	mov.b64 	%fd214, {%r63, %r62};
	bra.uni 	$L__BB31_10;
$L__BB31_8:
	setp.neu.f64 	%p16, %fd2, 0d7FF0000000000000;
	@%p16 bra 	$L__BB31_10;
	setp.lt.s32 	%p17, %r2, 0;
	setp.lt.s32 	%p18, %r3, 0;
	selp.b32 	%r52, 0, 2146435072, %p18;
	and.b32  	%r53, %r3, 2147483647;
	setp.ne.s32 	%p19, %r53, 1071644672;
	or.b32  	%r54, %r52, -2147483648;
	selp.b32 	%r55, %r54, %r52, %p19;
	selp.b32 	%r56, %r55, %r52, %p48;
	selp.b32 	%r57, %r56, %r52, %p17;
	mov.b32 	%r58, 0;
	mov.b64 	%fd214, {%r58, %r57};
$L__BB31_10:
	setp.eq.f64 	%p23, %fd2, 0d3FF0000000000000;
	setp.eq.f64 	%p24, %fd3, 0d0000000000000000;
	selp.f64 	%fd67, 0d3FF0000000000000, %fd214, %p23;
	selp.f64 	%fd216, 0d3FF0000000000000, %fd67, %p24;
	add.f64 	%fd215, %fd215, 0d3FF0000000000000;
	shr.u64 	%rd41, %rd2, 5;
	shr.u64 	%rd42, %rd3, 18;
	xor.b64  	%rd43, %rd41, %rd42;
	xor.b64  	%rd44, %rd43, %rd2;
	xor.b64  	%rd78, %rd44, %rd3;
	mov.u64 	%rd79, %rd2;
$L__BB31_11:
	add.f64 	%fd14, %fd215, 0dBFD5555555555555;
	mul.f64 	%fd68, %fd14, 0d4022000000000000;
	sqrt.rn.f64 	%fd69, %fd68;
	rcp.rn.f64 	%fd15, %fd69;
	mov.b32 	%r64, 1127219200;
	mov.b32 	%r65, -2147483648;
	mov.b64 	%fd16, {%r65, %r64};
$L__BB31_12:
	mov.u64 	%rd81, %rd79;
	mov.u64 	%rd79, %rd78;
$L__BB31_13:
	add.s64 	%rd45, %rd81, %rd79;
	shl.b64 	%rd46, %rd81, 23;
	xor.b64  	%rd47, %rd46, %rd81;
	shr.u64 	%rd48, %rd47, 18;
	shr.u64 	%rd49, %rd79, 5;
	xor.b64  	%rd50, %rd49, %rd48;
	xor.b64  	%rd51, %rd50, %rd79;
	xor.b64  	%rd81, %rd51, %rd47;
	shr.u64 	%rd52, %rd45, 11;
	cvt.rn.f64.u64 	%fd70, %rd52;
	mul.f64 	%fd71, %fd70, 0d3CA0000000000000;
	add.s64 	%rd53, %rd81, %rd79;
	shl.b64 	%rd54, %rd79, 23;
	xor.b64  	%rd55, %rd54, %rd79;
	shr.u64 	%rd56, %rd55, 18;
	shr.u64 	%rd57, %rd81, 5;
	xor.b64  	%rd58, %rd56, %rd57;
	xor.b64  	%rd59, %rd58, %rd55;
	xor.b64  	%rd79, %rd59, %rd81;
	shr.u64 	%rd60, %rd53, 11;
	cvt.rn.f64.u64 	%fd17, %rd60;
	setp.lt.f64 	%p25, %fd71, 0d3CD203AF9EE75616;
	selp.f64 	%fd217, 0d3CD203AF9EE75616, %fd71, %p25;
	{
	.reg .b32 %temp; 
	mov.b64 	{%temp, %r116}, %fd217;
	}
	{
	.reg .b32 %temp; 
	mov.b64 	{%r117, %temp}, %fd217;
	}
	setp.gt.s32 	%p26, %r116, 1048575;
	mov.b32 	%r118, -1023;
	@%p26 bra 	$L__BB31_15;
	mul.f64 	%fd217, %fd217, 0d4350000000000000;
	{
	.reg .b32 %temp; 
	mov.b64 	{%temp, %r116}, %fd217;
	}
	{
	.reg .b32 %temp; 
	mov.b64 	{%r117, %temp}, %fd217;
	}
	mov.b32 	%r118, -1077;
$L__BB31_15:
	add.s32 	%r68, %r116, -1;
	setp.gt.u32 	%p27, %r68, 2146435070;
	@%p27 bra 	$L__BB31_19;
	shr.u32 	%r71, %r116, 20;
	add.s32 	%r119, %r118, %r71;
	and.b32  	%r72, %r116, 1048575;
	or.b32  	%r73, %r72, 1072693248;
	mov.b64 	%fd218, {%r117, %r73};
	setp.lt.u32 	%p29, %r73, 1073127583;
	@%p29 bra 	$L__BB31_18;
	{
	.reg .b32 %temp; 
	mov.b64 	{%r74, %temp}, %fd218;
	}
	{
	.reg .b32 %temp; 
	mov.b64 	{%temp, %r75}, %fd218;
	}
	add.s32 	%r76, %r75, -1048576;
	mov.b64 	%fd218, {%r74, %r76};
	add.s32 	%r119, %r119, 1;
$L__BB31_18:
	add.f64 	%fd73, %fd218, 0dBFF0000000000000;
	add.f64 	%fd74, %fd218, 0d3FF0000000000000;
	rcp.approx.ftz.f64 	%fd75, %fd74;
	neg.f64 	%fd76, %fd74;
	fma.rn.f64 	%fd77, %fd76, %fd75, 0d3FF0000000000000;
	fma.rn.f64 	%fd78, %fd77, %fd77, %fd77;
	fma.rn.f64 	%fd79, %fd78, %fd75, %fd75;
	mul.f64 	%fd80, %fd73, %fd79;
	fma.rn.f64 	%fd81, %fd73, %fd79, %fd80;
	mul.f64 	%fd82, %fd81, %fd81;
	fma.rn.f64 	%fd83, %fd82, 0d3EB1380B3AE80F1E, 0d3ED0EE258B7A8B04;
	fma.rn.f64 	%fd84, %fd83, %fd82, 0d3EF3B2669F02676F;
	fma.rn.f64 	%fd85, %fd84, %fd82, 0d3F1745CBA9AB0956;
	fma.rn.f64 	%fd86, %fd85, %fd82, 0d3F3C71C72D1B5154;
	fma.rn.f64 	%fd87, %fd86, %fd82, 0d3F624924923BE72D;
	fma.rn.f64 	%fd88, %fd87, %fd82, 0d3F8999999999A3C4;
	fma.rn.f64 	%fd89, %fd88, %fd82, 0d3FB5555555555554;
	sub.f64 	%fd90, %fd73, %fd81;
	add.f64 	%fd91, %fd90, %fd90;
	neg.f64 	%fd92, %fd81;
	fma.rn.f64 	%fd93, %fd92, %fd73, %fd91;
	mul.f64 	%fd94, %fd79, %fd93;
	mul.f64 	%fd95, %fd82, %fd89;
	fma.rn.f64 	%fd96, %fd95, %fd81, %fd94;
	xor.b32  	%r77, %r119, -2147483648;
	mov.b32 	%r78, 1127219200;
	mov.b64 	%fd97, {%r77, %r78};
	sub.f64 	%fd98, %fd97, %fd16;
	fma.rn.f64 	%fd99, %fd98, 0d3FE62E42FEFA39EF, %fd81;
	fma.rn.f64 	%fd100, %fd98, 0dBFE62E42FEFA39EF, %fd99;
	sub.f64 	%fd101, %fd100, %fd81;
	sub.f64 	%fd102, %fd96, %fd101;
	fma.rn.f64 	%fd103, %fd98, 0d3C7ABC9E3B39803F, %fd102;
	add.f64 	%fd219, %fd99, %fd103;
	bra.uni 	$L__BB31_20;
$L__BB31_19:
	fma.rn.f64 	%fd72, %fd217, 0d7FF0000000000000, 0d7FF0000000000000;
	{
	.reg .b32 %temp; 
	mov.b64 	{%temp, %r69}, %fd217;
	}
	and.b32  	%r70, %r69, 2147483647;
	setp.eq.s32 	%p28, %r70, 0;
	selp.f64 	%fd219, 0dFFF0000000000000, %fd72, %p28;
$L__BB31_20:
	mov.f64 	%fd104, 0d0000000000000000;
	mov.f64 	%fd105, 0d7FF0000000000000;
	mul.rn.f64 	%fd221, %fd105, %fd104;
	mul.f64 	%fd28, %fd219, 0dC000000000000000;
	mul.f64 	%fd106, %fd17, 0d3CA0000000000000;
	mul.f64 	%fd29, %fd106, 0d401921FB54442D18;
	setp.eq.f64 	%p30, %fd29, 0d7FF0000000000000;
	mov.b32 	%r121, 1;
	@%p30 bra 	$L__BB31_24;
	mul.f64 	%fd107, %fd29, 0d3FE45F306DC9C883;
	cvt.rni.s32.f64 	%r120, %fd107;
	cvt.rn.f64.s32 	%fd108, %r120;
	fma.rn.f64 	%fd109, %fd108, 0dBFF921FB54442D18, %fd29;
	fma.rn.f64 	%fd110, %fd108, 0dBC91A62633145C00, %fd109;
	fma.rn.f64 	%fd221, %fd108, 0dB97B839A252049C0, %fd110;
	setp.ltu.f64 	%p31, %fd29, 0d41E0000000000000;
	@%p31 bra 	$L__BB31_23;
	{ // callseq 62, 0
	.param .b64 param0;
	st.param.f64 	[param0], %fd29;
	.param .align 16 .b8 retval0[16];
	call.uni (retval0), 
	__internal_trig_reduction_slowpathd, 
	(
	param0
	);
	ld.param.f64 	%fd221, [retval0];
	ld.param.b32 	%r120, [retval0+8];
	} // callseq 62
$L__BB31_23:
	add.s32 	%r121, %r120, 1;
$L__BB31_24:
	setp.eq.f64 	%p32, %fd29, 0d7FF0000000000000;
	shl.b32 	%r81, %r121, 6;
	cvt.u64.u32 	%rd61, %r81;
	and.b64  	%rd62, %rd61, 64;
	mov.u64 	%rd63, __cudart_sin_cos_coeffs;
	add.s64 	%rd64, %rd63, %rd62;
	mul.rn.f64 	%fd112, %fd221, %fd221;
	and.b32  	%r82, %r121, 1;
	setp.eq.b32 	%p33, %r82, 1;
	selp.f64 	%fd113, 0dBDA8FF8320FD8164, 0d3DE5DB65F9785EBA, %p33;
	ld.global.nc.v2.f64 	{%fd114, %fd115}, [%rd64];
	fma.rn.f64 	%fd116, %fd113, %fd112, %fd114;
	fma.rn.f64 	%fd117, %fd116, %fd112, %fd115;
	ld.global.nc.v2.f64 	{%fd118, %fd119}, [%rd64+16];
	fma.rn.f64 	%fd120, %fd117, %fd112, %fd118;
	fma.rn.f64 	%fd121, %fd120, %fd112, %fd119;
	ld.global.nc.v2.f64 	{%fd122, %fd123}, [%rd64+32];
	fma.rn.f64 	%fd124, %fd121, %fd112, %fd122;
	fma.rn.f64 	%fd125, %fd124, %fd112, %fd123;
	fma.rn.f64 	%fd126, %fd125, %fd221, %fd221;
	fma.rn.f64 	%fd127, %fd125, %fd112, 0d3FF0000000000000;
	selp.f64 	%fd128, %fd127, %fd126, %p33;
	and.b32  	%r83, %r121, 2;
	setp.eq.s32 	%p34, %r83, 0;
	mov.f64 	%fd129, 0d0000000000000000;
	sub.f64 	%fd130, %fd129, %fd128;
	selp.f64 	%fd131, %fd128, %fd130, %p34;
	sqrt.rn.f64 	%fd132, %fd28;
	mul.f64 	%fd34, %fd132, %fd131;
	setp.ltu.f64 	%p35, %fd29, 0d41E0000000000000;
	or.pred  	%p36, %p32, %p35;
	@%p36 bra 	$L__BB31_26;
	{ // callseq 63, 0
	.param .b64 param0;
	st.param.f64 	[param0], %fd29;
	.param .align 16 .b8 retval0[16];
	call.uni (retval0), 
	__internal_trig_reduction_slowpathd, 
	(
	param0
	);
	ld.param.f64 	%fd133, [retval0];
	ld.param.b32 	%r84, [retval0+8];
	} // callseq 63
$L__BB31_26:
	fma.rn.f64 	%fd35, %fd15, %fd34, 0d3FF0000000000000;
	setp.le.f64 	%p37, %fd35, 0d0000000000000000;
	@%p37 bra 	$L__BB31_13;
	mul.f64 	%fd135, %fd35, %fd35;
	mul.f64 	%fd36, %fd35, %fd135;
	add.s64 	%rd65, %rd79, %rd81;
	shl.b64 	%rd66, %rd81, 23;
	xor.b64  	%rd67, %rd66, %rd81;
	shr.u64 	%rd68, %rd67, 18;
	shr.u64 	%rd69, %rd79, 5;
	xor.b64  	%rd70, %rd68, %rd69;
	xor.b64  	%rd14, %rd70, %rd67;
	shr.u64 	%rd71, %rd65, 11;
	cvt.rn.f64.u64 	%fd136, %rd71;
	mul.f64 	%fd222, %fd136, 0d3CA0000000000000;
	mul.f64 	%fd137, %fd34, %fd34;
	mul.f64 	%fd138, %fd137, 0dBFA0F27BB2FEC56D;
	fma.rn.f64 	%fd139, %fd137, %fd138, 0d3FF0000000000000;
	setp.lt.f64 	%p38, %fd222, %fd139;
	@%p38 bra 	$L__BB31_43;
	{
	.reg .b32 %temp; 
	mov.b64 	{%temp, %r122}, %fd222;
	}
	{
	.reg .b32 %temp; 
	mov.b64 	{%r123, %temp}, %fd222;
	}
	setp.gt.s32 	%p39, %r122, 1048575;
	mov.b32 	%r124, -1023;
	@%p39 bra 	$L__BB31_30;
	mul.f64 	%fd222, %fd222, 0d4350000000000000;
	{
	.reg .b32 %temp; 
	mov.b64 	{%temp, %r122}, %fd222;
	}
	{
	.reg .b32 %temp; 
	mov.b64 	{%r123, %temp}, %fd222;
	}
	mov.b32 	%r124, -1077;
$L__BB31_30:
	add.s32 	%r88, %r122, -1;
	setp.gt.u32 	%p40, %r88, 2146435070;
	@%p40 bra 	$L__BB31_34;
	shr.u32 	%r91, %r122, 20;
	add.s32 	%r125, %r124, %r91;
	and.b32  	%r92, %r122, 1048575;
	or.b32  	%r93, %r92, 1072693248;
	mov.b64 	%fd223, {%r123, %r93};
	setp.lt.u32 	%p42, %r93, 1073127583;
	@%p42 bra 	$L__BB31_33;
	{
	.reg .b32 %temp; 
	mov.b64 	{%r94, %temp}, %fd223;
	}
	{
	.reg .b32 %temp; 
	mov.b64 	{%temp, %r95}, %fd223;
	}
	add.s32 	%r96, %r95, -1048576;
	mov.b64 	%fd223, {%r94, %r96};
	add.s32 	%r125, %r125, 1;
$L__BB31_33:
	add.f64 	%fd141, %fd223, 0dBFF0000000000000;
	add.f64 	%fd142, %fd223, 0d3FF0000000000000;
	rcp.approx.ftz.f64 	%fd143, %fd142;
	neg.f64 	%fd144, %fd142;
	fma.rn.f64 	%fd145, %fd144, %fd143, 0d3FF0000000000000;
	fma.rn.f64 	%fd146, %fd145, %fd145, %fd145;
	fma.rn.f64 	%fd147, %fd146, %fd143, %fd143;
	mul.f64 	%fd148, %fd141, %fd147;
	fma.rn.f64 	%fd149, %fd141, %fd147, %fd148;
	mul.f64 	%fd150, %fd149, %fd149;
	fma.rn.f64 	%fd151, %fd150, 0d3EB1380B3AE80F1E, 0d3ED0EE258B7A8B04;
	fma.rn.f64 	%fd152, %fd151, %fd150, 0d3EF3B2669F02676F;
	fma.rn.f64 	%fd153, %fd152, %fd150, 0d3F1745CBA9AB0956;
	fma.rn.f64 	%fd154, %fd153, %fd150, 0d3F3C71C72D1B5154;
	fma.rn.f64 	%fd155, %fd154, %fd150, 0d3F624924923BE72D;
	fma.rn.f64 	%fd156, %fd155, %fd150, 0d3F8999999999A3C4;
	fma.rn.f64 	%fd157, %fd156, %fd150, 0d3FB5555555555554;
	sub.f64 	%fd158, %fd141, %fd149;
	add.f64 	%fd159, %fd158, %fd158;
	neg.f64 	%fd160, %fd149;
	fma.rn.f64 	%fd161, %fd160, %fd141, %fd159;
	mul.f64 	%fd162, %fd147, %fd161;
	mul.f64 	%fd163, %fd150, %fd157;
	fma.rn.f64 	%fd164, %fd163, %fd149, %fd162;
	xor.b32  	%r97, %r125, -2147483648;
	mov.b32 	%r98, 1127219200;
	mov.b64 	%fd165, {%r97, %r98};
	sub.f64 	%fd166, %fd165, %fd16;
	fma.rn.f64 	%fd167, %fd166, 0d3FE62E42FEFA39EF, %fd149;
	fma.rn.f64 	%fd168, %fd166, 0dBFE62E42FEFA39EF, %fd167;
	sub.f64 	%fd169, %fd168, %fd149;
	sub.f64 	%fd170, %fd164, %fd169;
	fma.rn.f64 	%fd171, %fd166, 0d3C7ABC9E3B39803F, %fd170;
	add.f64 	%fd224, %fd167, %fd171;
	bra.uni 	$L__BB31_35;
$L__BB31_34:
	fma.rn.f64 	%fd140, %fd222, 0d7FF0000000000000, 0d7FF0000000000000;
	{
	.reg .b32 %temp; 
	mov.b64 	{%temp, %r89}, %fd222;
	}
	and.b32  	%r90, %r89, 2147483647;
	setp.eq.s32 	%p41, %r90, 0;
	selp.f64 	%fd224, 0dFFF0000000000000, %fd140, %p41;
$L__BB31_35:
	{
	.reg .b32 %temp; 
	mov.b64 	{%temp, %r126}, %fd36;
	}
	{
	.reg .b32 %temp; 
	mov.b64 	{%r127, %temp}, %fd36;
	}
	setp.gt.s32 	%p43, %r126, 1048575;
	mov.b32 	%r128, -1023;
	mov.f64 	%fd225, %fd36;
	@%p43 bra 	$L__BB31_37;
	mul.f64 	%fd225, %fd36, 0d4350000000000000;
	{
	.reg .b32 %temp; 
	mov.b64 	{%temp, %r126}, %fd225;
	}
	{
	.reg .b32 %temp; 
	mov.b64 	{%r127, %temp}, %fd225;
	}
	mov.b32 	%r128, -1077;
$L__BB31_37:
	add.s32 	%r101, %r126, -1;
	setp.gt.u32 	%p44, %r101, 2146435070;
	@%p44 bra 	$L__BB31_41;
	shr.u32 	%r104, %r126, 20;
	add.s32 	%r129, %r128, %r104;
	and.b32  	%r105, %r126, 1048575;
	or.b32  	%r106, %r105, 1072693248;
	mov.b64 	%fd226, {%r127, %r106};
	setp.lt.u32 	%p46, %r106, 1073127583;
	@%p46 bra 	$L__BB31_40;
	{
	.reg .b32 %temp; 
	mov.b64 	{%r107, %temp}, %fd226;
	}
	{
	.reg .b32 %temp; 
	mov.b64 	{%temp, %r108}, %fd226;
	}
	add.s32 	%r109, %r108, -1048576;
	mov.b64 	%fd226, {%r107, %r109};
	add.s32 	%r129, %r129, 1;
$L__BB31_40:
	add.f64 	%fd173, %fd226, 0dBFF0000000000000;
	add.f64 	%fd174, %fd226, 0d3FF0000000000000;
	rcp.approx.ftz.f64 	%fd175, %fd174;
	neg.f64 	%fd176, %fd174;
	fma.rn.f64 	%fd177, %fd176, %fd175, 0d3FF0000000000000;
	fma.rn.f64 	%fd178, %fd177, %fd177, %fd177;
	fma.rn.f64 	%fd179, %fd178, %fd175, %fd175;
	mul.f64 	%fd180, %fd173, %fd179;
	fma.rn.f64 	%fd181, %fd173, %fd179, %fd180;
	mul.f64 	%fd182, %fd181, %fd181;
	fma.rn.f64 	%fd183, %fd182, 0d3EB1380B3AE80F1E, 0d3ED0EE258B7A8B04;
	fma.rn.f64 	%fd184, %fd183, %fd182, 0d3EF3B2669F02676F;
	fma.rn.f64 	%fd185, %fd184, %fd182, 0d3F1745CBA9AB0956;
	fma.rn.f64 	%fd186, %fd185, %fd182, 0d3F3C71C72D1B5154;
	fma.rn.f64 	%fd187, %fd186, %fd182, 0d3F624924923BE72D;
	fma.rn.f64 	%fd188, %fd187, %fd182, 0d3F8999999999A3C4;
	fma.rn.f64 	%fd189, %fd188, %fd182, 0d3FB5555555555554;
	sub.f64 	%fd190, %fd173, %fd181;
	add.f64 	%fd191, %fd190, %fd190;
	neg.f64 	%fd192, %fd181;
	fma.rn.f64 	%fd193, %fd192, %fd173, %fd191;
	mul.f64 	%fd194, %fd179, %fd193;
	mul.f64 	%fd195, %fd182, %fd189;
	fma.rn.f64 	%fd196, %fd195, %fd181, %fd194;
	xor.b32  	%r110, %r129, -2147483648;
	mov.b32 	%r111, 1127219200;
	mov.b64 	%fd197, {%r110, %r111};
	sub.f64 	%fd198, %fd197, %fd16;
	fma.rn.f64 	%fd199, %fd198, 0d3FE62E42FEFA39EF, %fd181;
	fma.rn.f64 	%fd200, %fd198, 0dBFE62E42FEFA39EF, %fd199;
	sub.f64 	%fd201, %fd200, %fd181;
	sub.f64 	%fd202, %fd196, %fd201;
	fma.rn.f64 	%fd203, %fd198, 0d3C7ABC9E3B39803F, %fd202;
	add.f64 	%fd227, %fd199, %fd203;
	bra.uni 	$L__BB31_42;
$L__BB31_41:
	fma.rn.f64 	%fd172, %fd225, 0d7FF0000000000000, 0d7FF0000000000000;
	{
	.reg .b32 %temp; 
	mov.b64 	{%temp, %r102}, %fd225;
	}
	and.b32  	%r103, %r102, 2147483647;
	setp.eq.s32 	%p45, %r103, 0;
	selp.f64 	%fd227, 0dFFF0000000000000, %fd172, %p45;
$L__BB31_42:
	mov.f64 	%fd204, 0d3FF0000000000000;
	sub.f64 	%fd205, %fd204, %fd36;
	add.f64 	%fd206, %fd205, %fd227;
	mul.f64 	%fd207, %fd14, %fd206;
	mul.f64 	%fd208, %fd34, 0d3FE0000000000000;
	fma.rn.f64 	%fd209, %fd34, %fd208, %fd207;
	setp.geu.f64 	%p47, %fd224, %fd209;
	xor.b64  	%rd78, %rd14, %rd79;
	@%p47 bra 	$L__BB31_12;
$L__BB31_43:
	ld.param.u64 	%rd75, [chi_squared_bf16_param_0];
	mul.f64 	%fd210, %fd14, %fd36;
	fma.rn.f64 	%fd211, %fd14, %fd36, %fd210;
	mul.f64 	%fd212, %fd216, %fd211;
	cvt.rn.f32.f64 	%f1, %fd212;
	// begin inline asm
	{  cvt.rn.bf16.f32 %rs1, %f1;}

	// end inline asm
	cvta.to.global.u64 	%rd72, %rd75;
	mov.u32 	%r113, %ntid.x;
	mov.u32 	%r114, %tid.x;
	mad.lo.s32 	%r115, %r40, %r113, %r114;
	mul.wide.u32 	%rd73, %r115, 2;
	add.s64 	%rd74, %rd72, %rd73;
	st.global.u16 	[%rd74], %rs1;
$L__BB31_44:
	ret;

}
	// .globl	student_t_f32
.visible .entry student_t_f32(
	.param .u64 .ptr .align 1 student_t_f32_param_0,
	.param .f64 student_t_f32_param_1,
	.param .u64 student_t_f32_param_2,
	.param .u32 student_t_f32_param_3
)
{
	.reg .pred 	%p<61>;
	.reg .b32 	%r<172>;
	.reg .b32 	%f<2>;
	.reg .b64 	%rd<104>;
	.reg .b64 	%fd<322>;

	ld.param.u64 	%rd17, [student_t_f32_param_2];
	ld.param.u32 	%r54, [student_t_f32_param_3];
	mov.u32 	%r55, %ctaid.x;
	mov.u32 	%r56, %ntid.x;
	mov.u32 	%r57, %tid.x;
	mad.lo.s32 	%r1, %r55, %r56, %r57;
	setp.ge.u32 	%p4, %r1, %r54;
	@%p4 bra 	$L__BB32_58;
	cvt.u64.u32 	%rd18, %r1;
	mad.lo.s64 	%rd19, %rd18, -7046029254386353131, %rd17;
	shr.u64 	%rd20, %rd19, 30;
	xor.b64  	%rd21, %rd20, %rd19;
	mul.lo.s64 	%rd22, %rd21, -4658895280553007687;
	shr.u64 	%rd23, %rd22, 27;
	xor.b64  	%rd24, %rd23, %rd22;
	mul.lo.s64 	%rd25, %rd24, -7723592293110705685;
	shr.u64 	%rd26, %rd25, 31;
	xor.b64  	%rd27, %rd26, %rd25;
	add.s64 	%rd28, %rd19, 1;
	setp.eq.s64 	%p5, %rd28, 0;
	shr.u64 	%rd29, %rd28, 30;
	xor.b64  	%rd30, %rd29, %rd28;
	mul.lo.s64 	%rd31, %rd30, -4658895280553007687;
	shr.u64 	%rd32, %rd31, 27;
	xor.b64  	%rd33, %rd32, %rd31;
	mul.lo.s64 	%rd34, %rd33, -7723592293110705685;
	shr.u64 	%rd35, %rd34, 31;
	xor.b64  	%rd36, %rd35, %rd34;
	setp.eq.s64 	%p6, %rd19, 0;
	selp.b64 	%rd37, 1, %rd27, %p6;
	selp.b64 	%rd38, 1, %rd36, %p5;
	add.s64 	%rd39, %rd38, %rd37;
	shl.b64 	%rd40, %rd37, 23;
	xor.b64  	%rd41, %rd40, %rd37;
	shr.u64 	%rd42, %rd41, 18;
	shr.u64 	%rd43, %rd38, 5;
	xor.b64  	%rd44, %rd43, %rd42;
	xor.b64  	%rd45, %rd44, %rd38;
	xor.b64  	%rd100, %rd45, %rd41;
	shr.u64 	%rd46, %rd39, 11;
	cvt.rn.f64.u64 	%fd73, %rd46;
	mul.f64 	%fd74, %fd73, 0d3CA0000000000000;
	add.s64 	%rd47, %rd100, %rd38;
	shl.b64 	%rd48, %rd38, 23;
	xor.b64  	%rd49, %rd48, %rd38;
	shr.u64 	%rd50, %rd49, 18;
	shr.u64 	%rd51, %rd100, 5;
	xor.b64  	%rd52, %rd50, %rd51;
	xor.b64  	%rd53, %rd52, %rd49;
	xor.b64  	%rd2, %rd53, %rd100;
	shr.u64 	%rd54, %rd47, 11;
	cvt.rn.f64.u64 	%fd1, %rd54;
	setp.lt.f64 	%p7, %fd74, 0d3CD203AF9EE75616;
	selp.f64 	%fd302, 0d3CD203AF9EE75616, %fd74, %p7;
	{
	.reg .b32 %temp; 
	mov.b64 	{%temp, %r152}, %fd302;
	}
	{
	.reg .b32 %temp; 
	mov.b64 	{%r153, %temp}, %fd302;
	}
	setp.gt.s32 	%p8, %r152, 1048575;
	mov.b32 	%r154, -1023;
	@%p8 bra 	$L__BB32_3;
	mul.f64 	%fd302, %fd302, 0d4350000000000000;
	{
	.reg .b32 %temp; 
	mov.b64 	{%temp, %r152}, %fd302;
	}
	{
	.reg .b32 %temp; 
	mov.b64 	{%r153, %temp}, %fd302;
	}
	mov.b32 	%r154, -1077;
$L__BB32_3:
	add.s32 	%r60, %r152, -1;
	setp.gt.u32 	%p9, %r60, 2146435070;
	@%p9 bra 	$L__BB32_7;
	shr.u32 	%r63, %r152, 20;
	add.s32 	%r155, %r154, %r63;
	and.b32  	%r64, %r152, 1048575;
	or.b32  	%r65, %r64, 1072693248;
	mov.b64 	%fd303, {%r153, %r65};
	setp.lt.u32 	%p11, %r65, 1073127583;
	@%p11 bra 	$L__BB32_6;
	{
	.reg .b32 %temp; 
	mov.b64 	{%r66, %temp}, %fd303;
	}
	{
	.reg .b32 %temp; 
	mov.b64 	{%temp, %r67}, %fd303;
	}
	add.s32 	%r68, %r67, -1048576;
	mov.b64 	%fd303, {%r66, %r68};
	add.s32 	%r155, %r155, 1;
$L__BB32_6:
	add.f64 	%fd76, %fd303, 0dBFF0000000000000;
	add.f64 	%fd77, %fd303, 0d3FF0000000000000;
	rcp.approx.ftz.f64 	%fd78, %fd77;
	neg.f64 	%fd79, %fd77;
	fma.rn.f64 	%fd80, %fd79, %fd78, 0d3FF0000000000000;
	fma.rn.f64 	%fd81, %fd80, %fd80, %fd80;
	fma.rn.f64 	%fd82, %fd81, %fd78, %fd78;
	mul.f64 	%fd83, %fd76, %fd82;
	fma.rn.f64 	%fd84, %fd76, %fd82, %fd83;
	mul.f64 	%fd85, %fd84, %fd84;
	fma.rn.f64 	%fd86, %fd85, 0d3EB1380B3AE80F1E, 0d3ED0EE258B7A8B04;
	fma.rn.f64 	%fd87, %fd86, %fd85, 0d3EF3B2669F02676F;
	fma.rn.f64 	%fd88, %fd87, %fd85, 0d3F1745CBA9AB0956;
	fma.rn.f64 	%fd89, %fd88, %fd85, 0d3F3C71C72D1B5154;
	fma.rn.f64 	%fd90, %fd89, %fd85, 0d3F624924923BE72D;
	fma.rn.f64 	%fd91, %fd90, %fd85, 0d3F8999999999A3C4;
	fma.rn.f64 	%fd92, %fd91, %fd85, 0d3FB5555555555554;
	sub.f64 	%fd93, %fd76, %fd84;
	add.f64 	%fd94, %fd93, %fd93;
	neg.f64 	%fd95, %fd84;
	fma.rn.f64 	%fd96, %fd95, %fd76, %fd94;
	mul.f64 	%fd97, %fd82, %fd96;
	mul.f64 	%fd98, %fd85, %fd92;
	fma.rn.f64 	%fd99, %fd98, %fd84, %fd97;
	xor.b32  	%r69, %r155, -2147483648;
	mov.b32 	%r70, 1127219200;
	mov.b64 	%fd100, {%r69, %r70};
	mov.b32 	%r71, -2147483648;
	mov.b64 	%fd101, {%r71, %r70};
	sub.f64 	%fd102, %fd100, %fd101;
	fma.rn.f64 	%fd103, %fd102, 0d3FE62E42FEFA39EF, %fd84;
	fma.rn.f64 	%fd104, %fd102, 0dBFE62E42FEFA39EF, %fd103;
	sub.f64 	%fd105, %fd104, %fd84;
	sub.f64 	%fd106, %fd99, %fd105;
	fma.rn.f64 	%fd107, %fd102, 0d3C7ABC9E3B39803F, %fd106;
	add.f64 	%fd304, %fd103, %fd107;
	bra.uni 	$L__BB32_8;
$L__BB32_7:
	fma.rn.f64 	%fd75, %fd302, 0d7FF0000000000000, 0d7FF0000000000000;
	{
	.reg .b32 %temp; 
	mov.b64 	{%temp, %r61}, %fd302;
	}
	and.b32  	%r62, %r61, 2147483647;
	setp.eq.s32 	%p10, %r62, 0;
	selp.f64 	%fd304, 0dFFF0000000000000, %fd75, %p10;
$L__BB32_8:
	mul.f64 	%fd11, %fd304, 0dC000000000000000;
	mul.f64 	%fd108, %fd1, 0d3CA0000000000000;
	mul.f64 	%fd12, %fd108, 0d401921FB54442D18;
	setp.neu.f64 	%p12, %fd12, 0d7FF0000000000000;
	@%p12 bra 	$L__BB32_10;
	mov.f64 	%fd114, 0d0000000000000000;
	mov.f64 	%fd115, 0d7FF0000000000000;
	mul.rn.f64 	%fd306, %fd115, %fd114;
	mov.b32 	%r157, 1;
	bra.uni 	$L__BB32_13;
$L__BB32_10:
	mul.f64 	%fd109, %fd12, 0d3FE45F306DC9C883;
	cvt.rni.s32.f64 	%r156, %fd109;
	cvt.rn.f64.s32 	%fd110, %r156;
	fma.rn.f64 	%fd111, %fd110, 0dBFF921FB54442D18, %fd12;
	fma.rn.f64 	%fd112, %fd110, 0dBC91A62633145C00, %fd111;
	fma.rn.f64 	%fd306, %fd110, 0dB97B839A252049C0, %fd112;
	setp.ltu.f64 	%p13, %fd12, 0d41E0000000000000;
	@%p13 bra 	$L__BB32_12;
	{ // callseq 64, 0
	.param .b64 param0;
	st.param.f64 	[param0], %fd12;
	.param .align 16 .b8 retval0[16];
	call.uni (retval0), 
	__internal_trig_reduction_slowpathd, 
	(
	param0
	);
	ld.param.f64 	%fd306, [retval0];
	ld.param.b32 	%r156, [retval0+8];
	} // callseq 64
$L__BB32_12:
	add.s32 	%r157, %r156, 1;
$L__BB32_13:
	setp.eq.f64 	%p14, %fd12, 0d7FF0000000000000;
	shl.b32 	%r74, %r157, 6;
	cvt.u64.u32 	%rd55, %r74;
	and.b64  	%rd56, %rd55, 64;
	mov.u64 	%rd57, __cudart_sin_cos_coeffs;
	add.s64 	%rd58, %rd57, %rd56;
	mul.rn.f64 	%fd116, %fd306, %fd306;
	and.b32  	%r75, %r157, 1;
	setp.eq.b32 	%p15, %r75, 1;
	selp.f64 	%fd117, 0dBDA8FF8320FD8164, 0d3DE5DB65F9785EBA, %p15;
	ld.global.nc.v2.f64 	{%fd118, %fd119}, [%rd58];
	fma.rn.f64 	%fd120, %fd117, %fd116, %fd118;
	fma.rn.f64 	%fd121, %fd120, %fd116, %fd119;
	ld.global.nc.v2.f64 	{%fd122, %fd123}, [%rd58+16];
	fma.rn.f64 	%fd124, %fd121, %fd116, %fd122;
	fma.rn.f64 	%fd125, %fd124, %fd116, %fd123;
	ld.global.nc.v2.f64 	{%fd126, %fd127}, [%rd58+32];
	fma.rn.f64 	%fd128, %fd125, %fd116, %fd126;
	fma.rn.f64 	%fd129, %fd128, %fd116, %fd127;
	fma.rn.f64 	%fd130, %fd129, %fd306, %fd306;
	fma.rn.f64 	%fd131, %fd129, %fd116, 0d3FF0000000000000;
	selp.f64 	%fd132, %fd131, %fd130, %p15;
	and.b32  	%r76, %r157, 2;
	setp.eq.s32 	%p16, %r76, 0;
	mov.f64 	%fd133, 0d0000000000000000;
	sub.f64 	%fd134, %fd133, %fd132;
	selp.f64 	%fd135, %fd132, %fd134, %p16;
	sqrt.rn.f64 	%fd136, %fd11;
	mul.f64 	%fd18, %fd136, %fd135;
	setp.ltu.f64 	%p17, %fd12, 0d41E0000000000000;
	or.pred  	%p18, %p14, %p17;
	@%p18 bra 	$L__BB32_15;
	{ // callseq 65, 0
	.param .b64 param0;
	st.param.f64 	[param0], %fd12;
	.param .align 16 .b8 retval0[16];
	call.uni (retval0), 
	__internal_trig_reduction_slowpathd, 
	(
	param0
	);
	ld.param.f64 	%fd137, [retval0];
	ld.param.b32 	%r77, [retval0+8];
	} // callseq 65
$L__BB32_15:
	ld.param.f64 	%fd300, [student_t_f32_param_1];
	mul.f64 	%fd309, %fd300, 0d3FE0000000000000;
	setp.geu.f64 	%p19, %fd309, 0d3FF0000000000000;
	mov.f64 	%fd310, 0d3FF0000000000000;
	mov.u64 	%rd101, %rd2;
	@%p19 bra 	$L__BB32_25;
	add.s64 	%rd59, %rd2, %rd100;
	shl.b64 	%rd60, %rd100, 23;
	xor.b64  	%rd61, %rd60, %rd100;
	shr.u64 	%rd62, %rd61, 18;
	shr.u64 	%rd63, %rd2, 5;
	xor.b64  	%rd64, %rd62, %rd63;
	xor.b64  	%rd3, %rd64, %rd61;
	shr.u64 	%rd65, %rd59, 11;
	cvt.rn.f64.u64 	%fd140, %rd65;
	mul.f64 	%fd20, %fd140, 0d3CA0000000000000;
	rcp.rn.f64 	%fd21, %fd309;
	{
	.reg .b32 %temp; 
	mov.b64 	{%temp, %r17}, %fd20;
	}
	{
	.reg .b32 %temp; 
	mov.b64 	{%temp, %r18}, %fd21;
	}
	shr.u32 	%r79, %r18, 20;
	and.b32  	%r80, %r79, 2047;
	add.s32 	%r81, %r80, -1012;
	mov.b64 	%rd66, %fd21;
	shl.b64 	%rd4, %rd66, %r81;
	setp.eq.s64 	%p60, %rd4, -9223372036854775808;
	setp.neu.f64 	%p20, %fd20, 0d0000000000000000;
	@%p20 bra 	$L__BB32_18;
	setp.eq.s64 	%p23, %rd4, -9223372036854775808;
	abs.f64 	%fd148, %fd21;
	setp.neu.f64 	%p24, %fd148, 0d3FE0000000000000;
	and.pred  	%p60, %p24, %p23;
	selp.b32 	%r82, %r17, 0, %p60;
	setp.lt.s32 	%p25, %r18, 0;
	or.b32  	%r83, %r82, 2146435072;
	selp.b32 	%r84, %r83, %r82, %p25;
	mov.b32 	%r85, 0;
	mov.b64 	%fd308, {%r85, %r84};
	bra.uni 	$L__BB32_19;
$L__BB32_18:
	{ // callseq 66, 0
	.param .b64 param0;
	st.param.f64 	[param0], %fd20;
	.param .b64 param1;
	st.param.f64 	[param1], %fd21;
	.param .b64 retval0;
	call.uni (retval0), 
	__internal_accurate_pow, 
	(
	param0, 
	param1
	);
	ld.param.f64 	%fd141, [retval0];
	} // callseq 66
	setp.lt.s32 	%p21, %r17, 0;
	cvt.rzi.f64.f64 	%fd143, %fd21;
	setp.neu.f64 	%p22, %fd21, %fd143;
	neg.f64 	%fd144, %fd141;
	selp.f64 	%fd145, %fd144, %fd141, %p60;
	selp.f64 	%fd146, %fd145, %fd141, %p21;
	selp.f64 	%fd147, 0dFFF8000000000000, %fd146, %p21;
	selp.f64 	%fd308, %fd147, %fd146, %p22;
$L__BB32_19:
	add.f64 	%fd149, %fd21, %fd20;
	{
	.reg .b32 %temp; 
	mov.b64 	{%temp, %r86}, %fd149;
	}
	and.b32  	%r87, %r86, 2146435072;
	setp.ne.s32 	%p26, %r87, 2146435072;
	@%p26 bra 	$L__BB32_24;
	abs.f64 	%fd150, %fd21;
	setp.neu.f64 	%p27, %fd150, 0d7FF0000000000000;
	@%p27 bra 	$L__BB32_22;
	setp.gt.f64 	%p32, %fd20, 0d3FF0000000000000;
	selp.b32 	%r95, 2146435072, 0, %p32;
	setp.lt.s32 	%p33, %r18, 0;
	xor.b32  	%r96, %r95, 2146435072;
	selp.b32 	%r97, %r96, %r95, %p33;
	setp.eq.f64 	%p34, %fd20, 0dBFF0000000000000;
	selp.b32 	%r98, 1072693248, %r97, %p34;
	mov.b32 	%r99, 0;
	mov.b64 	%fd308, {%r99, %r98};
	bra.uni 	$L__BB32_24;
$L__BB32_22:
	setp.neu.f64 	%p28, %fd20, 0d7FF0000000000000;
	@%p28 bra 	$L__BB32_24;
	setp.lt.s32 	%p29, %r17, 0;
	setp.lt.s32 	%p30, %r18, 0;
	selp.b32 	%r88, 0, 2146435072, %p30;
	and.b32  	%r89, %r18, 2147483647;
	setp.ne.s32 	%p31, %r89, 1071644672;
	or.b32  	%r90, %r88, -2147483648;
	selp.b32 	%r91, %r90, %r88, %p31;
	selp.b32 	%r92, %r91, %r88, %p60;
	selp.b32 	%r93, %r92, %r88, %p29;
	mov.b32 	%r94, 0;
	mov.b64 	%fd308, {%r94, %r93};
$L__BB32_24:
	setp.eq.f64 	%p35, %fd20, 0d3FF0000000000000;
	setp.eq.f64 	%p36, %fd21, 0d0000000000000000;
	selp.f64 	%fd151, 0d3FF0000000000000, %fd308, %p35;
	selp.f64 	%fd310, 0d3FF0000000000000, %fd151, %p36;
	add.f64 	%fd309, %fd309, 0d3FF0000000000000;
	xor.b64  	%rd101, %rd3, %rd2;
	mov.u64 	%rd100, %rd2;
$L__BB32_25:
	add.f64 	%fd32, %fd309, 0dBFD5555555555555;
	mul.f64 	%fd152, %fd32, 0d4022000000000000;
	sqrt.rn.f64 	%fd153, %fd152;
	rcp.rn.f64 	%fd33, %fd153;
	mov.b32 	%r100, 1127219200;
	mov.b32 	%r101, -2147483648;
	mov.b64 	%fd34, {%r101, %r100};
$L__BB32_26:
	mov.u64 	%rd102, %rd100;
	mov.u64 	%rd100, %rd101;
$L__BB32_27:
	add.s64 	%rd67, %rd100, %rd102;
	shl.b64 	%rd68, %rd102, 23;
	xor.b64  	%rd69, %rd68, %rd102;
	shr.u64 	%rd70, %rd69, 18;
	shr.u64 	%rd71, %rd100, 5;
	xor.b64  	%rd72, %rd71, %rd70;
	xor.b64  	%rd73, %rd72, %rd100;
	xor.b64  	%rd102, %rd73, %rd69;
	shr.u64 	%rd74, %rd67, 11;
	cvt.rn.f64.u64 	%fd154, %rd74;
	mul.f64 	%fd155, %fd154, 0d3CA0000000000000;
	add.s64 	%rd75, %rd102, %rd100;
	shl.b64 	%rd76, %rd100, 23;
	xor.b64  	%rd77, %rd76, %rd100;
	shr.u64 	%rd78, %rd77, 18;
	shr.u64 	%rd79, %rd102, 5;
	xor.b64  	%rd80, %rd78, %rd79;
	xor.b64  	%rd81, %rd80, %rd77;
	xor.b64  	%rd100, %rd81, %rd102;
	shr.u64 	%rd82, %rd75, 11;
	cvt.rn.f64.u64 	%fd35, %rd82;
	setp.lt.f64 	%p37, %fd155, 0d3CD203AF9EE75616;
	selp.f64 	%fd311, 0d3CD203AF9EE75616, %fd155, %p37;
	{
	.reg .b32 %temp; 
	mov.b64 	{%temp, %r158}, %fd311;
	}
	{
	.reg .b32 %temp; 
	mov.b64 	{%r159, %temp}, %fd311;
	}
	setp.gt.s32 	%p38, %r158, 1048575;
	mov.b32 	%r160, -1023;
	@%p38 bra 	$L__BB32_29;
	mul.f64 	%fd311, %fd311, 0d4350000000000000;
	{
	.reg .b32 %temp; 
	mov.b64 	{%temp, %r158}, %fd311;
	}
	{
	.reg .b32 %temp; 
	mov.b64 	{%r159, %temp}, %fd311;
	}
	mov.b32 	%r160, -1077;
$L__BB32_29:
	add.s32 	%r104, %r158, -1;
	setp.gt.u32 	%p39, %r104, 2146435070;
	@%p39 bra 	$L__BB32_33;
	shr.u32 	%r107, %r158, 20;
	add.s32 	%r161, %r160, %r107;
	and.b32  	%r108, %r158, 1048575;
	or.b32  	%r109, %r108, 1072693248;
	mov.b64 	%fd312, {%r159, %r109};
	setp.lt.u32 	%p41, %r109, 1073127583;
	@%p41 bra 	$L__BB32_32;
	{
	.reg .b32 %temp; 
	mov.b64 	{%r110, %temp}, %fd312;
	}
	{
	.reg .b32 %temp; 
	mov.b64 	{%temp, %r111}, %fd312;
	}
	add.s32 	%r112, %r111, -1048576;
	mov.b64 	%fd312, {%r110, %r112};
	add.s32 	%r161, %r161, 1;
$L__BB32_32:
	add.f64 	%fd157, %fd312, 0dBFF0000000000000;
	add.f64 	%fd158, %fd312, 0d3FF0000000000000;
	rcp.approx.ftz.f64 	%fd159, %fd158;
	neg.f64 	%fd160, %fd158;
	fma.rn.f64 	%fd161, %fd160, %fd159, 0d3FF0000000000000;
	fma.rn.f64 	%fd162, %fd161, %fd161, %fd161;
	fma.rn.f64 	%fd163, %fd162, %fd159, %fd159;
	mul.f64 	%fd164, %fd157, %fd163;
	fma.rn.f64 	%fd165, %fd157, %fd163, %fd164;
	mul.f64 	%fd166, %fd165, %fd165;
	fma.rn.f64 	%fd167, %fd166, 0d3EB1380B3AE80F1E, 0d3ED0EE258B7A8B04;
	fma.rn.f64 	%fd168, %fd167, %fd166, 0d3EF3B2669F02676F;
	fma.rn.f64 	%fd169, %fd168, %fd166, 0d3F1745CBA9AB0956;
	fma.rn.f64 	%fd170, %fd169, %fd166, 0d3F3C71C72D1B5154;
	fma.rn.f64 	%fd171, %fd170, %fd166, 0d3F624924923BE72D;
	fma.rn.f64 	%fd172, %fd171, %fd166, 0d3F8999999999A3C4;
	fma.rn.f64 	%fd173, %fd172, %fd166, 0d3FB5555555555554;
	sub.f64 	%fd174, %fd157, %fd165;
	add.f64 	%fd175, %fd174, %fd174;
	neg.f64 	%fd176, %fd165;
	fma.rn.f64 	%fd177, %fd176, %fd157, %fd175;
	mul.f64 	%fd178, %fd163, %fd177;
	mul.f64 	%fd179, %fd166, %fd173;
	fma.rn.f64 	%fd180, %fd179, %fd165, %fd178;
	xor.b32  	%r113, %r161, -2147483648;
	mov.b32 	%r114, 1127219200;
	mov.b64 	%fd181, {%r113, %r114};
	sub.f64 	%fd182, %fd181, %fd34;
	fma.rn.f64 	%fd183, %fd182, 0d3FE62E42FEFA39EF, %fd165;
	fma.rn.f64 	%fd184, %fd182, 0dBFE62E42FEFA39EF, %fd183;
	sub.f64 	%fd185, %fd184, %fd165;
	sub.f64 	%fd186, %fd180, %fd185;
	fma.rn.f64 	%fd187, %fd182, 0d3C7ABC9E3B39803F, %fd186;
	add.f64 	%fd313, %fd183, %fd187;
	bra.uni 	$L__BB32_34;
$L__BB32_33:
	fma.rn.f64 	%fd156, %fd311, 0d7FF0000000000000, 0d7FF0000000000000;
	{
	.reg .b32 %temp; 
	mov.b64 	{%temp, %r105}, %fd311;
	}
	and.b32  	%r106, %r105, 2147483647;
	setp.eq.s32 	%p40, %r106, 0;
	selp.f64 	%fd313, 0dFFF0000000000000, %fd156, %p40;
$L__BB32_34:
	mov.f64 	%fd188, 0d0000000000000000;
	mov.f64 	%fd189, 0d7FF0000000000000;
	mul.rn.f64 	%fd315, %fd189, %fd188;
	mul.f64 	%fd46, %fd313, 0dC000000000000000;
	mul.f64 	%fd190, %fd35, 0d3CA0000000000000;
	mul.f64 	%fd47, %fd190, 0d401921FB54442D18;
	setp.eq.f64 	%p42, %fd47, 0d7FF0000000000000;
	mov.b32 	%r163, 1;
	@%p42 bra 	$L__BB32_38;
	mul.f64 	%fd191, %fd47, 0d3FE45F306DC9C883;
	cvt.rni.s32.f64 	%r162, %fd191;
	cvt.rn.f64.s32 	%fd192, %r162;
	fma.rn.f64 	%fd193, %fd192, 0dBFF921FB54442D18, %fd47;
	fma.rn.f64 	%fd194, %fd192, 0dBC91A62633145C00, %fd193;
	fma.rn.f64 	%fd315, %fd192, 0dB97B839A252049C0, %fd194;
	setp.ltu.f64 	%p43, %fd47, 0d41E0000000000000;
	@%p43 bra 	$L__BB32_37;
	{ // callseq 67, 0
	.param .b64 param0;
	st.param.f64 	[param0], %fd47;
	.param .align 16 .b8 retval0[16];
	call.uni (retval0), 
	__internal_trig_reduction_slowpathd, 
	(
	param0
	);
	ld.param.f64 	%fd315, [retval0];
	ld.param.b32 	%r162, [retval0+8];
	} // callseq 67
$L__BB32_37:
	add.s32 	%r163, %r162, 1;
$L__BB32_38:
	setp.eq.f64 	%p44, %fd47, 0d7FF0000000000000;
	shl.b32 	%r117, %r163, 6;
	cvt.u64.u32 	%rd83, %r117;
	and.b64  	%rd84, %rd83, 64;
	mov.u64 	%rd85, __cudart_sin_cos_coeffs;
	add.s64 	%rd86, %rd85, %rd84;
	mul.rn.f64 	%fd196, %fd315, %fd315;
	and.b32  	%r118, %r163, 1;
	setp.eq.b32 	%p45, %r118, 1;
	selp.f64 	%fd197, 0dBDA8FF8320FD8164, 0d3DE5DB65F9785EBA, %p45;
	ld.global.nc.v2.f64 	{%fd198, %fd199}, [%rd86];
	fma.rn.f64 	%fd200, %fd197, %fd196, %fd198;
	fma.rn.f64 	%fd201, %fd200, %fd196, %fd199;
	ld.global.nc.v2.f64 	{%fd202, %fd203}, [%rd86+16];
	fma.rn.f64 	%fd204, %fd201, %fd196, %fd202;
	fma.rn.f64 	%fd205, %fd204, %fd196, %fd203;
	ld.global.nc.v2.f64 	{%fd206, %fd207}, [%rd86+32];
	fma.rn.f64 	%fd208, %fd205, %fd196, %fd206;
	fma.rn.f64 	%fd209, %fd208, %fd196, %fd207;
	fma.rn.f64 	%fd210, %fd209, %fd315, %fd315;
	fma.rn.f64 	%fd211, %fd209, %fd196, 0d3FF0000000000000;
	selp.f64 	%fd212, %fd211, %fd210, %p45;
	and.b32  	%r119, %r163, 2;
	setp.eq.s32 	%p46, %r119, 0;
	mov.f64 	%fd213, 0d0000000000000000;
	sub.f64 	%fd214, %fd213, %fd212;
	selp.f64 	%fd215, %fd212, %fd214, %p46;
	sqrt.rn.f64 	%fd216, %fd46;
	mul.f64 	%fd52, %fd216, %fd215;
	setp.ltu.f64 	%p47, %fd47, 0d41E0000000000000;
	or.pred  	%p48, %p44, %p47;
	@%p48 bra 	$L__BB32_40;
	{ // callseq 68, 0
	.param .b64 param0;
	st.param.f64 	[param0], %fd47;
	.param .align 16 .b8 retval0[16];
	call.uni (retval0), 
	__internal_trig_reduction_slowpathd, 
	(
	param0
	);
	ld.param.f64 	%fd217, [retval0];
	ld.param.b32 	%r120, [retval0+8];
	} // callseq 68
$L__BB32_40:
	fma.rn.f64 	%fd53, %fd33, %fd52, 0d3FF0000000000000;
	setp.le.f64 	%p49, %fd53, 0d0000000000000000;
	@%p49 bra 	$L__BB32_27;
	mul.f64 	%fd219, %fd53, %fd53;
	mul.f64 	%fd54, %fd53, %fd219;
	add.s64 	%rd87, %rd100, %rd102;
	shl.b64 	%rd88, %rd102, 23;
	xor.b64  	%rd89, %rd88, %rd102;
	shr.u64 	%rd90, %rd89, 18;
	shr.u64 	%rd91, %rd100, 5;
	xor.b64  	%rd92, %rd90, %rd91;
	xor.b64  	%rd14, %rd92, %rd89;
	shr.u64 	%rd93, %rd87, 11;
	cvt.rn.f64.u64 	%fd220, %rd93;
	mul.f64 	%fd316, %fd220, 0d3CA0000000000000;
	mul.f64 	%fd221, %fd52, %fd52;
	mul.f64 	%fd222, %fd221, 0dBFA0F27BB2FEC56D;
	fma.rn.f64 	%fd223, %fd221, %fd222, 0d3FF0000000000000;
	setp.lt.f64 	%p50, %fd316, %fd223;
	@%p50 bra 	$L__BB32_57;
	{
	.reg .b32 %temp; 
	mov.b64 	{%temp, %r164}, %fd316;
	}
	{
	.reg .b32 %temp; 
	mov.b64 	{%r165, %temp}, %fd316;
	}
	setp.gt.s32 	%p51, %r164, 1048575;
	mov.b32 	%r166, -1023;
	@%p51 bra 	$L__BB32_44;
	mul.f64 	%fd316, %fd316, 0d4350000000000000;
	{
	.reg .b32 %temp; 
	mov.b64 	{%temp, %r164}, %fd316;
	}
	{
	.reg .b32 %temp; 
	mov.b64 	{%r165, %temp}, %fd316;
	}
	mov.b32 	%r166, -1077;
$L__BB32_44:
	add.s32 	%r124, %r164, -1;
	setp.gt.u32 	%p52, %r124, 2146435070;
	@%p52 bra 	$L__BB32_48;
	shr.u32 	%r127, %r164, 20;
	add.s32 	%r167, %r166, %r127;
	and.b32  	%r128, %r164, 1048575;
	or.b32  	%r129, %r128, 1072693248;
	mov.b64 	%fd317, {%r165, %r129};
	setp.lt.u32 	%p54, %r129, 1073127583;
	@%p54 bra 	$L__BB32_47;
	{
	.reg .b32 %temp; 
	mov.b64 	{%r130, %temp}, %fd317;
	}
	{
	.reg .b32 %temp; 
	mov.b64 	{%temp, %r131}, %fd317;
	}
	add.s32 	%r132, %r131, -1048576;
	mov.b64 	%fd317, {%r130, %r132};
	add.s32 	%r167, %r167, 1;
$L__BB32_47:
	add.f64 	%fd225, %fd317, 0dBFF0000000000000;
	add.f64 	%fd226, %fd317, 0d3FF0000000000000;
	rcp.approx.ftz.f64 	%fd227, %fd226;
	neg.f64 	%fd228, %fd226;
	fma.rn.f64 	%fd229, %fd228, %fd227, 0d3FF0000000000000;
	fma.rn.f64 	%fd230, %fd229, %fd229, %fd229;
	fma.rn.f64 	%fd231, %fd230, %fd227, %fd227;
	mul.f64 	%fd232, %fd225, %fd231;
	fma.rn.f64 	%fd233, %fd225, %fd231, %fd232;
	mul.f64 	%fd234, %fd233, %fd233;
	fma.rn.f64 	%fd235, %fd234, 0d3EB1380B3AE80F1E, 0d3ED0EE258B7A8B04;
	fma.rn.f64 	%fd236, %fd235, %fd234, 0d3EF3B2669F02676F;
	fma.rn.f64 	%fd237, %fd236, %fd234, 0d3F1745CBA9AB0956;
	fma.rn.f64 	%fd238, %fd237, %fd234, 0d3F3C71C72D1B5154;
	fma.rn.f64 	%fd239, %fd238, %fd234, 0d3F624924923BE72D;
	fma.rn.f64 	%fd240, %fd239, %fd234, 0d3F8999999999A3C4;
	fma.rn.f64 	%fd241, %fd240, %fd234, 0d3FB5555555555554;
	sub.f64 	%fd242, %fd225, %fd233;
	add.f64 	%fd243, %fd242, %fd242;
	neg.f64 	%fd244, %fd233;
	fma.rn.f64 	%fd245, %fd244, %fd225, %fd243;
	mul.f64 	%fd246, %fd231, %fd245;
	mul.f64 	%fd247, %fd234, %fd241;
	fma.rn.f64 	%fd248, %fd247, %fd233, %fd246;
	xor.b32  	%r133, %r167, -2147483648;
	mov.b32 	%r134, 1127219200;
	mov.b64 	%fd249, {%r133, %r134};
	sub.f64 	%fd250, %fd249, %fd34;
	fma.rn.f64 	%fd251, %fd250, 0d3FE62E42FEFA39EF, %fd233;
	fma.rn.f64 	%fd252, %fd250, 0dBFE62E42FEFA39EF, %fd251;
	sub.f64 	%fd253, %fd252, %fd233;
	sub.f64 	%fd254, %fd248, %fd253;
	fma.rn.f64 	%fd255, %fd250, 0d3C7ABC9E3B39803F, %fd254;
	add.f64 	%fd318, %fd251, %fd255;
	bra.uni 	$L__BB32_49;
$L__BB32_48:
	fma.rn.f64 	%fd224, %fd316, 0d7FF0000000000000, 0d7FF0000000000000;
	{
	.reg .b32 %temp; 
	mov.b64 	{%temp, %r125}, %fd316;
	}
	and.b32  	%r126, %r125, 2147483647;
	setp.eq.s32 	%p53, %r126, 0;
	selp.f64 	%fd318, 0dFFF0000000000000, %fd224, %p53;
$L__BB32_49:
	{
	.reg .b32 %temp; 
	mov.b64 	{%temp, %r168}, %fd54;
	}
	{
	.reg .b32 %temp; 
	mov.b64 	{%r169, %temp}, %fd54;
	}
	setp.gt.s32 	%p55, %r168, 1048575;
	mov.b32 	%r170, -1023;
	mov.f64 	%fd319, %fd54;
	@%p55 bra 	$L__BB32_51;
	mul.f64 	%fd319, %fd54, 0d4350000000000000;
	{
	.reg .b32 %temp; 
	mov.b64 	{%temp, %r168}, %fd319;
	}
	{
	.reg .b32 %temp; 
	mov.b64 	{%r169, %temp}, %fd319;
	}
	mov.b32 	%r170, -1077;
$L__BB32_51:
	add.s32 	%r137, %r168, -1;
	setp.gt.u32 	%p56, %r137, 2146435070;
	@%p56 bra 	$L__BB32_55;
	shr.u32 	%r140, %r168, 20;
	add.s32 	%r171, %r170, %r140;
	and.b32  	%r141, %r168, 1048575;
	or.b32  	%r142, %r141, 1072693248;
	mov.b64 	%fd320, {%r169, %r142};
	setp.lt.u32 	%p58, %r142, 1073127583;
	@%p58 bra 	$L__BB32_54;
	{
	.reg .b32 %temp; 
	mov.b64 	{%r143, %temp}, %fd320;
	}
	{
	.reg .b32 %temp; 
	mov.b64 	{%temp, %r144}, %fd320;
	}
	add.s32 	%r145, %r144, -1048576;
	mov.b64 	%fd320, {%r143, %r145};
	add.s32 	%r171, %r171, 1;
$L__BB32_54:
	add.f64 	%fd257, %fd320, 0dBFF0000000000000;
	add.f64 	%fd258, %fd320, 0d3FF0000000000000;
	rcp.approx.ftz.f64 	%fd259, %fd258;
	neg.f64 	%fd260, %fd258;
	fma.rn.f64 	%fd261, %fd260, %fd259, 0d3FF0000000000000;
	fma.rn.f64 	%fd262, %fd261, %fd261, %fd261;
	fma.rn.f64 	%fd263, %fd262, %fd259, %fd259;
	mul.f64 	%fd264, %fd257, %fd263;
	fma.rn.f64 	%fd265, %fd257, %fd263, %fd264;
	mul.f64 	%fd266, %fd265, %fd265;
	fma.rn.f64 	%fd267, %fd266, 0d3EB1380B3AE80F1E, 0d3ED0EE258B7A8B04;
	fma.rn.f64 	%fd268, %fd267, %fd266, 0d3EF3B2669F02676F;
	fma.rn.f64 	%fd269, %fd268, %fd266, 0d3F1745CBA9AB0956;
	fma.rn.f64 	%fd270, %fd269, %fd266, 0d3F3C71C72D1B5154;
	fma.rn.f64 	%fd271, %fd270, %fd266, 0d3F624924923BE72D;
	fma.rn.f64 	%fd272, %fd271, %fd266, 0d3F8999999999A3C4;
	fma.rn.f64 	%fd273, %fd272, %fd266, 0d3FB5555555555554;
	sub.f64 	%fd274, %fd257, %fd265;
	add.f64 	%fd275, %fd274, %fd274;
	neg.f64 	%fd276, %fd265;
	fma.rn.f64 	%fd277, %fd276, %fd257, %fd275;
	mul.f64 	%fd278, %fd263, %fd277;
	mul.f64 	%fd279, %fd266, %fd273;
	fma.rn.f64 	%fd280, %fd279, %fd265, %fd278;
	xor.b32  	%r146, %r171, -2147483648;
	mov.b32 	%r147, 1127219200;
	mov.b64 	%fd281, {%r146, %r147};
	sub.f64 	%fd282, %fd281, %fd34;
	fma.rn.f64 	%fd283, %fd282, 0d3FE62E42FEFA39EF, %fd265;
	fma.rn.f64 	%fd284, %fd282, 0dBFE62E42FEFA39EF, %fd283;
	sub.f64 	%fd285, %fd284, %fd265;
	sub.f64 	%fd286, %fd280, %fd285;
	fma.rn.f64 	%fd287, %fd282, 0d3C7ABC9E3B39803F, %fd286;
	add.f64 	%fd321, %fd283, %fd287;
	bra.uni 	$L__BB32_56;
$L__BB32_55:
	fma.rn.f64 	%fd256, %fd319, 0d7FF0000000000000, 0d7FF0000000000000;
	{
	.reg .b32 %temp; 
	mov.b64 	{%temp, %r138}, %fd319;
	}
	and.b32  	%r139, %r138, 2147483647;
	setp.eq.s32 	%p57, %r139, 0;
	selp.f64 	%fd321, 0dFFF0000000000000, %fd256, %p57;
$L__BB32_56:
	mov.f64 	%fd288, 0d3FF0000000000000;
	sub.f64 	%fd289, %fd288, %fd54;
	add.f64 	%fd290, %fd289, %fd321;
	mul.f64 	%fd291, %fd32, %fd290;
	mul.f64 	%fd292, %fd52, 0d3FE0000000000000;
	fma.rn.f64 	%fd293, %fd52, %fd292, %fd291;
	setp.geu.f64 	%p59, %fd318, %fd293;
	xor.b64  	%rd101, %rd14, %rd100;
	@%p59 bra 	$L__BB32_26;
$L__BB32_57:
	ld.param.f64 	%fd301, [student_t_f32_param_1];
	ld.param.u64 	%rd97, [student_t_f32_param_0];
	mul.f64 	%fd294, %fd32, %fd54;
	fma.rn.f64 	%fd295, %fd32, %fd54, %fd294;
	mul.f64 	%fd296, %fd310, %fd295;
	div.rn.f64 	%fd297, %fd296, %fd301;
	sqrt.rn.f64 	%fd298, %fd297;
	div.rn.f64 	%fd299, %fd18, %fd298;
	cvt.rn.f32.f64 	%f1, %fd299;
	cvta.to.global.u64 	%rd94, %rd97;
	mov.u32 	%r148, %ctaid.x;
	mov.u32 	%r149, %ntid.x;
	mov.u32 	%r150, %tid.x;
	mad.lo.s32 	%r151, %r148, %r149, %r150;
	mul.wide.u32 	%rd95, %r151, 4;
	add.s64 	%rd96, %rd94, %rd95;
	st.global.f32 	[%rd96], %f1;
$L__BB32_58:
	ret;

}
	// .globl	student_t_f64
.visible .entry student_t_f64(
	.param .u64 .ptr .align 1 student_t_f64_param_0,
	.param .f64 student_t_f64_param_1,
	.param .u64 student_t_f64_param_2,
	.param .u32 student_t_f64_param_3
)
{
	.reg .pred 	%p<61>;
	.reg .b32 	%r<172>;
	.reg .b64 	%rd<104>;
	.reg .b64 	%fd<322>;

	ld.param.u64 	%rd17, [student_t_f64_param_2];
	ld.param.u32 	%r54, [student_t_f64_param_3];
	mov.u32 	%r55, %ctaid.x;
	mov.u32 	%r56, %ntid.x;
	mov.u32 	%r57, %tid.x;
	mad.lo.s32 	%r1, %r55, %r56, %r57;
	setp.ge.u32 	%p4, %r1, %r54;
	@%p4 bra 	$L__BB33_58;
	cvt.u64.u32 	%rd18, %r1;
	mad.lo.s64 	%rd19, %rd18, -7046029254386353131, %rd17;
	shr.u64 	%rd20, %rd19, 30;
	xor.b64  	%rd21, %rd20, %rd19;
	mul.lo.s64 	%rd22, %rd21, -4658895280553007687;
	shr.u64 	%rd23, %rd22, 27;
	xor.b64  	%rd24, %rd23, %rd22;
	mul.lo.s64 	%rd25, %rd24, -7723592293110705685;
	shr.u64 	%rd26, %rd25, 31;
	xor.b64  	%rd27, %rd26, %rd25;
	add.s64 	%rd28, %rd19, 1;
	setp.eq.s64 	%p5, %rd28, 0;
	shr.u64 	%rd29, %rd28, 30;
	xor.b64  	%rd30, %rd29, %rd28;
	mul.lo.s64 	%rd31, %rd30, -4658895280553007687;
	shr.u64 	%rd32, %rd31, 27;
	xor.b64  	%rd33, %rd32, %rd31;
	mul.lo.s64 	%rd34, %rd33, -7723592293110705685;
	shr.u64 	%rd35, %rd34, 31;
	xor.b64  	%rd36, %rd35, %rd34;
	setp.eq.s64 	%p6, %rd19, 0;
	selp.b64 	%rd37, 1, %rd27, %p6;
	selp.b64 	%rd38, 1, %rd36, %p5;
	add.s64 	%rd39, %rd38, %rd37;
	shl.b64 	%rd40, %rd37, 23;
	xor.b64  	%rd41, %rd40, %rd37;
	shr.u64 	%rd42, %rd41, 18;
	shr.u64 	%rd43, %rd38, 5;
	xor.b64  	%rd44, %rd43, %rd42;
	xor.b64  	%rd45, %rd44, %rd38;
	xor.b64  	%rd100, %rd45, %rd41;
	shr.u64 	%rd46, %rd39, 11;
	cvt.rn.f64.u64 	%fd73, %rd46;
	mul.f64 	%fd74, %fd73, 0d3CA0000000000000;
	add.s64 	%rd47, %rd100, %rd38;
	shl.b64 	%rd48, %rd38, 23;
	xor.b64  	%rd49, %rd48, %rd38;
	shr.u64 	%rd50, %rd49, 18;
	shr.u64 	%rd51, %rd100, 5;
	xor.b64  	%rd52, %rd50, %rd51;
	xor.b64  	%rd53, %rd52, %rd49;
	xor.b64  	%rd2, %rd53, %rd100;
	shr.u64 	%rd54, %rd47, 11;
	cvt.rn.f64.u64 	%fd1, %rd54;
	setp.lt.f64 	%p7, %fd74, 0d3CD203AF9EE75616;
	selp.f64 	%fd302, 0d3CD203AF9EE75616, %fd74, %p7;
	{
	.reg .b32 %temp; 
	mov.b64 	{%temp, %r152}, %fd302;
	}
	{
	.reg .b32 %temp; 
	mov.b64 	{%r153, %temp}, %fd302;
	}
	setp.gt.s32 	%p8, %r152, 1048575;
	mov.b32 	%r154, -1023;
	@%p8 bra 	$L__BB33_3;
	mul.f64 	%fd302, %fd302, 0d4350000000000000;
	{
	.reg .b32 %temp; 
	mov.b64 	{%temp, %r152}, %fd302;
	}
	{
	.reg .b32 %temp; 
	mov.b64 	{%r153, %temp}, %fd302;
	}
	mov.b32 	%r154, -1077;
$L__BB33_3:
	add.s32 	%r60, %r152, -1;
	setp.gt.u32 	%p9, %r60, 2146435070;
	@%p9 bra 	$L__BB33_7;
	shr.u32 	%r63, %r152, 20;
	add.s32 	%r155, %r154, %r63;
	and.b32  	%r64, %r152, 1048575;
	or.b32  	%r65, %r64, 1072693248;
	mov.b64 	%fd303, {%r153, %r65};
	setp.lt.u32 	%p11, %r65, 1073127583;
	@%p11 bra 	$L__BB33_6;
	{
	.reg .b32 %temp; 
	mov.b64 	{%r66, %temp}, %fd303;
	}
	{
	.reg .b32 %temp; 
	mov.b64 	{%temp, %r67}, %fd303;
	}
	add.s32 	%r68, %r67, -1048576;
	mov.b64 	%fd303, {%r66, %r68};
	add.s32 	%r155, %r155, 1;
$L__BB33_6:
	add.f64 	%fd76, %fd303, 0dBFF0000000000000;
	add.f64 	%fd77, %fd303, 0d3FF0000000000000;
	rcp.approx.ftz.f64 	%fd78, %fd77;
	neg.f64 	%fd79, %fd77;
	fma.rn.f64 	%fd80, %fd79, %fd78, 0d3FF0000000000000;
	fma.rn.f64 	%fd81, %fd80, %fd80, %fd80;
	fma.rn.f64 	%fd82, %fd81, %fd78, %fd78;
	mul.f64 	%fd83, %fd76, %fd82;
	fma.rn.f64 	%fd84, %fd76, %fd82, %fd83;
	mul.f64 	%fd85, %fd84, %fd84;
	fma.rn.f64 	%fd86, %fd85, 0d3EB1380B3AE80F1E, 0d3ED0EE258B7A8B04;
	fma.rn.f64 	%fd87, %fd86, %fd85, 0d3EF3B2669F02676F;
	fma.rn.f64 	%fd88, %fd87, %fd85, 0d3F1745CBA9AB0956;
	fma.rn.f64 	%fd89, %fd88, %fd85, 0d3F3C71C72D1B5154;
	fma.rn.f64 	%fd90, %fd89, %fd85, 0d3F624924923BE72D;
	fma.rn.f64 	%fd91, %fd90, %fd85, 0d3F8999999999A3C4;
	fma.rn.f64 	%fd92, %fd91, %fd85, 0d3FB5555555555554;
	sub.f64 	%fd93, %fd76, %fd84;
	add.f64 	%fd94, %fd93, %fd93;
	neg.f64 	%fd95, %fd84;
	fma.rn.f64 	%fd96, %fd95, %fd76, %fd94;
	mul.f64 	%fd97, %fd82, %fd96;
	mul.f64 	%fd98, %fd85, %fd92;
	fma.rn.f64 	%fd99, %fd98, %fd84, %fd97;
	xor.b32  	%r69, %r155, -2147483648;
	mov.b32 	%r70, 1127219200;
	mov.b64 	%fd100, {%r69, %r70};
	mov.b32 	%r71, -2147483648;
	mov.b64 	%fd101, {%r71, %r70};
	sub.f64 	%fd102, %fd100, %fd101;
	fma.rn.f64 	%fd103, %fd102, 0d3FE62E42FEFA39EF, %fd84;
	fma.rn.f64 	%fd104, %fd102, 0dBFE62E42FEFA39EF, %fd103;
	sub.f64 	%fd105, %fd104, %fd84;
	sub.f64 	%fd106, %fd99, %fd105;
	fma.rn.f64 	%fd107, %fd102, 0d3C7ABC9E3B39803F, %fd106;
	add.f64 	%fd304, %fd103, %fd107;
	bra.uni 	$L__BB33_8;
$L__BB33_7:
	fma.rn.f64 	%fd75, %fd302, 0d7FF0000000000000, 0d7FF0000000000000;
	{
	.reg .b32 %temp; 
	mov.b64 	{%temp, %r61}, %fd302;
	}
	and.b32  	%r62, %r61, 2147483647;
	setp.eq.s32 	%p10, %r62, 0;
	selp.f64 	%fd304, 0dFFF0000000000000, %fd75, %p10;
$L__BB33_8:
	mul.f64 	%fd11, %fd304, 0dC000000000000000;
	mul.f64 	%fd108, %fd1, 0d3CA0000000000000;
	mul.f64 	%fd12, %fd108, 0d401921FB54442D18;
	setp.neu.f64 	%p12, %fd12, 0d7FF0000000000000;
	@%p12 bra 	$L__BB33_10;
	mov.f64 	%fd114, 0d0000000000000000;
	mov.f64 	%fd115, 0d7FF0000000000000;
	mul.rn.f64 	%fd306, %fd115, %fd114;
	mov.b32 	%r157, 1;
	bra.uni 	$L__BB33_13;
$L__BB33_10:
	mul.f64 	%fd109, %fd12, 0d3FE45F306DC9C883;
	cvt.rni.s32.f64 	%r156, %fd109;
	cvt.rn.f64.s32 	%fd110, %r156;
	fma.rn.f64 	%fd111, %fd110, 0dBFF921FB54442D18, %fd12;
	fma.rn.f64 	%fd112, %fd110, 0dBC91A62633145C00, %fd111;
	fma.rn.f64 	%fd306, %fd110, 0dB97B839A252049C0, %fd112;
	setp.ltu.f64 	%p13, %fd12, 0d41E0000000000000;
	@%p13 bra 	$L__BB33_12;
	{ // callseq 69, 0
	.param .b64 param0;
	st.param.f64 	[param0], %fd12;
	.param .align 16 .b8 retval0[16];
	call.uni (retval0), 
	__internal_trig_reduction_slowpathd, 
	(
	param0
	);
	ld.param.f64 	%fd306, [retval0];
	ld.param.b32 	%r156, [retval0+8];
	} // callseq 69
$L__BB33_12:
	add.s32 	%r157, %r156, 1;
$L__BB33_13:
	setp.eq.f64 	%p14, %fd12, 0d7FF0000000000000;
	shl.b32 	%r74, %r157, 6;
	cvt.u64.u32 	%rd55, %r74;
	and.b64  	%rd56, %rd55, 64;
	mov.u64 	%rd57, __cudart_sin_cos_coeffs;
	add.s64 	%rd58, %rd57, %rd56;
	mul.rn.f64 	%fd116, %fd306, %fd306;
	and.b32  	%r75, %r157, 1;
	setp.eq.b32 	%p15, %r75, 1;
	selp.f64 	%fd117, 0dBDA8FF8320FD8164, 0d3DE5DB65F9785EBA, %p15;
	ld.global.nc.v2.f64 	{%fd118, %fd119}, [%rd58];
	fma.rn.f64 	%fd120, %fd117, %fd116, %fd118;
	fma.rn.f64 	%fd121, %fd120, %fd116, %fd119;
	ld.global.nc.v2.f64 	{%fd122, %fd123}, [%rd58+16];
	fma.rn.f64 	%fd124, %fd121, %fd116, %fd122;
	fma.rn.f64 	%fd125, %fd124, %fd116, %fd123;
	ld.global.nc.v2.f64 	{%fd126, %fd127}, [%rd58+32];
	fma.rn.f64 	%fd128, %fd125, %fd116, %fd126;
	fma.rn.f64 	%fd129, %fd128, %fd116, %fd127;
	fma.rn.f64 	%fd130, %fd129, %fd306, %fd306;
	fma.rn.f64 	%fd131, %fd129, %fd116, 0d3FF0000000000000;
	selp.f64 	%fd132, %fd131, %fd130, %p15;
	and.b32  	%r76, %r157, 2;
	setp.eq.s32 	%p16, %r76, 0;
	mov.f64 	%fd133, 0d0000000000000000;
	sub.f64 	%fd134, %fd133, %fd132;
	selp.f64 	%fd135, %fd132, %fd134, %p16;
	sqrt.rn.f64 	%fd136, %fd11;
	mul.f64 	%fd18, %fd136, %fd135;
	setp.ltu.f64 	%p17, %fd12, 0d41E0000000000000;
	or.pred  	%p18, %p14, %p17;
	@%p18 bra 	$L__BB33_15;
	{ // callseq 70, 0
	.param .b64 param0;
	st.param.f64 	[param0], %fd12;
	.param .align 16 .b8 retval0[16];
	call.uni (retval0), 
	__internal_trig_reduction_slowpathd, 
	(
	param0
	);
	ld.param.f64 	%fd137, [retval0];
	ld.param.b32 	%r77, [retval0+8];
	} // callseq 70
$L__BB33_15:
	ld.param.f64 	%fd300, [student_t_f64_param_1];
	mul.f64 	%fd309, %fd300, 0d3FE0000000000000;
	setp.geu.f64 	%p19, %fd309, 0d3FF0000000000000;
	mov.f64 	%fd310, 0d3FF0000000000000;
	mov.u64 	%rd101, %rd2;
	@%p19 bra 	$L__BB33_25;
	add.s64 	%rd59, %rd2, %rd100;
	shl.b64 	%rd60, %rd100, 23;
	xor.b64  	%rd61, %rd60, %rd100;
	shr.u64 	%rd62, %rd61, 18;
	shr.u64 	%rd63, %rd2, 5;
	xor.b64  	%rd64, %rd62, %rd63;
	xor.b64  	%rd3, %rd64, %rd61;
	shr.u64 	%rd65, %rd59, 11;
	cvt.rn.f64.u64 	%fd140, %rd65;
	mul.f64 	%fd20, %fd140, 0d3CA0000000000000;
	rcp.rn.f64 	%fd21, %fd309;
	{
	.reg .b32 %temp; 
	mov.b64 	{%temp, %r17}, %fd20;
	}
	{
	.reg .b32 %temp; 
	mov.b64 	{%temp, %r18}, %fd21;
	}
	shr.u32 	%r79, %r18, 20;
	and.b32  	%r80, %r79, 2047;
	add.s32 	%r81, %r80, -1012;
	mov.b64 	%rd66, %fd21;
	shl.b64 	%rd4, %rd66, %r81;
	setp.eq.s64 	%p60, %rd4, -9223372036854775808;
	setp.neu.f64 	%p20, %fd20, 0d0000000000000000;
	@%p20 bra 	$L__BB33_18;
	setp.eq.s64 	%p23, %rd4, -9223372036854775808;
	abs.f64 	%fd148, %fd21;
	setp.neu.f64 	%p24, %fd148, 0d3FE0000000000000;
	and.pred  	%p60, %p24, %p23;
	selp.b32 	%r82, %r17, 0, %p60;
	setp.lt.s32 	%p25, %r18, 0;
	or.b32  	%r83, %r82, 2146435072;
	selp.b32 	%r84, %r83, %r82, %p25;
	mov.b32 	%r85, 0;
	mov.b64 	%fd308, {%r85, %r84};
	bra.uni 	$L__BB33_19;
$L__BB33_18:
	{ // callseq 71, 0
	.param .b64 param0;
	st.param.f64 	[param0], %fd20;
	.param .b64 param1;
	st.param.f64 	[param1], %fd21;
	.param .b64 retval0;
	call.uni (retval0), 
	__internal_accurate_pow, 
	(
	param0, 
	param1
	);
	ld.param.f64 	%fd141, [retval0];
	} // callseq 71
	setp.lt.s32 	%p21, %r17, 0;
	cvt.rzi.f64.f64 	%fd143, %fd21;
	setp.neu.f64 	%p22, %fd21, %fd143;
	neg.f64 	%fd144, %fd141;
	selp.f64 	%fd145, %fd144, %fd141, %p60;
	selp.f64 	%fd146, %fd145, %fd141, %p21;
	selp.f64 	%fd147, 0dFFF8000000000000, %fd146, %p21;
	selp.f64 	%fd308, %fd147, %fd146, %p22;
$L__BB33_19:
	add.f64 	%fd149, %fd21, %fd20;
	{
	.reg .b32 %temp; 
	mov.b64 	{%temp, %r86}, %fd149;
	}
	and.b32  	%r87, %r86, 2146435072;
	setp.ne.s32 	%p26, %r87, 2146435072;
	@%p26 bra 	$L__BB33_24;
	abs.f64 	%fd150, %fd21;
	setp.neu.f64 	%p27, %fd150, 0d7FF0000000000000;
	@%p27 bra 	$L__BB33_22;
	setp.gt.f64 	%p32, %fd20, 0d3FF0000000000000;
	selp.b32 	%r95, 2146435072, 0, %p32;
	setp.lt.s32 	%p33, %r18, 0;
	xor.b32  	%r96, %r95, 2146435072;
	selp.b32 	%r97, %r96, %r95, %p33;
	setp.eq.f64 	%p34, %fd20, 0dBFF0000000000000;
	selp.b32 	%r98, 1072693248, %r97, %p34;
	mov.b32 	%r99, 0;
	mov.b64 	%fd308, {%r99, %r98};
	bra.uni 	$L__BB33_24;
$L__BB33_22:
	setp.neu.f64 	%p28, %fd20, 0d7FF0000000000000;
	@%p28 bra 	$L__BB33_24;
	setp.lt.s32 	%p29, %r17, 0;
	setp.lt.s32 	%p30, %r18, 0;
	selp.b32 	%r88, 0, 2146435072, %p30;
	and.b32  	%r89, %r18, 2147483647;
	setp.ne.s32 	%p31, %r89, 1071644672;
	or.b32  	%r90, %r88, -2147483648;
	selp.b32 	%r91, %r90, %r88, %p31;
	selp.b32 	%r92, %r91, %r88, %p60;
	selp.b32 	%r93, %r92, %r88, %p29;
	mov.b32 	%r94, 0;
	mov.b64 	%fd308, {%r94, %r93};
$L__BB33_24:
	setp.eq.f64 	%p35, %fd20, 0d3FF0000000000000;
	setp.eq.f64 	%p36, %fd21, 0d0000000000000000;
	selp.f64 	%fd151, 0d3FF0000000000000, %fd308, %p35;
	selp.f64 	%fd310, 0d3FF0000000000000, %fd151, %p36;
	add.f64 	%fd309, %fd309, 0d3FF0000000000000;
	xor.b64  	%rd101, %rd3, %rd2;
	mov.u64 	%rd100, %rd2;
$L__BB33_25:
	add.f64 	%fd32, %fd309, 0dBFD5555555555555;
	mul.f64 	%fd152, %fd32, 0d4022000000000000;
	sqrt.rn.f64 	%fd153, %fd152;
	rcp.rn.f64 	%fd33, %fd153;
	mov.b32 	%r100, 1127219200;
	mov.b32 	%r101, -2147483648;
	mov.b64 	%fd34, {%r101, %r100};
$L__BB33_26:
	mov.u64 	%rd102, %rd100;
	mov.u64 	%rd100, %rd101;
$L__BB33_27:
	add.s64 	%rd67, %rd100, %rd102;
	shl.b64 	%rd68, %rd102, 23;
	xor.b64  	%rd69, %rd68, %rd102;
	shr.u64 	%rd70, %rd69, 18;
	shr.u64 	%rd71, %rd100, 5;
	xor.b64  	%rd72, %rd71, %rd70;
	xor.b64  	%rd73, %rd72, %rd100;
	xor.b64  	%rd102, %rd73, %rd69;
	shr.u64 	%rd74, %rd67, 11;
	cvt.rn.f64.u64 	%fd154, %rd74;
	mul.f64 	%fd155, %fd154, 0d3CA0000000000000;
	add.s64 	%rd75, %rd102, %rd100;
	shl.b64 	%rd76, %rd100, 23;
	xor.b64  	%rd77, %rd76, %rd100;
	shr.u64 	%rd78, %rd77, 18;
	shr.u64 	%rd79, %rd102, 5;
	xor.b64  	%rd80, %rd78, %rd79;
	xor.b64  	%rd81, %rd80, %rd77;
	xor.b64  	%rd100, %rd81, %rd102;
	shr.u64 	%rd82, %rd75, 11;
	cvt.rn.f64.u64 	%fd35, %rd82;
	setp.lt.f64 	%p37, %fd155, 0d3CD203AF9EE75616;
	selp.f64 	%fd311, 0d3CD203AF9EE75616, %fd155, %p37;
	{
	.reg .b32 %temp; 
	mov.b64 	{%temp, %r158}, %fd311;
	}
	{
	.reg .b32 %temp; 
	mov.b64 	{%r159, %temp}, %fd311;
	}
	setp.gt.s32 	%p38, %r158, 1048575;
	mov.b32 	%r160, -1023;
	@%p38 bra 	$L__BB33_29;
	mul.f64 	%fd311, %fd311, 0d4350000000000000;
	{
	.reg .b32 %temp; 
	mov.b64 	{%temp, %r158}, %fd311;
	}
	{
	.reg .b32 %temp; 
	mov.b64 	{%r159, %temp}, %fd311;
	}
	mov.b32 	%r160, -1077;
$L__BB33_29:
	add.s32 	%r104, %r158, -1;
	setp.gt.u32 	%p39, %r104, 2146435070;
	@%p39 bra 	$L__BB33_33;
	shr.u32 	%r107, %r158, 20;
	add.s32 	%r161, %r160, %r107;
	and.b32  	%r108, %r158, 1048575;
	or.b32  	%r109, %r108, 1072693248;
	mov.b64 	%fd312, {%r159, %r109};
	setp.lt.u32 	%p41, %r109, 1073127583;
	@%p41 bra 	$L__BB33_32;
	{
	.reg .b32 %temp; 
	mov.b64 	{%r110, %temp}, %fd312;
	}
	{
	.reg .b32 %temp; 
	mov.b64 	{%temp, %r111}, %fd312;
	}
	add.s32 	%r112, %r111, -1048576;
	mov.b64 	%fd312, {%r110, %r112};
	add.s32 	%r161, %r161, 1;
$L__BB33_32:
	add.f64 	%fd157, %fd312, 0dBFF0000000000000;
	add.f64 	%fd158, %fd312, 0d3FF0000000000000;
	rcp.approx.ftz.f64 	%fd159, %fd158;
	neg.f64 	%fd160, %fd158;
	fma.rn.f64 	%fd161, %fd160, %fd159, 0d3FF0000000000000;
	fma.rn.f64 	%fd162, %fd161, %fd161, %fd161;
	fma.rn.f64 	%fd163, %fd162, %fd159, %fd159;
	mul.f64 	%fd164, %fd157, %fd163;
	fma.rn.f64 	%fd165, %fd157, %fd163, %fd164;
	mul.f64 	%fd166, %fd165, %fd165;
	fma.rn.f64 	%fd167, %fd166, 0d3EB1380B3AE80F1E, 0d3ED0EE258B7A8B04;
	fma.rn.f64 	%fd168, %fd167, %fd166, 0d3EF3B2669F02676F;
	fma.rn.f64 	%fd169, %fd168, %fd166, 0d3F1745CBA9AB0956;
	fma.rn.f64 	%fd170, %fd169, %fd166, 0d3F3C71C72D1B5154;
	fma.rn.f64 	%fd171, %fd170, %fd166, 0d3F624924923BE72D;
	fma.rn.f64 	%fd172, %fd171, %fd166, 0d3F8999999999A3C4;
	fma.rn.f64 	%fd173, %fd172, %fd166, 0d3FB5555555555554;
	sub.f64 	%fd174, %fd157, %fd165;
	add.f64 	%fd175, %fd174, %fd174;
	neg.f64 	%fd176, %fd165;
	fma.rn.f64 	%fd177, %fd176, %fd157, %fd175;
	mul.f64 	%fd178, %fd163, %fd177;
	mul.f64 	%fd179, %fd166, %fd173;
	fma.rn.f64 	%fd180, %fd179, %fd165, %fd178;
	xor.b32  	%r113, %r161, -2147483648;
	mov.b32 	%r114, 1127219200;
	mov.b64 	%fd181, {%r113, %r114};
	sub.f64 	%fd182, %fd181, %fd34;
	fma.rn.f64 	%fd183, %fd182, 0d3FE62E42FEFA39EF, %fd165;
	fma.rn.f64 	%fd184, %fd182, 0dBFE62E42FEFA39EF, %fd183;
	sub.f64 	%fd185, %fd184, %fd165;
	sub.f64 	%fd186, %fd180, %fd185;
	fma.rn.f64 	%fd187, %fd182, 0d3C7ABC9E3B39803F, %fd186;
	add.f64 	%fd313, %fd183, %fd187;
	bra.uni 	$L__BB33_34;
$L__BB33_33:
	fma.rn.f64 	%fd156, %fd311, 0d7FF0000000000000, 0d7FF0000000000000;
	{
	.reg .b32 %temp; 
	mov.b64 	{%temp, %r105}, %fd311;
	}
	and.b32  	%r106, %r105, 2147483647;
	setp.eq.s32 	%p40, %r106, 0;
	selp.f64 	%fd313, 0dFFF0000000000000, %fd156, %p40;
$L__BB33_34:
	mov.f64 	%fd188, 0d0000000000000000;
	mov.f64 	%fd189, 0d7FF0000000000000;
	mul.rn.f64 	%fd315, %fd189, %fd188;
	mul.f64 	%fd46, %fd313, 0dC000000000000000;
	mul.f64 	%fd190, %fd35, 0d3CA0000000000000;
	mul.f64 	%fd47, %fd190, 0d401921FB54442D18;
	setp.eq.f64 	%p42, %fd47, 0d7FF0000000000000;
	mov.b32 	%r163, 1;
	@%p42 bra 	$L__BB33_38;
	mul.f64 	%fd191, %fd47, 0d3FE45F306DC9C883;
	cvt.rni.s32.f64 	%r162, %fd191;
	cvt.rn.f64.s32 	%fd192, %r162;
	fma.rn.f64 	%fd193, %fd192, 0dBFF921FB54442D18, %fd47;
	fma.rn.f64 	%fd194, %fd192, 0dBC91A62633145C00, %fd193;
	fma.rn.f64 	%fd315, %fd192, 0dB97B839A252049C0, %fd194;
	setp.ltu.f64 	%p43, %fd47, 0d41E0000000000000;
	@%p43 bra 	$L__BB33_37;
	{ // callseq 72, 0
	.param .b64 param0;
	st.param.f64 	[param0], %fd47;
	.param .align 16 .b8 retval0[16];
	call.uni (retval0), 
	__internal_trig_reduction_slowpathd, 
	(
	param0
	);
	ld.param.f64 	%fd315, [retval0];
	ld.param.b32 	%r162, [retval0+8];
	} // callseq 72
$L__BB33_37:
	add.s32 	%r163, %r162, 1;
$L__BB33_38:
	setp.eq.f64 	%p44, %fd47, 0d7FF0000000000000;
	shl.b32 	%r117, %r163, 6;
	cvt.u64.u32 	%rd83, %r117;
	and.b64  	%rd84, %rd83, 64;
	mov.u64 	%rd85, __cudart_sin_cos_coeffs;
	add.s64 	%rd86, %rd85, %rd84;
	mul.rn.f64 	%fd196, %fd315, %fd315;
	and.b32  	%r118, %r163, 1;
	setp.eq.b32 	%p45, %r118, 1;
	selp.f64 	%fd197, 0dBDA8FF8320FD8164, 0d3DE5DB65F9785EBA, %p45;
	ld.global.nc.v2.f64 	{%fd198, %fd199}, [%rd86];
	fma.rn.f64 	%fd200, %fd197, %fd196, %fd198;
	fma.rn.f64 	%fd201, %fd200, %fd196, %fd199;
	ld.global.nc.v2.f64 	{%fd202, %fd203}, [%rd86+16];
	fma.rn.f64 	%fd204, %fd201, %fd196, %fd202;
	fma.rn.f64 	%fd205, %fd204, %fd196, %fd203;
	ld.global.nc.v2.f64 	{%fd206, %fd207}, [%rd86+32];
	fma.rn.f64 	%fd208, %fd205, %fd196, %fd206;
	fma.rn.f64 	%fd209, %fd208, %fd196, %fd207;
	fma.rn.f64 	%fd210, %fd209, %fd315, %fd315;
	fma.rn.f64 	%fd211, %fd209, %fd196, 0d3FF0000000000000;
	selp.f64 	%fd212, %fd211, %fd210, %p45;
	and.b32  	%r119, %r163, 2;
	setp.eq.s32 	%p46, %r119, 0;
	mov.f64 	%fd213, 0d0000000000000000;
	sub.f64 	%fd214, %fd213, %fd212;
	selp.f64 	%fd215, %fd212, %fd214, %p46;
	sqrt.rn.f64 	%fd216, %fd46;
	mul.f64 	%fd52, %fd216, %fd215;
	setp.ltu.f64 	%p47, %fd47, 0d41E0000000000000;
	or.pred  	%p48, %p44, %p47;
	@%p48 bra 	$L__BB33_40;
	{ // callseq 73, 0
	.param .b64 param0;
	st.param.f64 	[param0], %fd47;
	.param .align 16 .b8 retval0[16];
	call.uni (retval0), 
	__internal_trig_reduction_slowpathd, 
	(
	param0
	);
	ld.param.f64 	%fd217, [retval0];
	ld.param.b32 	%r120, [retval0+8];
	} // callseq 73
$L__BB33_40:
	fma.rn.f64 	%fd53, %fd33, %fd52, 0d3FF0000000000000;
	setp.le.f64 	%p49, %fd53, 0d0000000000000000;
	@%p49 bra 	$L__BB33_27;
	mul.f64 	%fd219, %fd53, %fd53;
	mul.f64 	%fd54, %fd53, %fd219;
	add.s64 	%rd87, %rd100, %rd102;
	shl.b64 	%rd88, %rd102, 23;
	xor.b64  	%rd89, %rd88, %rd102;
	shr.u64 	%rd90, %rd89, 18;
	shr.u64 	%rd91, %rd100, 5;
	xor.b64  	%rd92, %rd90, %rd91;
	xor.b64  	%rd14, %rd92, %rd89;
	shr.u64 	%rd93, %rd87, 11;
	cvt.rn.f64.u64 	%fd220, %rd93;
	mul.f64 	%fd316, %fd220, 0d3CA0000000000000;
	mul.f64 	%fd221, %fd52, %fd52;
	mul.f64 	%fd222, %fd221, 0dBFA0F27BB2FEC56D;
	fma.rn.f64 	%fd223, %fd221, %fd222, 0d3FF0000000000000;
	setp.lt.f64 	%p50, %fd316, %fd223;
	@%p50 bra 	$L__BB33_57;
	{
	.reg .b32 %temp; 
	mov.b64 	{%temp, %r164}, %fd316;
	}
	{
	.reg .b32 %temp; 
	mov.b64 	{%r165, %temp}, %fd316;
	}
	setp.gt.s32 	%p51, %r164, 1048575;
	mov.b32 	%r166, -1023;
	@%p51 bra 	$L__BB33_44;
	mul.f64 	%fd316, %fd316, 0d4350000000000000;
	{
	.reg .b32 %temp; 
	mov.b64 	{%temp, %r164}, %fd316;
	}
	{
	.reg .b32 %temp; 
	mov.b64 	{%r165, %temp}, %fd316;
	}
	mov.b32 	%r166, -1077;
$L__BB33_44:
	add.s32 	%r124, %r164, -1;
	setp.gt.u32 	%p52, %r124, 2146435070;
	@%p52 bra 	$L__BB33_48;
	shr.u32 	%r127, %r164, 20;
	add.s32 	%r167, %r166, %r127;
	and.b32  	%r128, %r164, 1048575;
	or.b32  	%r129, %r128, 1072693248;
	mov.b64 	%fd317, {%r165, %r129};
	setp.lt.u32 	%p54, %r129, 1073127583;
	@%p54 bra 	$L__BB33_47;
	{
	.reg .b32 %temp; 
	mov.b64 	{%r130, %temp}, %fd317;
	}
	{
	.reg .b32 %temp; 
	mov.b64 	{%temp, %r131}, %fd317;
	}
	add.s32 	%r132, %r131, -1048576;
	mov.b64 	%fd317, {%r130, %r132};
	add.s32 	%r167, %r167, 1;
$L__BB33_47:
	add.f64 	%fd225, %fd317, 0dBFF0000000000000;
	add.f64 	%fd226, %fd317, 0d3FF0000000000000;
	rcp.approx.ftz.f64 	%fd227, %fd226;
	neg.f64 	%fd228, %fd226;
	fma.rn.f64 	%fd229, %fd228, %fd227, 0d3FF0000000000000;
	fma.rn.f64 	%fd230, %fd229, %fd229, %fd229;
	fma.rn.f64 	%fd231, %fd230, %fd227, %fd227;
	mul.f64 	%fd232, %fd225, %fd231;
	fma.rn.f64 	%fd233, %fd225, %fd231, %fd232;
	mul.f64 	%fd234, %fd233, %fd233;
	fma.rn.f64 	%fd235, %fd234, 0d3EB1380B3AE80F1E, 0d3ED0EE258B7A8B04;
	fma.rn.f64 	%fd236, %fd235, %fd234, 0d3EF3B2669F02676F;
	fma.rn.f64 	%fd237, %fd236, %fd234, 0d3F1745CBA9AB0956;
	fma.rn.f64 	%fd238, %fd237, %fd234, 0d3F3C71C72D1B5154;
	fma.rn.f64 	%fd239, %fd238, %fd234, 0d3F624924923BE72D;
	fma.rn.f64 	%fd240, %fd239, %fd234, 0d3F8999999999A3C4;
	fma.rn.f64 	%fd241, %fd240, %fd234, 0d3FB5555555555554;
	sub.f64 	%fd242, %fd225, %fd233;
	add.f64 	%fd243, %fd242, %fd242;
	neg.f64 	%fd244, %fd233;
	fma.rn.f64 	%fd245, %fd244, %fd225, %fd243;
	mul.f64 	%fd246, %fd231, %fd245;
	mul.f64 	%fd247, %fd234, %fd241;
	fma.rn.f64 	%fd248, %fd247, %fd233, %fd246;
	xor.b32  	%r133, %r167, -2147483648;
	mov.b32 	%r134, 1127219200;
	mov.b64 	%fd249, {%r133, %r134};
	sub.f64 	%fd250, %fd249, %fd34;
	fma.rn.f64 	%fd251, %fd250, 0d3FE62E42FEFA39EF, %fd233;
	fma.rn.f64 	%fd252, %fd250, 0dBFE62E42FEFA39EF, %fd251;
	sub.f64 	%fd253, %fd252, %fd233;
	sub.f64 	%fd254, %fd248, %fd253;
	fma.rn.f64 	%fd255, %fd250, 0d3C7ABC9E3B39803F, %fd254;
	add.f64 	%fd318, %fd251, %fd255;
	bra.uni 	$L__BB33_49;
$L__BB33_48:
	fma.rn.f64 	%fd224, %fd316, 0d7FF0000000000000, 0d7FF0000000000000;
	{
	.reg .b32 %temp; 
	mov.b64 	{%temp, %r125}, %fd316;
	}
	and.b32  	%r126, %r125, 2147483647;
	setp.eq.s32 	%p53, %r126, 0;
	selp.f64 	%fd318, 0dFFF0000000000000, %fd224, %p53;
$L__BB33_49:
	{
	.reg .b32 %temp; 
	mov.b64 	{%temp, %r168}, %fd54;
	}
	{
	.reg .b32 %temp; 
	mov.b64 	{%r169, %temp}, %fd54;
	}
	setp.gt.s32 	%p55, %r168, 1048575;
	mov.b32 	%r170, -1023;
	mov.f64 	%fd319, %fd54;
	@%p55 bra 	$L__BB33_51;
	mul.f64 	%fd319, %fd54, 0d4350000000000000;
	{
	.reg .b32 %temp; 
	mov.b64 	{%temp, %r168}, %fd319;
	}
	{
	.reg .b32 %temp; 
	mov.b64 	{%r169, %temp}, %fd319;
	}
	mov.b32 	%r170, -1077;
$L__BB33_51:
	add.s32 	%r137, %r168, -1;
	setp.gt.u32 	%p56, %r137, 2146435070;
	@%p56 bra 	$L__BB33_55;
	shr.u32 	%r140, %r168, 20;
	add.s32 	%r171, %r170, %r140;
	and.b32  	%r141, %r168, 1048575;
	or.b32  	%r142, %r141, 1072693248;
	mov.b64 	%fd320, {%r169, %r142};
	setp.lt.u32 	%p58, %r142, 1073127583;
	@%p58 bra 	$L__BB33_54;
	{
	.reg .b32 %temp; 
	mov.b64 	{%r143, %temp}, %fd320;
	}
	{
	.reg .b32 %temp; 
	mov.b64 	{%temp, %r144}, %fd320;
	}
	add.s32 	%r145, %r144, -1048576;
	mov.b64 	%fd320, {%r143, %r145};
	add.s32 	%r171, %r171, 1;
$L__BB33_54:
	add.f64 	%fd257, %fd320, 0dBFF0000000000000;
	add.f64 	%fd258, %fd320, 0d3FF0000000000000;
	rcp.approx.ftz.f64 	%fd259, %fd258;
	neg.f64 	%fd260, %fd258;
	fma.rn.f64 	%fd261, %fd260, %fd259, 0d3FF0000000000000;
	fma.rn.f64 	%fd262, %fd261, %fd261, %fd261;
	fma.rn.f64 	%fd263, %fd262, %fd259, %fd259;
	mul.f64 	%fd264, %fd257, %fd263;
	fma.rn.f64 	%fd265, %fd257, %fd263, %fd264;
	mul.f64 	%fd266, %fd265, %fd265;
	fma.rn.f64 	%fd267, %fd266, 0d3EB1380B3AE80F1E, 0d3ED0EE258B7A8B04;
	fma.rn.f64 	%fd268, %fd267, %fd266, 0d3EF3B2669F02676F;
	fma.rn.f64 	%fd269, %fd268, %fd266, 0d3F1745CBA9AB0956;
	fma.rn.f64 	%fd270, %fd269, %fd266, 0d3F3C71C72D1B5154;
	fma.rn.f64 	%fd271, %fd270, %fd266, 0d3F624924923BE72D;
	fma.rn.f64 	%fd272, %fd271, %fd266, 0d3F8999999999A3C4;
	fma.rn.f64 	%fd273, %fd272, %fd266, 0d3FB5555555555554;
	sub.f64 	%fd274, %fd257, %fd265;
	add.f64 	%fd275, %fd274, %fd274;
	neg.f64 	%fd276, %fd265;
	fma.rn.f64 	%fd277, %fd276, %fd257, %fd275;
	mul.f64 	%fd278, %fd263, %fd277;
	mul.f64 	%fd279, %fd266, %fd273;
	fma.rn.f64 	%fd280, %fd279, %fd265, %fd278;
	xor.b32  	%r146, %r171, -2147483648;
	mov.b32 	%r147, 1127219200;
	mov.b64 	%fd281, {%r146, %r147};
	sub.f64 	%fd282, %fd281, %fd34;
	fma.rn.f64 	%fd283, %fd282, 0d3FE62E42FEFA39EF, %fd265;
	fma.rn.f64 	%fd284, %fd282, 0dBFE62E42FEFA39EF, %fd283;
	sub.f64 	%fd285, %fd284, %fd265;
	sub.f64 	%fd286, %fd280, %fd285;
	fma.rn.f64 	%fd287, %fd282, 0d3C7ABC9E3B39803F, %fd286;
	add.f64 	%fd321, %fd283, %fd287;
	bra.uni 	$L__BB33_56;
$L__BB33_55:
	fma.rn.f64 	%fd256, %fd319, 0d7FF0000000000000, 0d7FF0000000000000;
	{
	.reg .b32 %temp; 
	mov.b64 	{%temp, %r138}, %fd319;
	}
	and.b32  	%r139, %r138, 2147483647;
	setp.eq.s32 	%p57, %r139, 0;
	selp.f64 	%fd321, 0dFFF0000000000000, %fd256, %p57;
$L__BB33_56:
	mov.f64 	%fd288, 0d3FF0000000000000;
	sub.f64 	%fd289, %fd288, %fd54;
	add.f64 	%fd290, %fd289, %fd321;
	mul.f64 	%fd291, %fd32, %fd290;
	mul.f64 	%fd292, %fd52, 0d3FE0000000000000;
	fma.rn.f64 	%fd293, %fd52, %fd292, %fd291;
	setp.geu.f64 	%p59, %fd318, %fd293;
	xor.b64  	%rd101, %rd14, %rd100;
	@%p59 bra 	$L__BB33_26;
$L__BB33_57:
	ld.param.f64 	%fd301, [student_t_f64_param_1];
	ld.param.u64 	%rd97, [student_t_f64_param_0];
	mul.f64 	%fd294, %fd32, %fd54;
	fma.rn.f64 	%fd295, %fd32, %fd54, %fd294;
	mul.f64 	%fd296, %fd310, %fd295;
	div.rn.f64 	%fd297, %fd296, %fd301;
	sqrt.rn.f64 	%fd298, %fd297;
	div.rn.f64 	%fd299, %fd18, %fd298;
	cvta.to.global.u64 	%rd94, %rd97;
	mov.u32 	%r148, %ctaid.x;
	mov.u32 	%r149, %ntid.x;
	mov.u32 	%r150, %tid.x;
	mad.lo.s32 	%r151, %r148, %r149, %r150;
	mul.wide.u32 	%rd95, %r151, 8;
	add.s64 	%rd96, %rd94, %rd95;
	st.global.f64 	[%rd96], %fd299;
$L__BB33_58:
	ret;

}
	// .globl	student_t_f16
.visible .entry student_t_f16(
	.param .u64 .ptr .align 1 student_t_f16_param_0,
	.param .f64 student_t_f16_param_1,
	.param .u64 student_t_f16_param_2,
	.param .u32 student_t_f16_param_3
)
{
	.reg .pred 	%p<61>;
	.reg .b16 	%rs<2>;
	.reg .b32 	%r<172>;
	.reg .b32 	%f<2>;
	.reg .b64 	%rd<104>;
	.reg .b64 	%fd<322>;

	ld.param.u64 	%rd17, [student_t_f16_param_2];
	ld.param.u32 	%r54, [student_t_f16_param_3];
	mov.u32 	%r55, %ctaid.x;
	mov.u32 	%r56, %ntid.x;
	mov.u32 	%r57, %tid.x;
	mad.lo.s32 	%r1, %r55, %r56, %r57;
	setp.ge.u32 	%p4, %r1, %r54;
	@%p4 bra 	$L__BB34_58;
	cvt.u64.u32 	%rd18, %r1;
	mad.lo.s64 	%rd19, %rd18, -7046029254386353131, %rd17;
	shr.u64 	%rd20, %rd19, 30;
	xor.b64  	%rd21, %rd20, %rd19;
	mul.lo.s64 	%rd22, %rd21, -4658895280553007687;
	shr.u64 	%rd23, %rd22, 27;
	xor.b64  	%rd24, %rd23, %rd22;
	mul.lo.s64 	%rd25, %rd24, -7723592293110705685;
	shr.u64 	%rd26, %rd25, 31;
	xor.b64  	%rd27, %rd26, %rd25;
	add.s64 	%rd28, %rd19, 1;
	setp.eq.s64 	%p5, %rd28, 0;
	shr.u64 	%rd29, %rd28, 30;
	xor.b64  	%rd30, %rd29, %rd28;
	mul.lo.s64 	%rd31, %rd30, -4658895280553007687;
	shr.u64 	%rd32, %rd31, 27;
	xor.b64  	%rd33, %rd32, %rd31;
	mul.lo.s64 	%rd34, %rd33, -7723592293110705685;
	shr.u64 	%rd35, %rd34, 31;
	xor.b64  	%rd36, %rd35, %rd34;
	setp.eq.s64 	%p6, %rd19, 0;
	selp.b64 	%rd37, 1, %rd27, %p6;
	selp.b64 	%rd38, 1, %rd36, %p5;
	add.s64 	%rd39, %rd38, %rd37;
	shl.b64 	%rd40, %rd37, 23;
	xor.b64  	%rd41, %rd40, %rd37;
	shr.u64 	%rd42, %rd41, 18;
	shr.u64 	%rd43, %rd38, 5;
	xor.b64  	%rd44, %rd43, %rd42;
	xor.b64  	%rd45, %rd44, %rd38;
	xor.b64  	%rd100, %rd45, %rd41;
	shr.u64 	%rd46, %rd39, 11;
	cvt.rn.f64.u64 	%fd73, %rd46;
	mul.f64 	%fd74, %fd73, 0d3CA0000000000000;
	add.s64 	%rd47, %rd100, %rd38;
	shl.b64 	%rd48, %rd38, 23;
	xor.b64  	%rd49, %rd48, %rd38;
	shr.u64 	%rd50, %rd49, 18;
	shr.u64 	%rd51, %rd100, 5;
	xor.b64  	%rd52, %rd50, %rd51;
	xor.b64  	%rd53, %rd52, %rd49;
	xor.b64  	%rd2, %rd53, %rd100;
	shr.u64 	%rd54, %rd47, 11;
	cvt.rn.f64.u64 	%fd1, %rd54;
	setp.lt.f64 	%p7, %fd74, 0d3CD203AF9EE75616;
	selp.f64 	%fd302, 0d3CD203AF9EE75616, %fd74, %p7;
	{
	.reg .b32 %temp; 
	mov.b64 	{%temp, %r152}, %fd302;
	}
	{
	.reg .b32 %temp; 
	mov.b64 	{%r153, %temp}, %fd302;
	}
	setp.gt.s32 	%p8, %r152, 1048575;
	mov.b32 	%r154, -1023;
	@%p8 bra 	$L__BB34_3;
	mul.f64 	%fd302, %fd302, 0d4350000000000000;
	{
	.reg .b32 %temp; 
	mov.b64 	{%temp, %r152}, %fd302;
	}
	{
	.reg .b32 %temp; 
	mov.b64 	{%r153, %temp}, %fd302;
	}
	mov.b32 	%r154, -1077;
$L__BB34_3:
	add.s32 	%r60, %r152, -1;
	setp.gt.u32 	%p9, %r60, 2146435070;
	@%p9 bra 	$L__BB34_7;
	shr.u32 	%r63, %r152, 20;
	add.s32 	%r155, %r154, %r63;
	and.b32  	%r64, %r152, 1048575;
	or.b32  	%r65, %r64, 1072693248;
	mov.b64 	%fd303, {%r153, %r65};
	setp.lt.u32 	%p11, %r65, 1073127583;
	@%p11 bra 	$L__BB34_6;
	{
	.reg .b32 %temp; 
	mov.b64 	{%r66, %temp}, %fd303;
	}
	{
	.reg .b32 %temp; 
	mov.b64 	{%temp, %r67}, %fd303;
	}
	add.s32 	%r68, %r67, -1048576;
	mov.b64 	%fd303, {%r66, %r68};
	add.s32 	%r155, %r155, 1;
$L__BB34_6:
	add.f64 	%fd76, %fd303, 0dBFF0000000000000;
	add.f64 	%fd77, %fd303, 0d3FF0000000000000;
	rcp.approx.ftz.f64 	%fd78, %fd77;
	neg.f64 	%fd79, %fd77;
	fma.rn.f64 	%fd80, %fd79, %fd78, 0d3FF0000000000000;
	fma.rn.f64 	%fd81, %fd80, %fd80, %fd80;
	fma.rn.f64 	%fd82, %fd81, %fd78, %fd78;
	mul.f64 	%fd83, %fd76, %fd82;
	fma.rn.f64 	%fd84, %fd76, %fd82, %fd83;
	mul.f64 	%fd85, %fd84, %fd84;
	fma.rn.f64 	%fd86, %fd85, 0d3EB1380B3AE80F1E, 0d3ED0EE258B7A8B04;
	fma.rn.f64 	%fd87, %fd86, %fd85, 0d3EF3B2669F02676F;
	fma.rn.f64 	%fd88, %fd87, %fd85, 0d3F1745CBA9AB0956;
	fma.rn.f64 	%fd89, %fd88, %fd85, 0d3F3C71C72D1B5154;
	fma.rn.f64 	%fd90, %fd89, %fd85, 0d3F624924923BE72D;
	fma.rn.f64 	%fd91, %fd90, %fd85, 0d3F8999999999A3C4;
	fma.rn.f64 	%fd92, %fd91, %fd85, 0d3FB5555555555554;
	sub.f64 	%fd93, %fd76, %fd84;
	add.f64 	%fd94, %fd93, %fd93;
	neg.f64 	%fd95, %fd84;
	fma.rn.f64 	%fd96, %fd95, %fd76, %fd94;
	mul.f64 	%fd97, %fd82, %fd96;
	mul.f64 	%fd98, %fd85, %fd92;
	fma.rn.f64 	%fd99, %fd98, %fd84, %fd97;
	xor.b32  	%r69, %r155, -2147483648;
	mov.b32 	%r70, 1127219200;
	mov.b64 	%fd100, {%r69, %r70};
	mov.b32 	%r71, -2147483648;
	mov.b64 	%fd101, {%r71, %r70};
	sub.f64 	%fd102, %fd100, %fd101;
	fma.rn.f64 	%fd103, %fd102, 0d3FE62E42FEFA39EF, %fd84;
	fma.rn.f64 	%fd104, %fd102, 0dBFE62E42FEFA39EF, %fd103;
	sub.f64 	%fd105, %fd104, %fd84;
	sub.f64 	%fd106, %fd99, %fd105;
	fma.rn.f64 	%fd107, %fd102, 0d3C7ABC9E3B39803F, %fd106;
	add.f64 	%fd304, %fd103, %fd107;
	bra.uni 	$L__BB34_8;
$L__BB34_7:
	fma.rn.f64 	%fd75, %fd302, 0d7FF0000000000000, 0d7FF0000000000000;
	{
	.reg .b32 %temp; 
	mov.b64 	{%temp, %r61}, %fd302;
	}
	and.b32  	%r62, %r61, 2147483647;
	setp.eq.s32 	%p10, %r62, 0;
	selp.f64 	%fd304, 0dFFF0000000000000, %fd75, %p10;
$L__BB34_8:
	mul.f64 	%fd11, %fd304, 0dC000000000000000;
	mul.f64 	%fd108, %fd1, 0d3CA0000000000000;
	mul.f64 	%fd12, %fd108, 0d401921FB54442D18;
	setp.neu.f64 	%p12, %fd12, 0d7FF0000000000000;
	@%p12 bra 	$L__BB34_10;
	mov.f64 	%fd114, 0d0000000000000000;
	mov.f64 	%fd115, 0d7FF0000000000000;
	mul.rn.f64 	%fd306, %fd115, %fd114;
	mov.b32 	%r157, 1;
	bra.uni 	$L__BB34_13;
$L__BB34_10:
	mul.f64 	%fd109, %fd12, 0d3FE45F306DC9C883;
	cvt.rni.s32.f64 	%r156, %fd109;
	cvt.rn.f64.s32 	%fd110, %r156;
	fma.rn.f64 	%fd111, %fd110, 0dBFF921FB54442D18, %fd12;
	fma.rn.f64 	%fd112, %fd110, 0dBC91A62633145C00, %fd111;
	fma.rn.f64 	%fd306, %fd110, 0dB97B839A252049C0, %fd112;
	setp.ltu.f64 	%p13, %fd12, 0d41E0000000000000;
	@%p13 bra 	$L__BB34_12;
	{ // callseq 74, 0
	.param .b64 param0;
	st.param.f64 	[param0], %fd12;
	.param .align 16 .b8 retval0[16];
	call.uni (retval0), 
	__internal_trig_reduction_slowpathd, 
	(
	param0
	);
	ld.param.f64 	%fd306, [retval0];
	ld.param.b32 	%r156, [retval0+8];
	} // callseq 74
$L__BB34_12:
	add.s32 	%r157, %r156, 1;
$L__BB34_13:
	setp.eq.f64 	%p14, %fd12, 0d7FF0000000000000;
	shl.b32 	%r74, %r157, 6;
	cvt.u64.u32 	%rd55, %r74;
	and.b64  	%rd56, %rd55, 64;
	mov.u64 	%rd57, __cudart_sin_cos_coeffs;
	add.s64 	%rd58, %rd57, %rd56;
	mul.rn.f64 	%fd116, %fd306, %fd306;
	and.b32  	%r75, %r157, 1;
	setp.eq.b32 	%p15, %r75, 1;
	selp.f64 	%fd117, 0dBDA8FF8320FD8164, 0d3DE5DB65F9785EBA, %p15;
	ld.global.nc.v2.f64 	{%fd118, %fd119}, [%rd58];
	fma.rn.f64 	%fd120, %fd117, %fd116, %fd118;
	fma.rn.f64 	%fd121, %fd120, %fd116, %fd119;
	ld.global.nc.v2.f64 	{%fd122, %fd123}, [%rd58+16];
	fma.rn.f64 	%fd124, %fd121, %fd116, %fd122;
	fma.rn.f64 	%fd125, %fd124, %fd116, %fd123;
	ld.global.nc.v2.f64 	{%fd126, %fd127}, [%rd58+32];
	fma.rn.f64 	%fd128, %fd125, %fd116, %fd126;
	fma.rn.f64 	%fd129, %fd128, %fd116, %fd127;
	fma.rn.f64 	%fd130, %fd129, %fd306, %fd306;
	fma.rn.f64 	%fd131, %fd129, %fd116, 0d3FF0000000000000;
	selp.f64 	%fd132, %fd131, %fd130, %p15;
	and.b32  	%r76, %r157, 2;
	setp.eq.s32 	%p16, %r76, 0;
	mov.f64 	%fd133, 0d0000000000000000;
	sub.f64 	%fd134, %fd133, %fd132;
	selp.f64 	%fd135, %fd132, %fd134, %p16;
	sqrt.rn.f64 	%fd136, %fd11;
	mul.f64 	%fd18, %fd136, %fd135;
	setp.ltu.f64 	%p17, %fd12, 0d41E0000000000000;
	or.pred  	%p18, %p14, %p17;
	@%p18 bra 	$L__BB34_15;
	{ // callseq 75, 0
	.param .b64 param0;
	st.param.f64 	[param0], %fd12;
	.param .align 16 .b8 retval0[16];
	call.uni (retval0), 
	__internal_trig_reduction_slowpathd, 
	(
	param0
	);
	ld.param.f64 	%fd137, [retval0];
	ld.param.b32 	%r77, [retval0+8];
	} // callseq 75
$L__BB34_15:
	ld.param.f64 	%fd300, [student_t_f16_param_1];
	mul.f64 	%fd309, %fd300, 0d3FE0000000000000;
	setp.geu.f64 	%p19, %fd309, 0d3FF0000000000000;
	mov.f64 	%fd310, 0d3FF0000000000000;
	mov.u64 	%rd101, %rd2;
	@%p19 bra 	$L__BB34_25;
	add.s64 	%rd59, %rd2, %rd100;
	shl.b64 	%rd60, %rd100, 23;
	xor.b64  	%rd61, %rd60, %rd100;
	shr.u64 	%rd62, %rd61, 18;
	shr.u64 	%rd63, %rd2, 5;
	xor.b64  	%rd64, %rd62, %rd63;
	xor.b64  	%rd3, %rd64, %rd61;
	shr.u64 	%rd65, %rd59, 11;
	cvt.rn.f64.u64 	%fd140, %rd65;
	mul.f64 	%fd20, %fd140, 0d3CA0000000000000;
	rcp.rn.f64 	%fd21, %fd309;
	{
	.reg .b32 %temp; 
	mov.b64 	{%temp, %r17}, %fd20;
	}
	{
	.reg .b32 %temp; 
	mov.b64 	{%temp, %r18}, %fd21;
	}
	shr.u32 	%r79, %r18, 20;
	and.b32  	%r80, %r79, 2047;
	add.s32 	%r81, %r80, -1012;
	mov.b64 	%rd66, %fd21;
	shl.b64 	%rd4, %rd66, %r81;
	setp.eq.s64 	%p60, %rd4, -9223372036854775808;
	setp.neu.f64 	%p20, %fd20, 0d0000000000000000;
	@%p20 bra 	$L__BB34_18;
	setp.eq.s64 	%p23, %rd4, -9223372036854775808;
	abs.f64 	%fd148, %fd21;
	setp.neu.f64 	%p24, %fd148, 0d3FE0000000000000;
	and.pred  	%p60, %p24, %p23;
	selp.b32 	%r82, %r17, 0, %p60;
	setp.lt.s32 	%p25, %r18, 0;
	or.b32  	%r83, %r82, 2146435072;
	selp.b32 	%r84, %r83, %r82, %p25;
	mov.b32 	%r85, 0;
	mov.b64 	%fd308, {%r85, %r84};
	bra.uni 	$L__BB34_19;
$L__BB34_18:
	{ // callseq 76, 0
	.param .b64 param0;
	st.param.f64 	[param0], %fd20;
	.param .b64 param1;
	st.param.f64 	[param1], %fd21;
	.param .b64 retval0;
	call.uni (retval0), 
	__internal_accurate_pow, 
	(
	param0, 
	param1
	);
	ld.param.f64 	%fd141, [retval0];
	} // callseq 76
	setp.lt.s32 	%p21, %r17, 0;
	cvt.rzi.f64.f64 	%fd143, %fd21;
	setp.neu.f64 	%p22, %fd21, %fd143;
	neg.f64 	%fd144, %fd141;
	selp.f64 	%fd145, %fd144, %fd141, %p60;
	selp.f64 	%fd146, %fd145, %fd141, %p21;
	selp.f64 	%fd147, 0dFFF8000000000000, %fd146, %p21;
	selp.f64 	%fd308, %fd147, %fd146, %p22;
$L__BB34_19:
	add.f64 	%fd149, %fd21, %fd20;
	{
	.reg .b32 %temp; 
	mov.b64 	{%temp, %r86}, %fd149;
	}
	and.b32  	%r87, %r86, 2146435072;
	setp.ne.s32 	%p26, %r87, 2146435072;
	@%p26 bra 	$L__BB34_24;
	abs.f64 	%fd150, %fd21;
	setp.neu.f64 	%p27, %fd150, 0d7FF0000000000000;
	@%p27 bra 	$L__BB34_22;
	setp.gt.f64 	%p32, %fd20, 0d3FF0000000000000;
	selp.b32 	%r95, 2146435072, 0, %p32;
	setp.lt.s32 	%p33, %r18, 0;
	xor.b32  	%r96, %r95, 2146435072;
	selp.b32 	%r97, %r96, %r95, %p33;
	setp.eq.f64 	%p34, %fd20, 0dBFF0000000000000;
	selp.b32 	%r98, 1072693248, %r97, %p34;
	mov.b32 	%r99, 0;
	mov.b64 	%fd308, {%r99, %r98};
	bra.uni 	$L__BB34_24;
$L__BB34_22:
	setp.neu.f64 	%p28, %fd20, 0d7FF0000000000000;
	@%p28 bra 	$L__BB34_24;
	setp.lt.s32 	%p29, %r17, 0;
	setp.lt.s32 	%p30, %r18, 0;
	selp.b32 	%r88, 0, 2146435072, %p30;
	and.b32  	%r89, %r18, 2147483647;
	setp.ne.s32 	%p31, %r89, 1071644672;
	or.b32  	%r90, %r88, -2147483648;
	selp.b32 	%r91, %r90, %r88, %p31;
	selp.b32 	%r92, %r91, %r88, %p60;
	selp.b32 	%r93, %r92, %r88, %p29;
	mov.b32 	%r94, 0;
	mov.b64 	%fd308, {%r94, %r93};
$L__BB34_24:
	setp.eq.f64 	%p35, %fd20, 0d3FF0000000000000;
	setp.eq.f64 	%p36, %fd21, 0d0000000000000000;
	selp.f64 	%fd151, 0d3FF0000000000000, %fd308, %p35;
	selp.f64 	%fd310, 0d3FF0000000000000, %fd151, %p36;
	add.f64 	%fd309, %fd309, 0d3FF0000000000000;
	xor.b64  	%rd101, %rd3, %rd2;
	mov.u64 	%rd100, %rd2;
$L__BB34_25:
	add.f64 	%fd32, %fd309, 0dBFD5555555555555;
	mul.f64 	%fd152, %fd32, 0d4022000000000000;
	sqrt.rn.f64 	%fd153, %fd152;
	rcp.rn.f64 	%fd33, %fd153;
	mov.b32 	%r100, 1127219200;
	mov.b32 	%r101, -2147483648;
	mov.b64 	%fd34, {%r101, %r100};
$L__BB34_26:
	mov.u64 	%rd102, %rd100;
	mov.u64 	%rd100, %rd101;
$L__BB34_27:
	add.s64 	%rd67, %rd100, %rd102;
	shl.b64 	%rd68, %rd102, 23;
	xor.b64  	%rd69, %rd68, %rd102;
	shr.u64 	%rd70, %rd69, 18;
	shr.u64 	%rd71, %rd100, 5;
	xor.b64  	%rd72, %rd71, %rd70;
	xor.b64  	%rd73, %rd72, %rd100;
	xor.b64  	%rd102, %rd73, %rd69;
	shr.u64 	%rd74, %rd67, 11;
	cvt.rn.f64.u64 	%fd154, %rd74;
	mul.f64 	%fd155, %fd154, 0d3CA0000000000000;
	add.s64 	%rd75, %rd102, %rd100;
	shl.b64 	%rd76, %rd100, 23;
	xor.b64  	%rd77, %rd76, %rd100;
	shr.u64 	%rd78, %rd77, 18;
	shr.u64 	%rd79, %rd102, 5;
	xor.b64  	%rd80, %rd78, %rd79;
	xor.b64  	%rd81, %rd80, %rd77;
	xor.b64  	%rd100, %rd81, %rd102;
	shr.u64 	%rd82, %rd75, 11;
	cvt.rn.f64.u64 	%fd35, %rd82;
	setp.lt.f64 	%p37, %fd155, 0d3CD203AF9EE75616;
	selp.f64 	%fd311, 0d3CD203AF9EE75616, %fd155, %p37;
	{
	.reg .b32 %temp; 
	mov.b64 	{%temp, %r158}, %fd311;
	}
	{
	.reg .b32 %temp; 
	mov.b64 	{%r159, %temp}, %fd311;
	}
	setp.gt.s32 	%p38, %r158, 1048575;
	mov.b32 	%r160, -1023;
	@%p38 bra 	$L__BB34_29;
	mul.f64 	%fd311, %fd311, 0d4350000000000000;
	{
	.reg .b32 %temp; 
	mov.b64 	{%temp, %r158}, %fd311;
	}
	{
	.reg .b32 %temp; 
	mov.b64 	{%r159, %temp}, %fd311;
	}
	mov.b32 	%r160, -1077;
$L__BB34_29:
	add.s32 	%r104, %r158, -1;
	setp.gt.u32 	%p39, %r104, 2146435070;
	@%p39 bra 	$L__BB34_33;
	shr.u32 	%r107, %r158, 20;
	add.s32 	%r161, %r160, %r107;
	and.b32  	%r108, %r158, 1048575;
	or.b32  	%r109, %r108, 1072693248;
	mov.b64 	%fd312, {%r159, %r109};
	setp.lt.u32 	%p41, %r109, 1073127583;
	@%p41 bra 	$L__BB34_32;
	{
	.reg .b32 %temp; 
	mov.b64 	{%r110, %temp}, %fd312;
	}
	{
	.reg .b32 %temp; 
	mov.b64 	{%temp, %r111}, %fd312;
	}
	add.s32 	%r112, %r111, -1048576;
	mov.b64 	%fd312, {%r110, %r112};
	add.s32 	%r161, %r161, 1;
$L__BB34_32:
	add.f64 	%fd157, %fd312, 0dBFF0000000000000;
	add.f64 	%fd158, %fd312, 0d3FF0000000000000;
	rcp.approx.ftz.f64 	%fd159, %fd158;
	neg.f64 	%fd160, %fd158;
	fma.rn.f64 	%fd161, %fd160, %fd159, 0d3FF0000000000000;
	fma.rn.f64 	%fd162, %fd161, %fd161, %fd161;
	fma.rn.f64 	%fd163, %fd162, %fd159, %fd159;
	mul.f64 	%fd164, %fd157, %fd163;
	fma.rn.f64 	%fd165, %fd157, %fd163, %fd164;
	mul.f64 	%fd166, %fd165, %fd165;
	fma.rn.f64 	%fd167, %fd166, 0d3EB1380B3AE80F1E, 0d3ED0EE258B7A8B04;
	fma.rn.f64 	%fd168, %fd167, %fd166, 0d3EF3B2669F02676F;
	fma.rn.f64 	%fd169, %fd168, %fd166, 0d3F1745CBA9AB0956;
	fma.rn.f64 	%fd170, %fd169, %fd166, 0d3F3C71C72D1B5154;
	fma.rn.f64 	%fd171, %fd170, %fd166, 0d3F624924923BE72D;
	fma.rn.f64 	%fd172, %fd171, %fd166, 0d3F8999999999A3C4;
	fma.rn.f64 	%fd173, %fd172, %fd166, 0d3FB5555555555554;
	sub.f64 	%fd174, %fd157, %fd165;
	add.f64 	%fd175, %fd174, %fd174;
	neg.f64 	%fd176, %fd165;
	fma.rn.f64 	%fd177, %fd176, %fd157, %fd175;
	mul.f64 	%fd178, %fd163, %fd177;
	mul.f64 	%fd179, %fd166, %fd173;
	fma.rn.f64 	%fd180, %fd179, %fd165, %fd178;
	xor.b32  	%r113, %r161, -2147483648;
	mov.b32 	%r114, 1127219200;
	mov.b64 	%fd181, {%r113, %r114};
	sub.f64 	%fd182, %fd181, %fd34;
	fma.rn.f64 	%fd183, %fd182, 0d3FE62E42FEFA39EF, %fd165;
	fma.rn.f64 	%fd184, %fd182, 0dBFE62E42FEFA39EF, %fd183;
	sub.f64 	%fd185, %fd184, %fd165;
	sub.f64 	%fd186, %fd180, %fd185;
	fma.rn.f64 	%fd187, %fd182, 0d3C7ABC9E3B39803F, %fd186;
	add.f64 	%fd313, %fd183, %fd187;
	bra.uni 	$L__BB34_34;
$L__BB34_33:
	fma.rn.f64 	%fd156, %fd311, 0d7FF0000000000000, 0d7FF0000000000000;
	{
	.reg .b32 %temp; 
	mov.b64 	{%temp, %r105}, %fd311;
	}
	and.b32  	%r106, %r105, 2147483647;
	setp.eq.s32 	%p40, %r106, 0;
	selp.f64 	%fd313, 0dFFF0000000000000, %fd156, %p40;
$L__BB34_34:
	mov.f64 	%fd188, 0d0000000000000000;
	mov.f64 	%fd189, 0d7FF0000000000000;
	mul.rn.f64 	%fd315, %fd189, %fd188;
	mul.f64 	%fd46, %fd313, 0dC000000000000000;
	mul.f64 	%fd190, %fd35, 0d3CA0000000000000;
	mul.f64 	%fd47, %fd190, 0d401921FB54442D18;
	setp.eq.f64 	%p42, %fd47, 0d7FF0000000000000;
	mov.b32 	%r163, 1;
	@%p42 bra 	$L__BB34_38;
	mul.f64 	%fd191, %fd47, 0d3FE45F306DC9C883;
	cvt.rni.s32.f64 	%r162, %fd191;
	cvt.rn.f64.s32 	%fd192, %r162;
	fma.rn.f64 	%fd193, %fd192, 0dBFF921FB54442D18, %fd47;
	fma.rn.f64 	%fd194, %fd192, 0dBC91A62633145C00, %fd193;
	fma.rn.f64 	%fd315, %fd192, 0dB97B839A252049C0, %fd194;
	setp.ltu.f64 	%p43, %fd47, 0d41E0000000000000;
	@%p43 bra 	$L__BB34_37;
	{ // callseq 77, 0
	.param .b64 param0;
	st.param.f64 	[param0], %fd47;
	.param .align 16 .b8 retval0[16];
	call.uni (retval0), 
	__internal_trig_reduction_slowpathd, 
	(
	param0
	);
	ld.param.f64 	%fd315, [retval0];
	ld.param.b32 	%r162, [retval0+8];
	} // callseq 77
$L__BB34_37:
	add.s32 	%r163, %r162, 1;
$L__BB34_38:
	setp.eq.f64 	%p44, %fd47, 0d7FF0000000000000;
	shl.b32 	%r117, %r163, 6;
	cvt.u64.u32 	%rd83, %r117;
	and.b64  	%rd84, %rd83, 64;
	mov.u64 	%rd85, __cudart_sin_cos_coeffs;
	add.s64 	%rd86, %rd85, %rd84;
	mul.rn.f64 	%fd196, %fd315, %fd315;
	and.b32  	%r118, %r163, 1;
	setp.eq.b32 	%p45, %r118, 1;
	selp.f64 	%fd197, 0dBDA8FF8320FD8164, 0d3DE5DB65F9785EBA, %p45;
	ld.global.nc.v2.f64 	{%fd198, %fd199}, [%rd86];
	fma.rn.f64 	%fd200, %fd197, %fd196, %fd198;
	fma.rn.f64 	%fd201, %fd200, %fd196, %fd199;
	ld.global.nc.v2.f64 	{%fd202, %fd203}, [%rd86+16];
	fma.rn.f64 	%fd204, %fd201, %fd196, %fd202;
	fma.rn.f64 	%fd205, %fd204, %fd196, %fd203;
	ld.global.nc.v2.f64 	{%fd206, %fd207}, [%rd86+32];
	fma.rn.f64 	%fd208, %fd205, %fd196, %fd206;
	fma.rn.f64 	%fd209, %fd208, %fd196, %fd207;
	fma.rn.f64 	%fd210, %fd209, %fd315, %fd315;
	fma.rn.f64 	%fd211, %fd209, %fd196, 0d3FF0000000000000;
	selp.f64 	%fd212, %fd211, %fd210, %p45;
	and.b32  	%r119, %r163, 2;
	setp.eq.s32 	%p46, %r119, 0;
	mov.f64 	%fd213, 0d0000000000000000;
	sub.f64 	%fd214, %fd213, %fd212;
	selp.f64 	%fd215, %fd212, %fd214, %p46;
	sqrt.rn.f64 	%fd216, %fd46;
	mul.f64 	%fd52, %fd216, %fd215;
	setp.ltu.f64 	%p47, %fd47, 0d41E0000000000000;
	or.pred  	%p48, %p44, %p47;
	@%p48 bra 	$L__BB34_40;
	{ // callseq 78, 0
	.param .b64 param0;
	st.param.f64 	[param0], %fd47;
	.param .align 16 .b8 retval0[16];
	call.uni (retval0), 
	__internal_trig_reduction_slowpathd, 
	(
	param0
	);
	ld.param.f64 	%fd217, [retval0];
	ld.param.b32 	%r120, [retval0+8];
	} // callseq 78
$L__BB34_40:
	fma.rn.f64 	%fd53, %fd33, %fd52, 0d3FF0000000000000;
	setp.le.f64 	%p49, %fd53, 0d0000000000000000;
	@%p49 bra 	$L__BB34_27;
	mul.f64 	%fd219, %fd53, %fd53;
	mul.f64 	%fd54, %fd53, %fd219;
	add.s64 	%rd87, %rd100, %rd102;
	shl.b64 	%rd88, %rd102, 23;
	xor.b64  	%rd89, %rd88, %rd102;
	shr.u64 	%rd90, %rd89, 18;
	shr.u64 	%rd91, %rd100, 5;
	xor.b64  	%rd92, %rd90, %rd91;
	xor.b64  	%rd14, %rd92, %rd89;
	shr.u64 	%rd93, %rd87, 11;
	cvt.rn.f64.u64 	%fd220, %rd93;
	mul.f64 	%fd316, %fd220, 0d3CA0000000000000;
	mul.f64 	%fd221, %fd52, %fd52;
	mul.f64 	%fd222, %fd221, 0dBFA0F27BB2FEC56D;
	fma.rn.f64 	%fd223, %fd221, %fd222, 0d3FF0000000000000;
	setp.lt.f64 	%p50, %fd316, %fd223;
	@%p50 bra 	$L__BB34_57;
	{
	.reg .b32 %temp; 
	mov.b64 	{%temp, %r164}, %fd316;
	}
	{
	.reg .b32 %temp; 
	mov.b64 	{%r165, %temp}, %fd316;
	}
	setp.gt.s32 	%p51, %r164, 1048575;
	mov.b32 	%r166, -1023;
	@%p51 bra 	$L__BB34_44;
	mul.f64 	%fd316, %fd316, 0d4350000000000000;
	{
	.reg .b32 %temp; 
	mov.b64 	{%temp, %r164}, %fd316;
	}
	{
	.reg .b32 %temp; 
	mov.b64 	{%r165, %temp}, %fd316;
	}
	mov.b32 	%r166, -1077;
$L__BB34_44:
	add.s32 	%r124, %r164, -1;
	setp.gt.u32 	%p52, %r124, 2146435070;
	@%p52 bra 	$L__BB34_48;
	shr.u32 	%r127, %r164, 20;
	add.s32 	%r167, %r166, %r127;
	and.b32  	%r128, %r164, 1048575;
	or.b32  	%r129, %r128, 1072693248;
	mov.b64 	%fd317, {%r165, %r129};
	setp.lt.u32 	%p54, %r129, 1073127583;
	@%p54 bra 	$L__BB34_47;
	{
	.reg .b32 %temp; 
	mov.b64 	{%r130, %temp}, %fd317;
	}
	{
	.reg .b32 %temp; 
	mov.b64 	{%temp, %r131}, %fd317;
	}
	add.s32 	%r132, %r131, -1048576;
	mov.b64 	%fd317, {%r130, %r132};
	add.s32 	%r167, %r167, 1;
$L__BB34_47:
	add.f64 	%fd225, %fd317, 0dBFF0000000000000;
	add.f64 	%fd226, %fd317, 0d3FF0000000000000;
	rcp.approx.ftz.f64 	%fd227, %fd226;
	neg.f64 	%fd228, %fd226;
	fma.rn.f64 	%fd229, %fd228, %fd227, 0d3FF0000000000000;
	fma.rn.f64 	%fd230, %fd229, %fd229, %fd229;
	fma.rn.f64 	%fd231, %fd230, %fd227, %fd227;
	mul.f64 	%fd232, %fd225, %fd231;
	fma.rn.f64 	%fd233, %fd225, %fd231, %fd232;
	mul.f64 	%fd234, %fd233, %fd233;
	fma.rn.f64 	%fd235, %fd234, 0d3EB1380B3AE80F1E, 0d3ED0EE258B7A8B04;
	fma.rn.f64 	%fd236, %fd235, %fd234, 0d3EF3B2669F02676F;
	fma.rn.f64 	%fd237, %fd236, %fd234, 0d3F1745CBA9AB0956;
	fma.rn.f64 	%fd238, %fd237, %fd234, 0d3F3C71C72D1B5154;
	fma.rn.f64 	%fd239, %fd238, %fd234, 0d3F624924923BE72D;
	fma.rn.f64 	%fd240, %fd239, %fd234, 0d3F8999999999A3C4;
	fma.rn.f64 	%fd241, %fd240, %fd234, 0d3FB5555555555554;
	sub.f64 	%fd242, %fd225, %fd233;
	add.f64 	%fd243, %fd242, %fd242;
	neg.f64 	%fd244, %fd233;
	fma.rn.f64 	%fd245, %fd244, %fd225, %fd243;
	mul.f64 	%fd246, %fd231, %fd245;
	mul.f64 	%fd247, %fd234, %fd241;
	fma.rn.f64 	%fd248, %fd247, %fd233, %fd246;
	xor.b32  	%r133, %r167, -2147483648;
	mov.b32 	%r134, 1127219200;
	mov.b64 	%fd249, {%r133, %r134};
	sub.f64 	%fd250, %fd249, %fd34;
	fma.rn.f64 	%fd251, %fd250, 0d3FE62E42FEFA39EF, %fd233;
	fma.rn.f64 	%fd252, %fd250, 0dBFE62E42FEFA39EF, %fd251;
	sub.f64 	%fd253, %fd252, %fd233;
	sub.f64 	%fd254, %fd248, %fd253;
	fma.rn.f64 	%fd255, %fd250, 0d3C7ABC9E3B39803F, %fd254;
	add.f64 	%fd318, %fd251, %fd255;
	bra.uni 	$L__BB34_49;
$L__BB34_48:
	fma.rn.f64 	%fd224, %fd316, 0d7FF0000000000000, 0d7FF0000000000000;
	{
	.reg .b32 %temp; 
	mov.b64 	{%temp, %r125}, %fd316;
	}
	and.b32  	%r126, %r125, 2147483647;
	setp.eq.s32 	%p53, %r126, 0;
	selp.f64 	%fd318, 0dFFF0000000000000, %fd224, %p53;
$L__BB34_49:
	{
	.reg .b32 %temp; 
	mov.b64 	{%temp, %r168}, %fd54;
	}
	{
	.reg .b32 %temp; 
	mov.b64 	{%r169, %temp}, %fd54;
	}
	setp.gt.s32 	%p55, %r168, 1048575;
	mov.b32 	%r170, -1023;
	mov.f64 	%fd319, %fd54;
	@%p55 bra 	$L__BB34_51;
	mul.f64 	%fd319, %fd54, 0d4350000000000000;
	{
	.reg .b32 %temp; 
	mov.b64 	{%temp, %r168}, %fd319;
	}
	{
	.reg .b32 %temp; 
	mov.b64 	{%r169, %temp}, %fd319;
	}
	mov.b32 	%r170, -1077;
$L__BB34_51:
	add.s32 	%r137, %r168, -1;
	setp.gt.u32 	%p56, %r137, 2146435070;
	@%p56 bra 	$L__BB34_55;
	shr.u32 	%r140, %r168, 20;
	add.s32 	%r171, %r170, %r140;
	and.b32  	%r141, %r168, 1048575;
	or.b32  	%r142, %r141, 1072693248;
	mov.b64 	%fd320, {%r169, %r142};
	setp.lt.u32 	%p58, %r142, 1073127583;
	@%p58 bra 	$L__BB34_54;
	{
	.reg .b32 %temp; 
	mov.b64 	{%r143, %temp}, %fd320;
	}
	{
	.reg .b32 %temp; 
	mov.b64 	{%temp, %r144}, %fd320;
	}
	add.s32 	%r145, %r144, -1048576;
	mov.b64 	%fd320, {%r143, %r145};
	add.s32 	%r171, %r171, 1;
$L__BB34_54:
	add.f64 	%fd257, %fd320, 0dBFF0000000000000;
	add.f64 	%fd258, %fd320, 0d3FF0000000000000;
	rcp.approx.ftz.f64 	%fd259, %fd258;
	neg.f64 	%fd260, %fd258;
	fma.rn.f64 	%fd261, %fd260, %fd259, 0d3FF0000000000000;
	fma.rn.f64 	%fd262, %fd261, %fd261, %fd261;
	fma.rn.f64 	%fd263, %fd262, %fd259, %fd259;
	mul.f64 	%fd264, %fd257, %fd263;
	fma.rn.f64 	%fd265, %fd257, %fd263, %fd264;
	mul.f64 	%fd266, %fd265, %fd265;
	fma.rn.f64 	%fd267, %fd266, 0d3EB1380B3AE80F1E, 0d3ED0EE258B7A8B04;
	fma.rn.f64 	%fd268, %fd267, %fd266, 0d3EF3B2669F02676F;
	fma.rn.f64 	%fd269, %fd268, %fd266, 0d3F1745CBA9AB0956;
	fma.rn.f64 	%fd270, %fd269, %fd266, 0d3F3C71C72D1B5154;
	fma.rn.f64 	%fd271, %fd270, %fd266, 0d3F624924923BE72D;
	fma.rn.f64 	%fd272, %fd271, %fd266, 0d3F8999999999A3C4;
	fma.rn.f64 	%fd273, %fd272, %fd266, 0d3FB5555555555554;
	sub.f64 	%fd274, %fd257, %fd265;
	add.f64 	%fd275, %fd274, %fd274;
	neg.f64 	%fd276, %fd265;
	fma.rn.f64 	%fd277, %fd276, %fd257, %fd275;
	mul.f64 	%fd278, %fd263, %fd277;
	mul.f64 	%fd279, %fd266, %fd273;
	fma.rn.f64 	%fd280, %fd279, %fd265, %fd278;
	xor.b32  	%r146, %r171, -2147483648;
	mov.b32 	%r147, 1127219200;
	mov.b64 	%fd281, {%r146, %r147};
	sub.f64 	%fd282, %fd281, %fd34;
	fma.rn.f64 	%fd283, %fd282, 0d3FE62E42FEFA39EF, %fd265;
	fma.rn.f64 	%fd284, %fd282, 0dBFE62E42FEFA39EF, %fd283;
	sub.f64 	%fd285, %fd284, %fd265;
	sub.f64 	%fd286, %fd280, %fd285;
	fma.rn.f64 	%fd287, %fd282, 0d3C7ABC9E3B39803F, %fd286;
	add.f64 	%fd321, %fd283, %fd287;
	bra.uni 	$L__BB34_56;
$L__BB34_55:
	fma.rn.f64 	%fd256, %fd319, 0d7FF0000000000000, 0d7FF0000000000000;
	{
	.reg .b32 %temp; 
	mov.b64 	{%temp, %r138}, %fd319;
	}
	and.b32  	%r139, %r138, 2147483647;
	setp.eq.s32 	%p57, %r139, 0;
	selp.f64 	%fd321, 0dFFF0000000000000, %fd256, %p57;
$L__BB34_56:
	mov.f64 	%fd288, 0d3FF0000000000000;
	sub.f64 	%fd289, %fd288, %fd54;
	add.f64 	%fd290, %fd289, %fd321;
	mul.f64 	%fd291, %fd32, %fd290;
	mul.f64 	%fd292, %fd52, 0d3FE0000000000000;
	fma.rn.f64 	%fd293, %fd52, %fd292, %fd291;
	setp.geu.f64 	%p59, %fd318, %fd293;
	xor.b64  	%rd101, %rd14, %rd100;
	@%p59 bra 	$L__BB34_26;
$L__BB34_57:
	ld.param.f64 	%fd301, [student_t_f16_param_1];
	ld.param.u64 	%rd97, [student_t_f16_param_0];
	mul.f64 	%fd294, %fd32, %fd54;
	fma.rn.f64 	%fd295, %fd32, %fd54, %fd294;
	mul.f64 	%fd296, %fd310, %fd295;
	div.rn.f64 	%fd297, %fd296, %fd301;
	sqrt.rn.f64 	%fd298, %fd297;
	div.rn.f64 	%fd299, %fd18, %fd298;
	cvt.rn.f32.f64 	%f1, %fd299;
	// begin inline asm
	{  cvt.rn.f16.f32 %rs1, %f1;}

	// end inline asm
	cvta.to.global.u64 	%rd94, %rd97;
	mov.u32 	%r148, %ctaid.x;
	mov.u32 	%r149, %ntid.x;
	mov.u32 	%r150, %tid.x;
	mad.lo.s32 	%r151, %r148, %r149, %r150;
	mul.wide.u32 	%rd95, %r151, 2;
	add.s64 	%rd96, %rd94, %rd95;
	st.global.u16 	[%rd96], %rs1;
$L__BB34_58:
	ret;

}
	// .globl	student_t_bf16
.visible .entry student_t_bf16(
	.param .u64 .ptr .align 1 student_t_bf16_param_0,
	.param .f64 student_t_bf16_param_1,
	.param .u64 student_t_bf16_param_2,
	.param .u32 student_t_bf16_param_3
)
{
	.reg .pred 	%p<61>;
	.reg .b16 	%rs<2>;
	.reg .b32 	%r<172>;
	.reg .b32 	%f<2>;
	.reg .b64 	%rd<104>;
	.reg .b64 	%fd<322>;

	ld.param.u64 	%rd17, [student_t_bf16_param_2];
	ld.param.u32 	%r54, [student_t_bf16_param_3];
	mov.u32 	%r55, %ctaid.x;
	mov.u32 	%r56, %ntid.x;
	mov.u32 	%r57, %tid.x;
	mad.lo.s32 	%r1, %r55, %r56, %r57;
	setp.ge.u32 	%p4, %r1, %r54;
	@%p4 bra 	$L__BB35_58;
	cvt.u64.u32 	%rd18, %r1;
	mad.lo.s64 	%rd19, %rd18, -7046029254386353131, %rd17;
	shr.u64 	%rd20, %rd19, 30;
	xor.b64  	%rd21, %rd20, %rd19;
	mul.lo.s64 	%rd22, %rd21, -4658895280553007687;
	shr.u64 	%rd23, %rd22, 27;
	xor.b64  	%rd24, %rd23, %rd22;
	mul.lo.s64 	%rd25, %rd24, -7723592293110705685;
	shr.u64 	%rd26, %rd25, 31;
	xor.b64  	%rd27, %rd26, %rd25;
	add.s64 	%rd28, %rd19, 1;
	setp.eq.s64 	%p5, %rd28, 0;
	shr.u64 	%rd29, %rd28, 30;
	xor.b64  	%rd30, %rd29, %rd28;
	mul.lo.s64 	%rd31, %rd30, -4658895280553007687;
	shr.u64 	%rd32, %rd31, 27;
	xor.b64  	%rd33, %rd32, %rd31;
	mul.lo.s64 	%rd34, %rd33, -7723592293110705685;
	shr.u64 	%rd35, %rd34, 31;
	xor.b64  	%rd36, %rd35, %rd34;
	setp.eq.s64 	%p6, %rd19, 0;
	selp.b64 	%rd37, 1, %rd27, %p6;
	selp.b64 	%rd38, 1, %rd36, %p5;
	add.s64 	%rd39, %rd38, %rd37;
	shl.b64 	%rd40, %rd37, 23;
	xor.b64  	%rd41, %rd40, %rd37;
	shr.u64 	%rd42, %rd41, 18;
	shr.u64 	%rd43, %rd38, 5;
	xor.b64  	%rd44, %rd43, %rd42;
	xor.b64  	%rd45, %rd44, %rd38;
	xor.b64  	%rd100, %rd45, %rd41;
	shr.u64 	%rd46, %rd39, 11;
	cvt.rn.f64.u64 	%fd73, %rd46;
	mul.f64 	%fd74, %fd73, 0d3CA0000000000000;
	add.s64 	%rd47, %rd100, %rd38;
	shl.b64 	%rd48, %rd38, 23;
	xor.b64  	%rd49, %rd48, %rd38;
	shr.u64 	%rd50, %rd49, 18;
	shr.u64 	%rd51, %rd100, 5;
	xor.b64  	%rd52, %rd50, %rd51;
	xor.b64  	%rd53, %rd52, %rd49;
	xor.b64  	%rd2, %rd53, %rd100;
	shr.u64 	%rd54, %rd47, 11;
	cvt.rn.f64.u64 	%fd1, %rd54;
	setp.lt.f64 	%p7, %fd74, 0d3CD203AF9EE75616;
	selp.f64 	%fd302, 0d3CD203AF9EE75616, %fd74, %p7;
	{
	.reg .b32 %temp; 
	mov.b64 	{%temp, %r152}, %fd302;
	}
	{
	.reg .b32 %temp; 
	mov.b64 	{%r153, %temp}, %fd302;
	}
	setp.gt.s32 	%p8, %r152, 1048575;
	mov.b32 	%r154, -1023;
	@%p8 bra 	$L__BB35_3;
	mul.f64 	%fd302, %fd302, 0d4350000000000000;
	{
	.reg .b32 %temp; 
	mov.b64 	{%temp, %r152}, %fd302;
	}
	{
	.reg .b32 %temp; 
	mov.b64 	{%r153, %temp}, %fd302;
	}
	mov.b32 	%r154, -1077;
$L__BB35_3:
	add.s32 	%r60, %r152, -1;
	setp.gt.u32 	%p9, %r60, 2146435070;
	@%p9 bra 	$L__BB35_7;
	shr.u32 	%r63, %r152, 20;
	add.s32 	%r155, %r154, %r63;
	and.b32  	%r64, %r152, 1048575;
	or.b32  	%r65, %r64, 1072693248;
	mov.b64 	%fd303, {%r153, %r65};
	setp.lt.u32 	%p11, %r65, 1073127583;
	@%p11 bra 	$L__BB35_6;
	{
	.reg .b32 %temp; 
	mov.b64 	{%r66, %temp}, %fd303;
	}
	{
	.reg .b32 %temp; 
	mov.b64 	{%temp, %r67}, %fd303;
	}
	add.s32 	%r68, %r67, -1048576;
	mov.b64 	%fd303, {%r66, %r68};
	add.s32 	%r155, %r155, 1;
$L__BB35_6:
	add.f64 	%fd76, %fd303, 0dBFF0000000000000;
	add.f64 	%fd77, %fd303, 0d3FF0000000000000;
	rcp.approx.ftz.f64 	%fd78, %fd77;
	neg.f64 	%fd79, %fd77;
	fma.rn.f64 	%fd80, %fd79, %fd78, 0d3FF0000000000000;
	fma.rn.f64 	%fd81, %fd80, %fd80, %fd80;
	fma.rn.f64 	%fd82, %fd81, %fd78, %fd78;
	mul.f64 	%fd83, %fd76, %fd82;
	fma.rn.f64 	%fd84, %fd76, %fd82, %fd83;
	mul.f64 	%fd85, %fd84, %fd84;
	fma.rn.f64 	%fd86, %fd85, 0d3EB1380B3AE80F1E, 0d3ED0EE258B7A8B04;
	fma.rn.f64 	%fd87, %fd86, %fd85, 0d3EF3B2669F02676F;
	fma.rn.f64 	%fd88, %fd87, %fd85, 0d3F1745CBA9AB0956;
	fma.rn.f64 	%fd89, %fd88, %fd85, 0d3F3C71C72D1B5154;
	fma.rn.f64 	%fd90, %fd89, %fd85, 0d3F624924923BE72D;
	fma.rn.f64 	%fd91, %fd90, %fd85, 0d3F8999999999A3C4;
	fma.rn.f64 	%fd92, %fd91, %fd85, 0d3FB5555555555554;
	sub.f64 	%fd93, %fd76, %fd84;
	add.f64 	%fd94, %fd93, %fd93;
	neg.f64 	%fd95, %fd84;
	fma.rn.f64 	%fd96, %fd95, %fd76, %fd94;
	mul.f64 	%fd97, %fd82, %fd96;
	mul.f64 	%fd98, %fd85, %fd92;
	fma.rn.f64 	%fd99, %fd98, %fd84, %fd97;
	xor.b32  	%r69, %r155, -2147483648;
	mov.b32 	%r70, 1127219200;
	mov.b64 	%fd100, {%r69, %r70};
	mov.b32 	%r71, -2147483648;
	mov.b64 	%fd101, {%r71, %r70};
	sub.f64 	%fd102, %fd100, %fd101;
	fma.rn.f64 	%fd103, %fd102, 0d3FE62E42FEFA39EF, %fd84;
	fma.rn.f64 	%fd104, %fd102, 0dBFE62E42FEFA39EF, %fd103;
	sub.f64 	%fd105, %fd104, %fd84;
	sub.f64 	%fd106, %fd99, %fd105;
	fma.rn.f64 	%fd107, %fd102, 0d3C7ABC9E3B39803F, %fd106;
	add.f64 	%fd304, %fd103, %fd107;
	bra.uni 	$L__BB35_8;
$L__BB35_7:
	fma.rn.f64 	%fd75, %fd302, 0d7FF0000000000000, 0d7FF0000000000000;
	{
	.reg .b32 %temp; 
	mov.b64 	{%temp, %r61}, %fd302;
	}
	and.b32  	%r62, %r61, 2147483647;
	setp.eq.s32 	%p10, %r62, 0;
	selp.f64 	%fd304, 0dFFF0000000000000, %fd75, %p10;
$L__BB35_8:
	mul.f64 	%fd11, %fd304, 0dC000000000000000;
	mul.f64 	%fd108, %fd1, 0d3CA0000000000000;
	mul.f64 	%fd12, %fd108, 0d401921FB54442D18;
	setp.neu.f64 	%p12, %fd12, 0d7FF0000000000000;
	@%p12 bra 	$L__BB35_10;
	mov.f64 	%fd114, 0d0000000000000000;
	mov.f64 	%fd115, 0d7FF0000000000000;
	mul.rn.f64 	%fd306, %fd115, %fd114;
	mov.b32 	%r157, 1;
	bra.uni 	$L__BB35_13;
$L__BB35_10:
	mul.f64 	%fd109, %fd12, 0d3FE45F306DC9C883;
	cvt.rni.s32.f64 	%r156, %fd109;
	cvt.rn.f64.s32 	%fd110, %r156;
	fma.rn.f64 	%fd111, %fd110, 0dBFF921FB54442D18, %fd12;
	fma.rn.f64 	%fd112, %fd110, 0dBC91A62633145C00, %fd111;
	fma.rn.f64 	%fd306, %fd110, 0dB97B839A252049C0, %fd112;
	setp.ltu.f64 	%p13, %fd12, 0d41E0000000000000;
	@%p13 bra 	$L__BB35_12;
	{ // callseq 79, 0
	.param .b64 param0;
	st.param.f64 	[param0], %fd12;
	.param .align 16 .b8 retval0[16];
	call.uni (retval0), 
	__internal_trig_reduction_slowpathd, 
	(
	param0
	);
	ld.param.f64 	%fd306, [retval0];
	ld.param.b32 	%r156, [retval0+8];
	} // callseq 79
$L__BB35_12:
	add.s32 	%r157, %r156, 1;
$L__BB35_13:
	setp.eq.f64 	%p14, %fd12, 0d7FF0000000000000;
	shl.b32 	%r74, %r157, 6;
	cvt.u64.u32 	%rd55, %r74;
	and.b64  	%rd56, %rd55, 64;
	mov.u64 	%rd57, __cudart_sin_cos_coeffs;
	add.s64 	%rd58, %rd57, %rd56;
	mul.rn.f64 	%fd116, %fd306, %fd306;
	and.b32  	%r75, %r157, 1;
	setp.eq.b32 	%p15, %r75, 1;
	selp.f64 	%fd117, 0dBDA8FF8320FD8164, 0d3DE5DB65F9785EBA, %p15;
	ld.global.nc.v2.f64 	{%fd118, %fd119}, [%rd58];
	fma.rn.f64 	%fd120, %fd117, %fd116, %fd118;
	fma.rn.f64 	%fd121, %fd120, %fd116, %fd119;
	ld.global.nc.v2.f64 	{%fd122, %fd123}, [%rd58+16];
	fma.rn.f64 	%fd124, %fd121, %fd116, %fd122;
	fma.rn.f64 	%fd125, %fd124, %fd116, %fd123;
	ld.global.nc.v2.f64 	{%fd126, %fd127}, [%rd58+32];
	fma.rn.f64 	%fd128, %fd125, %fd116, %fd126;
	fma.rn.f64 	%fd129, %fd128, %fd116, %fd127;
	fma.rn.f64 	%fd130, %fd129, %fd306, %fd306;
	fma.rn.f64 	%fd131, %fd129, %fd116, 0d3FF0000000000000;
	selp.f64 	%fd132, %fd131, %fd130, %p15;
	and.b32  	%r76, %r157, 2;
	setp.eq.s32 	%p16, %r76, 0;
	mov.f64 	%fd133, 0d0000000000000000;
	sub.f64 	%fd134, %fd133, %fd132;
	selp.f64 	%fd135, %fd132, %fd134, %p16;
	sqrt.rn.f64 	%fd136, %fd11;
	mul.f64 	%fd18, %fd136, %fd135;
	setp.ltu.f64 	%p17, %fd12, 0d41E0000000000000;
	or.pred  	%p18, %p14, %p17;
	@%p18 bra 	$L__BB35_15;
	{ // callseq 80, 0
	.param .b64 param0;
	st.param.f64 	[param0], %fd12;
	.param .align 16 .b8 retval0[16];
	call.uni (retval0), 
	__internal_trig_reduction_slowpathd, 
	(
	param0
	);
	ld.param.f64 	%fd137, [retval0];
	ld.param.b32 	%r77, [retval0+8];
	} // callseq 80
$L__BB35_15:
	ld.param.f64 	%fd300, [student_t_bf16_param_1];
	mul.f64 	%fd309, %fd300, 0d3FE0000000000000;
	setp.geu.f64 	%p19, %fd309, 0d3FF0000000000000;
	mov.f64 	%fd310, 0d3FF0000000000000;
	mov.u64 	%rd101, %rd2;
	@%p19 bra 	$L__BB35_25;
	add.s64 	%rd59, %rd2, %rd100;
	shl.b64 	%rd60, %rd100, 23;
	xor.b64  	%rd61, %rd60, %rd100;
	shr.u64 	%rd62, %rd61, 18;
	shr.u64 	%rd63, %rd2, 5;
	xor.b64  	%rd64, %rd62, %rd63;
	xor.b64  	%rd3, %rd64, %rd61;
	shr.u64 	%rd65, %rd59, 11;
	cvt.rn.f64.u64 	%fd140, %rd65;
	mul.f64 	%fd20, %fd140, 0d3CA0000000000000;
	rcp.rn.f64 	%fd21, %fd309;
	{
	.reg .b32 %temp; 
	mov.b64 	{%temp, %r17}, %fd20;
	}
	{
	.reg .b32 %temp; 
	mov.b64 	{%temp, %r18}, %fd21;
	}
	shr.u32 	%r79, %r18, 20;
	and.b32  	%r80, %r79, 2047;
	add.s32 	%r81, %r80, -1012;
	mov.b64 	%rd66, %fd21;
	shl.b64 	%rd4, %rd66, %r81;
	setp.eq.s64 	%p60, %rd4, -9223372036854775808;
	setp.neu.f64 	%p20, %fd20, 0d0000000000000000;
	@%p20 bra 	$L__BB35_18;
	setp.eq.s64 	%p23, %rd4, -9223372036854775808;
	abs.f64 	%fd148, %fd21;
	setp.neu.f64 	%p24, %fd148, 0d3FE0000000000000;
	and.pred  	%p60, %p24, %p23;
	selp.b32 	%r82, %r17, 0, %p60;
	setp.lt.s32 	%p25, %r18, 0;
	or.b32  	%r83, %r82, 2146435072;
	selp.b32 	%r84, %r83, %r82, %p25;
	mov.b32 	%r85, 0;
	mov.b64 	%fd308, {%r85, %r84};
	bra.uni 	$L__BB35_19;
$L__BB35_18:
	{ // callseq 81, 0
	.param .b64 param0;
	st.param.f64 	[param0], %fd20;
	.param .b64 param1;
	st.param.f64 	[param1], %fd21;
	.param .b64 retval0;
	call.uni (retval0), 
	__internal_accurate_pow, 
	(
	param0, 
	param1
	);
	ld.param.f64 	%fd141, [retval0];
	} // callseq 81
	setp.lt.s32 	%p21, %r17, 0;
	cvt.rzi.f64.f64 	%fd143, %fd21;
	setp.neu.f64 	%p22, %fd21, %fd143;
	neg.f64 	%fd144, %fd141;
	selp.f64 	%fd145, %fd144, %fd141, %p60;
	selp.f64 	%fd146, %fd145, %fd141, %p21;
	selp.f64 	%fd147, 0dFFF8000000000000, %fd146, %p21;
	selp.f64 	%fd308, %fd147, %fd146, %p22;
$L__BB35_19:
	add.f64 	%fd149, %fd21, %fd20;
	{
	.reg .b32 %temp; 
	mov.b64 	{%temp, %r86}, %fd149;
	}
	and.b32  	%r87, %r86, 2146435072;
	setp.ne.s32 	%p26, %r87, 2146435072;
	@%p26 bra 	$L__BB35_24;
	abs.f64 	%fd150, %fd21;
	setp.neu.f64 	%p27, %fd150, 0d7FF0000000000000;
	@%p27 bra 	$L__BB35_22;
	setp.gt.f64 	%p32, %fd20, 0d3FF0000000000000;
	selp.b32 	%r95, 2146435072, 0, %p32;
	setp.lt.s32 	%p33, %r18, 0;
	xor.b32  	%r96, %r95, 2146435072;
	selp.b32 	%r97, %r96, %r95, %p33;
	setp.eq.f64 	%p34, %fd20, 0dBFF0000000000000;
	selp.b32 	%r98, 1072693248, %r97, %p34;
	mov.b32 	%r99, 0;
	mov.b64 	%fd308, {%r99, %r98};
	bra.uni 	$L__BB35_24;
$L__BB35_22:
	setp.neu.f64 	%p28, %fd20, 0d7FF0000000000000;
	@%p28 bra 	$L__BB35_24;
	setp.lt.s32 	%p29, %r17, 0;
	setp.lt.s32 	%p30, %r18, 0;
	selp.b32 	%r88, 0, 2146435072, %p30;
	and.b32  	%r89, %r18, 2147483647;
	setp.ne.s32 	%p31, %r89, 1071644672;
	or.b32  	%r90, %r88, -2147483648;
	selp.b32 	%r91, %r90, %r88, %p31;
	selp.b32 	%r92, %r91, %r88, %p60;
	selp.b32 	%r93, %r92, %r88, %p29;
	mov.b32 	%r94, 0;
	mov.b64 	%fd308, {%r94, %r93};
$L__BB35_24:
	setp.eq.f64 	%p35, %fd20, 0d3FF0000000000000;
	setp.eq.f64 	%p36, %fd21, 0d0000000000000000;
	selp.f64 	%fd151, 0d3FF0000000000000, %fd308, %p35;
	selp.f64 	%fd310, 0d3FF0000000000000, %fd151, %p36;
	add.f64 	%fd309, %fd309, 0d3FF0000000000000;
	xor.b64  	%rd101, %rd3, %rd2;
	mov.u64 	%rd100, %rd2;
$L__BB35_25:
	add.f64 	%fd32, %fd309, 0dBFD5555555555555;
	mul.f64 	%fd152, %fd32, 0d4022000000000000;
	sqrt.rn.f64 	%fd153, %fd152;
	rcp.rn.f64 	%fd33, %fd153;
	mov.b32 	%r100, 1127219200;
	mov.b32 	%r101, -2147483648;
	mov.b64 	%fd34, {%r101, %r100};
$L__BB35_26:
	mov.u64 	%rd102, %rd100;
	mov.u64 	%rd100, %rd101;
$L__BB35_27:
	add.s64 	%rd67, %rd100, %rd102;
	shl.b64 	%rd68, %rd102, 23;
	xor.b64  	%rd69, %rd68, %rd102;
	shr.u64 	%rd70, %rd69, 18;
	shr.u64 	%rd71, %rd100, 5;
	xor.b64  	%rd72, %rd71, %rd70;
	xor.b64  	%rd73, %rd72, %rd100;
	xor.b64  	%rd102, %rd73, %rd69;
	shr.u64 	%rd74, %rd67, 11;
	cvt.rn.f64.u64 	%fd154, %rd74;
	mul.f64 	%fd155, %fd154, 0d3CA0000000000000;
	add.s64 	%rd75, %rd102, %rd100;
	shl.b64 	%rd76, %rd100, 23;
	xor.b64  	%rd77, %rd76, %rd100;
	shr.u64 	%rd78, %rd77, 18;
	shr.u64 	%rd79, %rd102, 5;
	xor.b64  	%rd80, %rd78, %rd79;
	xor.b64  	%rd81, %rd80, %rd77;
	xor.b64  	%rd100, %rd81, %rd102;
	shr.u64 	%rd82, %rd75, 11;
	cvt.rn.f64.u64 	%fd35, %rd82;
	setp.lt.f64 	%p37, %fd155, 0d3CD203AF9EE75616;
	selp.f64 	%fd311, 0d3CD203AF9EE75616, %fd155, %p37;
	{
	.reg .b32 %temp; 
	mov.b64 	{%temp, %r158}, %fd311;
	}
	{
	.reg .b32 %temp; 
	mov.b64 	{%r159, %temp}, %fd311;
	}
	setp.gt.s32 	%p38, %r158, 1048575;
	mov.b32 	%r160, -1023;
	@%p38 bra 	$L__BB35_29;
	mul.f64 	%fd311, %fd311, 0d4350000000000000;
	{
	.reg .b32 %temp; 
	mov.b64 	{%temp, %r158}, %fd311;
	}
	{
	.reg .b32 %temp; 
	mov.b64 	{%r159, %temp}, %fd311;
	}
	mov.b32 	%r160, -1077;
$L__BB35_29:
	add.s32 	%r104, %r158, -1;
	setp.gt.u32 	%p39, %r104, 2146435070;
	@%p39 bra 	$L__BB35_33;
	shr.u32 	%r107, %r158, 20;
	add.s32 	%r161, %r160, %r107;
	and.b32  	%r108, %r158, 1048575;
	or.b32  	%r109, %r108, 1072693248;
	mov.b64 	%fd312, {%r159, %r109};
	setp.lt.u32 	%p41, %r109, 1073127583;
	@%p41 bra 	$L__BB35_32;
	{
	.reg .b32 %temp; 
	mov.b64 	{%r110, %temp}, %fd312;
	}
	{
	.reg .b32 %temp; 
	mov.b64 	{%temp, %r111}, %fd312;
	}
	add.s32 	%r112, %r111, -1048576;
	mov.b64 	%fd312, {%r110, %r112};
	add.s32 	%r161, %r161, 1;
$L__BB35_32:
	add.f64 	%fd157, %fd312, 0dBFF0000000000000;
	add.f64 	%fd158, %fd312, 0d3FF0000000000000;
	rcp.approx.ftz.f64 	%fd159, %fd158;
	neg.f64 	%fd160, %fd158;
	fma.rn.f64 	%fd161, %fd160, %fd159, 0d3FF0000000000000;
	fma.rn.f64 	%fd162, %fd161, %fd161, %fd161;
	fma.rn.f64 	%fd163, %fd162, %fd159, %fd159;
	mul.f64 	%fd164, %fd157, %fd163;
	fma.rn.f64 	%fd165, %fd157, %fd163, %fd164;
	mul.f64 	%fd166, %fd165, %fd165;
	fma.rn.f64 	%fd167, %fd166, 0d3EB1380B3AE80F1E, 0d3ED0EE258B7A8B04;
	fma.rn.f64 	%fd168, %fd167, %fd166, 0d3EF3B2669F02676F;
	fma.rn.f64 	%fd169, %fd168, %fd166, 0d3F1745CBA9AB0956;
	fma.rn.f64 	%fd170, %fd169, %fd166, 0d3F3C71C72D1B5154;
	fma.rn.f64 	%fd171, %fd170, %fd166, 0d3F624924923BE72D;
	fma.rn.f64 	%fd172, %fd171, %fd166, 0d3F8999999999A3C4;
	fma.rn.f64 	%fd173, %fd172, %fd166, 0d3FB5555555555554;
	sub.f64 	%fd174, %fd157, %fd165;
	add.f64 	%fd175, %fd174, %fd174;
	neg.f64 	%fd176, %fd165;
	fma.rn.f64 	%fd177, %fd176, %fd157, %fd175;
	mul.f64 	%fd178, %fd163, %fd177;
	mul.f64 	%fd179, %fd166, %fd173;
	fma.rn.f64 	%fd180, %fd179, %fd165, %fd178;
	xor.b32  	%r113, %r161, -2147483648;
	mov.b32 	%r114, 1127219200;
	mov.b64 	%fd181, {%r113, %r114};
	sub.f64 	%fd182, %fd181, %fd34;
	fma.rn.f64 	%fd183, %fd182, 0d3FE62E42FEFA39EF, %fd165;
	fma.rn.f64 	%fd184, %fd182, 0dBFE62E42FEFA39EF, %fd183;
	sub.f64 	%fd185, %fd184, %fd165;
	sub.f64 	%fd186, %fd180, %fd185;
	fma.rn.f64 	%fd187, %fd182, 0d3C7ABC9E3B39803F, %fd186;
	add.f64 	%fd313, %fd183, %fd187;
	bra.uni 	$L__BB35_34;
$L__BB35_33:
	fma.rn.f64 	%fd156, %fd311, 0d7FF0000000000000, 0d7FF0000000000000;
	{
	.reg .b32 %temp; 
	mov.b64 	{%temp, %r105}, %fd311;
	}
	and.b32  	%r106, %r105, 2147483647;
	setp.eq.s32 	%p40, %r106, 0;
	selp.f64 	%fd313, 0dFFF0000000000000, %fd156, %p40;
$L__BB35_34:
	mov.f64 	%fd188, 0d0000000000000000;
	mov.f64 	%fd189, 0d7FF0000000000000;
	mul.rn.f64 	%fd315, %fd189, %fd188;
	mul.f64 	%fd46, %fd313, 0dC000000000000000;
	mul.f64 	%fd190, %fd35, 0d3CA0000000000000;
	mul.f64 	%fd47, %fd190, 0d401921FB54442D18;
	setp.eq.f64 	%p42, %fd47, 0d7FF0000000000000;
	mov.b32 	%r163, 1;
	@%p42 bra 	$L__BB35_38;
	mul.f64 	%fd191, %fd47, 0d3FE45F306DC9C883;
	cvt.rni.s32.f64 	%r162, %fd191;
	cvt.rn.f64.s32 	%fd192, %r162;
	fma.rn.f64 	%fd193, %fd192, 0dBFF921FB54442D18, %fd47;
	fma.rn.f64 	%fd194, %fd192, 0dBC91A62633145C00, %fd193;
	fma.rn.f64 	%fd315, %fd192, 0dB97B839A252049C0, %fd194;
	setp.ltu.f64 	%p43, %fd47, 0d41E0000000000000;
	@%p43 bra 	$L__BB35_37;
	{ // callseq 82, 0
	.param .b64 param0;
	st.param.f64 	[param0], %fd47;
	.param .align 16 .b8 retval0[16];
	call.uni (retval0), 
	__internal_trig_reduction_slowpathd, 
	(
	param0
	);
	ld.param.f64 	%fd315, [retval0];
	ld.param.b32 	%r162, [retval0+8];
	} // callseq 82
$L__BB35_37:
	add.s32 	%r163, %r162, 1;
$L__BB35_38:
	setp.eq.f64 	%p44, %fd47, 0d7FF0000000000000;
	shl.b32 	%r117, %r163, 6;
	cvt.u64.u32 	%rd83, %r117;
	and.b64  	%rd84, %rd83, 64;
	mov.u64 	%rd85, __cudart_sin_cos_coeffs;
	add.s64 	%rd86, %rd85, %rd84;
	mul.rn.f64 	%fd196, %fd315, %fd315;
	and.b32  	%r118, %r163, 1;
	setp.eq.b32 	%p45, %r118, 1;
	selp.f64 	%fd197, 0dBDA8FF8320FD8164, 0d3DE5DB65F9785EBA, %p45;
	ld.global.nc.v2.f64 	{%fd198, %fd199}, [%rd86];
	fma.rn.f64 	%fd200, %fd197, %fd196, %fd198;
	fma.rn.f64 	%fd201, %fd200, %fd196, %fd199;
	ld.global.nc.v2.f64 	{%fd202, %fd203}, [%rd86+16];
	fma.rn.f64 	%fd204, %fd201, %fd196, %fd202;
	fma.rn.f64 	%fd205, %fd204, %fd196, %fd203;
	ld.global.nc.v2.f64 	{%fd206, %fd207}, [%rd86+32];
	fma.rn.f64 	%fd208, %fd205, %fd196, %fd206;
	fma.rn.f64 	%fd209, %fd208, %fd196, %fd207;
	fma.rn.f64 	%fd210, %fd209, %fd315, %fd315;
	fma.rn.f64 	%fd211, %fd209, %fd196, 0d3FF0000000000000;
	selp.f64 	%fd212, %fd211, %fd210, %p45;
	and.b32  	%r119, %r163, 2;
	setp.eq.s32 	%p46, %r119, 0;
	mov.f64 	%fd213, 0d0000000000000000;
	sub.f64 	%fd214, %fd213, %fd212;
	selp.f64 	%fd215, %fd212, %fd214, %p46;
	sqrt.rn.f64 	%fd216, %fd46;
	mul.f64 	%fd52, %fd216, %fd215;
	setp.ltu.f64 	%p47, %fd47, 0d41E0000000000000;
	or.pred  	%p48, %p44, %p47;
	@%p48 bra 	$L__BB35_40;
	{ // callseq 83, 0
	.param .b64 param0;
	st.param.f64 	[param0], %fd47;
	.param .align 16 .b8 retval0[16];
	call.uni (retval0), 
	__internal_trig_reduction_slowpathd, 
	(
	param0
	);
	ld.param.f64 	%fd217, [retval0];
	ld.param.b32 	%r120, [retval0+8];
	} // callseq 83
$L__BB35_40:
	fma.rn.f64 	%fd53, %fd33, %fd52, 0d3FF0000000000000;
	setp.le.f64 	%p49, %fd53, 0d0000000000000000;
	@%p49 bra 	$L__BB35_27;
	mul.f64 	%fd219, %fd53, %fd53;
	mul.f64 	%fd54, %fd53, %fd219;
	add.s64 	%rd87, %rd100, %rd102;
	shl.b64 	%rd88, %rd102, 23;
	xor.b64  	%rd89, %rd88, %rd102;
	shr.u64 	%rd90, %rd89, 18;
	shr.u64 	%rd91, %rd100, 5;
	xor.b64  	%rd92, %rd90, %rd91;
	xor.b64  	%rd14, %rd92, %rd89;
	shr.u64 	%rd93, %rd87, 11;
	cvt.rn.f64.u64 	%fd220, %rd93;
	mul.f64 	%fd316, %fd220, 0d3CA0000000000000;
	mul.f64 	%fd221, %fd52, %fd52;
	mul.f64 	%fd222, %fd221, 0dBFA0F27BB2FEC56D;
	fma.rn.f64 	%fd223, %fd221, %fd222, 0d3FF0000000000000;
	setp.lt.f64 	%p50, %fd316, %fd223;
	@%p50 bra 	$L__BB35_57;
	{
	.reg .b32 %temp; 
	mov.b64 	{%temp, %r164}, %fd316;
	}
	{
	.reg .b32 %temp; 
	mov.b64 	{%r165, %temp}, %fd316;
	}
	setp.gt.s32 	%p51, %r164, 1048575;
	mov.b32 	%r166, -1023;
	@%p51 bra 	$L__BB35_44;
	mul.f64 	%fd316, %fd316, 0d4350000000000000;
	{
	.reg .b32 %temp; 
	mov.b64 	{%temp, %r164}, %fd316;
	}
	{
	.reg .b32 %temp; 
	mov.b64 	{%r165, %temp}, %fd316;
	}
	mov.b32 	%r166, -1077;
$L__BB35_44:
	add.s32 	%r124, %r164, -1;
	setp.gt.u32 	%p52, %r124, 2146435070;
	@%p52 bra 	$L__BB35_48;
	shr.u32 	%r127, %r164, 20;
	add.s32 	%r167, %r166, %r127;
	and.b32  	%r128, %r164, 1048575;
	or.b32  	%r129, %r128, 1072693248;
	mov.b64 	%fd317, {%r165, %r129};
	setp.lt.u32 	%p54, %r129, 1073127583;
	@%p54 bra 	$L__BB35_47;
	{
	.reg .b32 %temp; 
	mov.b64 	{%r130, %temp}, %fd317;
	}
	{
	.reg .b32 %temp; 
	mov.b64 	{%temp, %r131}, %fd317;
	}
	add.s32 	%r132, %r131, -1048576;
	mov.b64 	%fd317, {%r130, %r132};
	add.s32 	%r167, %r167, 1;
$L__BB35_47:
	add.f64 	%fd225, %fd317, 0dBFF0000000000000;
	add.f64 	%fd226, %fd317, 0d3FF0000000000000;
	rcp.approx.ftz.f64 	%fd227, %fd226;
	neg.f64 	%fd228, %fd226;
	fma.rn.f64 	%fd229, %fd228, %fd227, 0d3FF0000000000000;
	fma.rn.f64 	%fd230, %fd229, %fd229, %fd229;
	fma.rn.f64 	%fd231, %fd230, %fd227, %fd227;
	mul.f64 	%fd232, %fd225, %fd231;
	fma.rn.f64 	%fd233, %fd225, %fd231, %fd232;
	mul.f64 	%fd234, %fd233, %fd233;
	fma.rn.f64 	%fd235, %fd234, 0d3EB1380B3AE80F1E, 0d3ED0EE258B7A8B04;
	fma.rn.f64 	%fd236, %fd235, %fd234, 0d3EF3B2669F02676F;
	fma.rn.f64 	%fd237, %fd236, %fd234, 0d3F1745CBA9AB0956;
	fma.rn.f64 	%fd238, %fd237, %fd234, 0d3F3C71C72D1B5154;
	fma.rn.f64 	%fd239, %fd238, %fd234, 0d3F624924923BE72D;
	fma.rn.f64 	%fd240, %fd239, %fd234, 0d3F8999999999A3C4;
	fma.rn.f64 	%fd241, %fd240, %fd234, 0d3FB5555555555554;
	sub.f64 	%fd242, %fd225, %fd233;
	add.f64 	%fd243, %fd242, %fd242;
	neg.f64 	%fd244, %fd233;
	fma.rn.f64 	%fd245, %fd244, %fd225, %fd243;
	mul.f64 	%fd246, %fd231, %fd245;
	mul.f64 	%fd247, %fd234, %fd241;
	fma.rn.f64 	%fd248, %fd247, %fd233, %fd246;
	xor.b32  	%r133, %r167, -2147483648;
	mov.b32 	%r134, 1127219200;
	mov.b64 	%fd249, {%r133, %r134};
	sub.f64 	%fd250, %fd249, %fd34;
	fma.rn.f64 	%fd251, %fd250, 0d3FE62E42FEFA39EF, %fd233;
	fma.rn.f64 	%fd252, %fd250, 0dBFE62E42FEFA39EF, %fd251;
	sub.f64 	%fd253, %fd252, %fd233;
	sub.f64 	%fd254, %fd248, %fd253;
	fma.rn.f64 	%fd255, %fd250, 0d3C7ABC9E3B39803F, %fd254;
	add.f64 	%fd318, %fd251, %fd255;
	bra.uni 	$L__BB35_49;
$L__BB35_48:
	fma.rn.f64 	%fd224, %fd316, 0d7FF0000000000000, 0d7FF0000000000000;
	{
	.reg .b32 %temp; 
	mov.b64 	{%temp, %r125}, %fd316;
	}
	and.b32  	%r126, %r125, 2147483647;
	setp.eq.s32 	%p53, %r126, 0;
	selp.f64 	%fd318, 0dFFF0000000000000, %fd224, %p53;
$L__BB35_49:
	{
	.reg .b32 %temp; 
	mov.b64 	{%temp, %r168}, %fd54;
	}
	{
	.reg .b32 %temp; 
	mov.b64 	{%r169, %temp}, %fd54;
	}
	setp.gt.s32 	%p55, %r168, 1048575;
	mov.b32 	%r170, -1023;
	mov.f64 	%fd319, %fd54;
	@%p55 bra 	$L__BB35_51;
	mul.f64 	%fd319, %fd54, 0d4350000000000000;
	{
	.reg .b32 %temp; 
	mov.b64 	{%temp, %r168}, %fd319;
	}
	{
	.reg .b32 %temp; 
	mov.b64 	{%r169, %temp}, %fd319;
	}
	mov.b32 	%r170, -1077;
$L__BB35_51:
	add.s32 	%r137, %r168, -1;
	setp.gt.u32 	%p56, %r137, 2146435070;
	@%p56 bra 	$L__BB35_55;
	shr.u32 	%r140, %r168, 20;
	add.s32 	%r171, %r170, %r140;
	and.b32  	%r141, %r168, 1048575;
	or.b32  	%r142, %r141, 1072693248;
	mov.b64 	%fd320, {%r169, %r142};
	setp.lt.u32 	%p58, %r142, 1073127583;
	@%p58 bra 	$L__BB35_54;
	{
	.reg .b32 %temp; 
	mov.b64 	{%r143, %temp}, %fd320;
	}
	{
	.reg .b32 %temp; 
	mov.b64 	{%temp, %r144}, %fd320;
	}
	add.s32 	%r145, %r144, -1048576;
	mov.b64 	%fd320, {%r143, %r145};
	add.s32 	%r171, %r171, 1;
$L__BB35_54:
	add.f64 	%fd257, %fd320, 0dBFF0000000000000;
	add.f64 	%fd258, %fd320, 0d3FF0000000000000;
	rcp.approx.ftz.f64 	%fd259, %fd258;
	neg.f64 	%fd260, %fd258;
	fma.rn.f64 	%fd261, %fd260, %fd259, 0d3FF0000000000000;
	fma.rn.f64 	%fd262, %fd261, %fd261, %fd261;
	fma.rn.f64 	%fd263, %fd262, %fd259, %fd259;
	mul.f64 	%fd264, %fd257, %fd263;
	fma.rn.f64 	%fd265, %fd257, %fd263, %fd264;
	mul.f64 	%fd266, %fd265, %fd265;
	fma.rn.f64 	%fd267, %fd266, 0d3EB1380B3AE80F1E, 0d3ED0EE258B7A8B04;
	fma.rn.f64 	%fd268, %fd267, %fd266, 0d3EF3B2669F02676F;
	fma.rn.f64 	%fd269, %fd268, %fd266, 0d3F1745CBA9AB0956;
	fma.rn.f64 	%fd270, %fd269, %fd266, 0d3F3C71C72D1B5154;
	fma.rn.f64 	%fd271, %fd270, %fd266, 0d3F624924923BE72D;
	fma.rn.f64 	%fd272, %fd271, %fd266, 0d3F8999999999A3C4;
	fma.rn.f64 	%fd273, %fd272, %fd266, 0d3FB5555555555554;
	sub.f64 	%fd274, %fd257, %fd265;
	add.f64 	%fd275, %fd274, %fd274;
	neg.f64 	%fd276, %fd265;
	fma.rn.f64 	%fd277, %fd276, %fd257, %fd275;
	mul.f64 	%fd278, %fd263, %fd277;
	mul.f64 	%fd279, %fd266, %fd273;
	fma.rn.f64 	%fd280, %fd279, %fd265, %fd278;
	xor.b32  	%r146, %r171, -2147483648;
	mov.b32 	%r147, 1127219200;
	mov.b64 	%fd281, {%r146, %r147};
	sub.f64 	%fd282, %fd281, %fd34;
	fma.rn.f64 	%fd283, %fd282, 0d3FE62E42FEFA39EF, %fd265;
	fma.rn.f64 	%fd284, %fd282, 0dBFE62E42FEFA39EF, %fd283;
	sub.f64 	%fd285, %fd284, %fd265;
	sub.f64 	%fd286, %fd280, %fd285;
	fma.rn.f64 	%fd287, %fd282, 0d3C7ABC9E3B39803F, %fd286;
	add.f64 	%fd321, %fd283, %fd287;
	bra.uni 	$L__BB35_56;
$L__BB35_55:
	fma.rn.f64 	%fd256, %fd319, 0d7FF0000000000000, 0d7FF0000000000000;
	{
	.reg .b32 %temp; 
	mov.b64 	{%temp, %r138}, %fd319;
	}
	and.b32  	%r139, %r138, 2147483647;
	setp.eq.s32 	%p57, %r139, 0;
	selp.f64 	%fd321, 0dFFF0000000000000, %fd256, %p57;
$L__BB35_56:
	mov.f64 	%fd288, 0d3FF0000000000000;
	sub.f64 	%fd289, %fd288, %fd54;
	add.f64 	%fd290, %fd289, %fd321;
	mul.f64 	%fd291, %fd32, %fd290;
	mul.f64 	%fd292, %fd52, 0d3FE0000000000000;
	fma.rn.f64 	%fd293, %fd52, %fd292, %fd291;
	setp.geu.f64 	%p59, %fd318, %fd293;
	xor.b64  	%rd101, %rd14, %rd100;
	@%p59 bra 	$L__BB35_26;
$L__BB35_57:
	ld.param.f64 	%fd301, [student_t_bf16_param_1];
	ld.param.u64 	%rd97, [student_t_bf16_param_0];
	mul.f64 	%fd294, %fd32, %fd54;
	fma.rn.f64 	%fd295, %fd32, %fd54, %fd294;
	mul.f64 	%fd296, %fd310, %fd295;
	div.rn.f64 	%fd297, %fd296, %fd301;
	sqrt.rn.f64 	%fd298, %fd297;
	div.rn.f64 	%fd299, %fd18, %fd298;
	cvt.rn.f32.f64 	%f1, %fd299;
	// begin inline asm
	{  cvt.rn.bf16.f32 %rs1, %f1;}

	// end inline asm
	cvta.to.global.u64 	%rd94, %rd97;
	mov.u32 	%r148, %ctaid.x;
	mov.u32 	%r149, %ntid.x;
	mov.u32 	%r150, %tid.x;
	mad.lo.s32 	%r151, %r148, %r149, %r150;
	mul.wide.u32 	%rd95, %r151, 2;
	add.s64 	%rd96, %rd94, %rd95;
	st.global.u16 	[%rd96], %rs1;
$L__BB35_58:
	ret;

}
	// .globl	f_distribution_f32
.visible .entry f_distribution_f32(
	.param .u64 .ptr .align 1 f_distribution_f32_param_0,
	.param .f64 f_distribution_f32_param_1,
	.param .f64 f_distribution_f32_param_2,
	.param .u64 f_distribution_f32_param_3,
	.param .u32 f_distribution_f32_param_4
)
{
	.reg .pred 	%p<94>;
	.reg .b32 	%r<244>;
	.reg .b32 	%f<2>;
	.reg .b64 	%rd<136>;
	.reg .b64 	%fd<457>;

	ld.param.f64 	%fd107, [f_distribution_f32_param_1];
	ld.param.f64 	%fd108, [f_distribution_f32_param_2];
	ld.param.u64 	%rd30, [f_distribution_f32_param_3];
	ld.param.u32 	%r76, [f_distribution_f32_param_4];
	mov.u32 	%r77, %ctaid.x;
	mov.u32 	%r78, %ntid.x;
	mov.u32 	%r79, %tid.x;
	mad.lo.s32 	%r1, %r77, %r78, %r79;
	setp.ge.u32 	%p7, %r1, %r76;
	@%p7 bra 	$L__BB36_86;
	cvt.u64.u32 	%rd1, %r1;
	mad.lo.s64 	%rd31, %rd1, -7046029254386353131, %rd30;
	shr.u64 	%rd32, %rd31, 30;
	xor.b64  	%rd33, %rd32, %rd31;
	mul.lo.s64 	%rd34, %rd33, -4658895280553007687;
	shr.u64 	%rd35, %rd34, 27;
	xor.b64  	%rd36, %rd35, %rd34;
	mul.lo.s64 	%rd37, %rd36, -7723592293110705685;
	shr.u64 	%rd38, %rd37, 31;
	xor.b64  	%rd39, %rd38, %rd37;
	add.s64 	%rd40, %rd31, 1;
	setp.eq.s64 	%p8, %rd40, 0;
	shr.u64 	%rd41, %rd40, 30;
	xor.b64  	%rd42, %rd41, %rd40;
	mul.lo.s64 	%rd43, %rd42, -4658895280553007687;
	shr.u64 	%rd44, %rd43, 27;
	xor.b64  	%rd45, %rd44, %rd43;
	mul.lo.s64 	%rd46, %rd45, -7723592293110705685;
	shr.u64 	%rd47, %rd46, 31;
	xor.b64  	%rd48, %rd47, %rd46;
	setp.eq.s64 	%p9, %rd31, 0;
	selp.b64 	%rd127, 1, %rd39, %p9;
	selp.b64 	%rd3, 1, %rd48, %p8;
	mul.f64 	%fd429, %fd107, 0d3FE0000000000000;
	setp.geu.f64 	%p10, %fd429, 0d3FF0000000000000;
	mov.f64 	%fd430, 0d3FF0000000000000;
	mov.u64 	%rd126, %rd3;
	@%p10 bra 	$L__BB36_11;
	add.s64 	%rd49, %rd3, %rd127;
	shl.b64 	%rd50, %rd127, 23;
	xor.b64  	%rd4, %rd50, %rd127;
	shr.u64 	%rd51, %rd49, 11;
	cvt.rn.f64.u64 	%fd110, %rd51;
	mul.f64 	%fd2, %fd110, 0d3CA0000000000000;
	rcp.rn.f64 	%fd3, %fd429;
	{
	.reg .b32 %temp; 
	mov.b64 	{%temp, %r2}, %fd2;
	}
	{
	.reg .b32 %temp; 
	mov.b64 	{%temp, %r3}, %fd3;
	}
	shr.u32 	%r80, %r3, 20;
	and.b32  	%r81, %r80, 2047;
	add.s32 	%r82, %r81, -1012;
	mov.b64 	%rd52, %fd3;
	shl.b64 	%rd5, %rd52, %r82;
	setp.eq.s64 	%p92, %rd5, -9223372036854775808;
	setp.neu.f64 	%p11, %fd2, 0d0000000000000000;
	@%p11 bra 	$L__BB36_4;
	setp.eq.s64 	%p14, %rd5, -9223372036854775808;
	abs.f64 	%fd118, %fd3;
	setp.neu.f64 	%p15, %fd118, 0d3FE0000000000000;
	and.pred  	%p92, %p15, %p14;
	selp.b32 	%r83, %r2, 0, %p92;
	setp.lt.s32 	%p16, %r3, 0;
	or.b32  	%r84, %r83, 2146435072;
	selp.b32 	%r85, %r84, %r83, %p16;
	mov.b32 	%r86, 0;
	mov.b64 	%fd428, {%r86, %r85};
	bra.uni 	$L__BB36_5;
$L__BB36_4:
	{ // callseq 84, 0
	.param .b64 param0;
	st.param.f64 	[param0], %fd2;
	.param .b64 param1;
	st.param.f64 	[param1], %fd3;
	.param .b64 retval0;
	call.uni (retval0), 
	__internal_accurate_pow, 
	(
	param0, 
	param1
	);
	ld.param.f64 	%fd111, [retval0];
	} // callseq 84
	setp.lt.s32 	%p12, %r2, 0;
	cvt.rzi.f64.f64 	%fd113, %fd3;
	setp.neu.f64 	%p13, %fd3, %fd113;
	neg.f64 	%fd114, %fd111;
	selp.f64 	%fd115, %fd114, %fd111, %p92;
	selp.f64 	%fd116, %fd115, %fd111, %p12;
	selp.f64 	%fd117, 0dFFF8000000000000, %fd116, %p12;
	selp.f64 	%fd428, %fd117, %fd116, %p13;
$L__BB36_5:
	add.f64 	%fd119, %fd3, %fd2;
	{
	.reg .b32 %temp; 
	mov.b64 	{%temp, %r87}, %fd119;
	}
	and.b32  	%r88, %r87, 2146435072;
	setp.ne.s32 	%p17, %r88, 2146435072;
	@%p17 bra 	$L__BB36_10;
	abs.f64 	%fd120, %fd3;
	setp.neu.f64 	%p18, %fd120, 0d7FF0000000000000;
	@%p18 bra 	$L__BB36_8;
	setp.gt.f64 	%p23, %fd2, 0d3FF0000000000000;
	selp.b32 	%r96, 2146435072, 0, %p23;
	setp.lt.s32 	%p24, %r3, 0;
	xor.b32  	%r97, %r96, 2146435072;
	selp.b32 	%r98, %r97, %r96, %p24;
	setp.eq.f64 	%p25, %fd2, 0dBFF0000000000000;
	selp.b32 	%r99, 1072693248, %r98, %p25;
	mov.b32 	%r100, 0;
	mov.b64 	%fd428, {%r100, %r99};
	bra.uni 	$L__BB36_10;
$L__BB36_8:
	setp.neu.f64 	%p19, %fd2, 0d7FF0000000000000;
	@%p19 bra 	$L__BB36_10;
	setp.lt.s32 	%p20, %r2, 0;
	setp.lt.s32 	%p21, %r3, 0;
	selp.b32 	%r89, 0, 2146435072, %p21;
	and.b32  	%r90, %r3, 2147483647;
	setp.ne.s32 	%p22, %r90, 1071644672;
	or.b32  	%r91, %r89, -2147483648;
	selp.b32 	%r92, %r91, %r89, %p22;
	selp.b32 	%r93, %r92, %r89, %p92;
	selp.b32 	%r94, %r93, %r89, %p20;
	mov.b32 	%r95, 0;
	mov.b64 	%fd428, {%r95, %r94};
$L__BB36_10:
	setp.eq.f64 	%p26, %fd2, 0d3FF0000000000000;
	setp.eq.f64 	%p27, %fd3, 0d0000000000000000;
	selp.f64 	%fd121, 0d3FF0000000000000, %fd428, %p26;
	selp.f64 	%fd430, 0d3FF0000000000000, %fd121, %p27;
	add.f64 	%fd429, %fd429, 0d3FF0000000000000;
	shr.u64 	%rd53, %rd3, 5;
	shr.u64 	%rd54, %rd4, 18;
	xor.b64  	%rd55, %rd53, %rd54;
	xor.b64  	%rd56, %rd55, %rd3;
	xor.b64  	%rd126, %rd56, %rd4;
	mov.u64 	%rd127, %rd3;
$L__BB36_11:
	add.f64 	%fd14, %fd429, 0dBFD5555555555555;
	mul.f64 	%fd122, %fd14, 0d4022000000000000;
	sqrt.rn.f64 	%fd123, %fd122;
	rcp.rn.f64 	%fd15, %fd123;
	mov.b32 	%r101, 1127219200;
	mov.b32 	%r102, -2147483648;
	mov.b64 	%fd16, {%r102, %r101};
$L__BB36_12:
	mov.u64 	%rd129, %rd127;
	mov.u64 	%rd127, %rd126;
$L__BB36_13:
	add.s64 	%rd57, %rd129, %rd127;
	shl.b64 	%rd58, %rd129, 23;
	xor.b64  	%rd59, %rd58, %rd129;
	shr.u64 	%rd60, %rd59, 18;
	shr.u64 	%rd61, %rd127, 5;
	xor.b64  	%rd62, %rd61, %rd60;
	xor.b64  	%rd63, %rd62, %rd127;
	xor.b64  	%rd129, %rd63, %rd59;
	shr.u64 	%rd64, %rd57, 11;
	cvt.rn.f64.u64 	%fd124, %rd64;
	mul.f64 	%fd125, %fd124, 0d3CA0000000000000;
	add.s64 	%rd65, %rd129, %rd127;
	shl.b64 	%rd66, %rd127, 23;
	xor.b64  	%rd67, %rd66, %rd127;
	shr.u64 	%rd68, %rd67, 18;
	shr.u64 	%rd69, %rd129, 5;
	xor.b64  	%rd70, %rd68, %rd69;
	xor.b64  	%rd71, %rd70, %rd67;
	xor.b64  	%rd127, %rd71, %rd129;
	shr.u64 	%rd72, %rd65, 11;
	cvt.rn.f64.u64 	%fd17, %rd72;
	setp.lt.f64 	%p28, %fd125, 0d3CD203AF9EE75616;
	selp.f64 	%fd431, 0d3CD203AF9EE75616, %fd125, %p28;
	{
	.reg .b32 %temp; 
	mov.b64 	{%temp, %r216}, %fd431;
	}
	{
	.reg .b32 %temp; 
	mov.b64 	{%r217, %temp}, %fd431;
	}
	setp.gt.s32 	%p29, %r216, 1048575;
	mov.b32 	%r218, -1023;
	@%p29 bra 	$L__BB36_15;
	mul.f64 	%fd431, %fd431, 0d4350000000000000;
	{
	.reg .b32 %temp; 
	mov.b64 	{%temp, %r216}, %fd431;
	}
	{
	.reg .b32 %temp; 
	mov.b64 	{%r217, %temp}, %fd431;
	}
	mov.b32 	%r218, -1077;
$L__BB36_15:
	add.s32 	%r105, %r216, -1;
	setp.gt.u32 	%p30, %r105, 2146435070;
	@%p30 bra 	$L__BB36_19;
	shr.u32 	%r108, %r216, 20;
	add.s32 	%r219, %r218, %r108;
	and.b32  	%r109, %r216, 1048575;
	or.b32  	%r110, %r109, 1072693248;
	mov.b64 	%fd432, {%r217, %r110};
	setp.lt.u32 	%p32, %r110, 1073127583;
	@%p32 bra 	$L__BB36_18;
	{
	.reg .b32 %temp; 
	mov.b64 	{%r111, %temp}, %fd432;
	}
	{
	.reg .b32 %temp; 
	mov.b64 	{%temp, %r112}, %fd432;
	}
	add.s32 	%r113, %r112, -1048576;
	mov.b64 	%fd432, {%r111, %r113};
	add.s32 	%r219, %r219, 1;
$L__BB36_18:
	add.f64 	%fd127, %fd432, 0dBFF0000000000000;
	add.f64 	%fd128, %fd432, 0d3FF0000000000000;
	rcp.approx.ftz.f64 	%fd129, %fd128;
	neg.f64 	%fd130, %fd128;
	fma.rn.f64 	%fd131, %fd130, %fd129, 0d3FF0000000000000;
	fma.rn.f64 	%fd132, %fd131, %fd131, %fd131;
	fma.rn.f64 	%fd133, %fd132, %fd129, %fd129;
	mul.f64 	%fd134, %fd127, %fd133;
	fma.rn.f64 	%fd135, %fd127, %fd133, %fd134;
	mul.f64 	%fd136, %fd135, %fd135;
	fma.rn.f64 	%fd137, %fd136, 0d3EB1380B3AE80F1E, 0d3ED0EE258B7A8B04;
	fma.rn.f64 	%fd138, %fd137, %fd136, 0d3EF3B2669F02676F;
	fma.rn.f64 	%fd139, %fd138, %fd136, 0d3F1745CBA9AB0956;
	fma.rn.f64 	%fd140, %fd139, %fd136, 0d3F3C71C72D1B5154;
	fma.rn.f64 	%fd141, %fd140, %fd136, 0d3F624924923BE72D;
	fma.rn.f64 	%fd142, %fd141, %fd136, 0d3F8999999999A3C4;
	fma.rn.f64 	%fd143, %fd142, %fd136, 0d3FB5555555555554;
	sub.f64 	%fd144, %fd127, %fd135;
	add.f64 	%fd145, %fd144, %fd144;
	neg.f64 	%fd146, %fd135;
	fma.rn.f64 	%fd147, %fd146, %fd127, %fd145;
	mul.f64 	%fd148, %fd133, %fd147;
	mul.f64 	%fd149, %fd136, %fd143;
	fma.rn.f64 	%fd150, %fd149, %fd135, %fd148;
	xor.b32  	%r114, %r219, -2147483648;
	mov.b32 	%r115, 1127219200;
	mov.b64 	%fd151, {%r114, %r115};
	sub.f64 	%fd152, %fd151, %fd16;
	fma.rn.f64 	%fd153, %fd152, 0d3FE62E42FEFA39EF, %fd135;
	fma.rn.f64 	%fd154, %fd152, 0dBFE62E42FEFA39EF, %fd153;
	sub.f64 	%fd155, %fd154, %fd135;
	sub.f64 	%fd156, %fd150, %fd155;
	fma.rn.f64 	%fd157, %fd152, 0d3C7ABC9E3B39803F, %fd156;
	add.f64 	%fd433, %fd153, %fd157;
	bra.uni 	$L__BB36_20;
$L__BB36_19:
	fma.rn.f64 	%fd126, %fd431, 0d7FF0000000000000, 0d7FF0000000000000;
	{
	.reg .b32 %temp; 
	mov.b64 	{%temp, %r106}, %fd431;
	}
	and.b32  	%r107, %r106, 2147483647;
	setp.eq.s32 	%p31, %r107, 0;
	selp.f64 	%fd433, 0dFFF0000000000000, %fd126, %p31;
$L__BB36_20:
	mov.f64 	%fd158, 0d0000000000000000;
	mov.f64 	%fd159, 0d7FF0000000000000;
	mul.rn.f64 	%fd435, %fd159, %fd158;
	mul.f64 	%fd28, %fd433, 0dC000000000000000;
	mul.f64 	%fd160, %fd17, 0d3CA0000000000000;
	mul.f64 	%fd29, %fd160, 0d401921FB54442D18;
	setp.eq.f64 	%p33, %fd29, 0d7FF0000000000000;
	mov.b32 	%r221, 1;
	@%p33 bra 	$L__BB36_24;
	mul.f64 	%fd161, %fd29, 0d3FE45F306DC9C883;
	cvt.rni.s32.f64 	%r220, %fd161;
	cvt.rn.f64.s32 	%fd162, %r220;
	fma.rn.f64 	%fd163, %fd162, 0dBFF921FB54442D18, %fd29;
	fma.rn.f64 	%fd164, %fd162, 0dBC91A62633145C00, %fd163;
	fma.rn.f64 	%fd435, %fd162, 0dB97B839A252049C0, %fd164;
	setp.ltu.f64 	%p34, %fd29, 0d41E0000000000000;
	@%p34 bra 	$L__BB36_23;
	{ // callseq 85, 0
	.param .b64 param0;
	st.param.f64 	[param0], %fd29;
	.param .align 16 .b8 retval0[16];
	call.uni (retval0), 
	__internal_trig_reduction_slowpathd, 
	(
	param0
	);
	ld.param.f64 	%fd435, [retval0];
	ld.param.b32 	%r220, [retval0+8];
	} // callseq 85
$L__BB36_23:
	add.s32 	%r221, %r220, 1;
$L__BB36_24:
	shl.b32 	%r118, %r221, 6;
	cvt.u64.u32 	%rd73, %r118;
	and.b64  	%rd74, %rd73, 64;
	mov.u64 	%rd75, __cudart_sin_cos_coeffs;
	add.s64 	%rd76, %rd75, %rd74;
	mul.rn.f64 	%fd166, %fd435, %fd435;
	and.b32  	%r119, %r221, 1;
	setp.eq.b32 	%p36, %r119, 1;
	selp.f64 	%fd167, 0dBDA8FF8320FD8164, 0d3DE5DB65F9785EBA, %p36;
	ld.global.nc.v2.f64 	{%fd168, %fd169}, [%rd76];
	fma.rn.f64 	%fd170, %fd167, %fd166, %fd168;
	fma.rn.f64 	%fd171, %fd170, %fd166, %fd169;
	ld.global.nc.v2.f64 	{%fd172, %fd173}, [%rd76+16];
	fma.rn.f64 	%fd174, %fd171, %fd166, %fd172;
	fma.rn.f64 	%fd175, %fd174, %fd166, %fd173;
	ld.global.nc.v2.f64 	{%fd176, %fd177}, [%rd76+32];
	fma.rn.f64 	%fd178, %fd175, %fd166, %fd176;
	fma.rn.f64 	%fd179, %fd178, %fd166, %fd177;
	fma.rn.f64 	%fd180, %fd179, %fd435, %fd435;
	fma.rn.f64 	%fd181, %fd179, %fd166, 0d3FF0000000000000;
	selp.f64 	%fd182, %fd181, %fd180, %p36;
	and.b32  	%r120, %r221, 2;
	setp.eq.s32 	%p37, %r120, 0;
	mov.f64 	%fd183, 0d0000000000000000;
	sub.f64 	%fd184, %fd183, %fd182;
	selp.f64 	%fd185, %fd182, %fd184, %p37;
	sqrt.rn.f64 	%fd186, %fd28;
	mul.f64 	%fd34, %fd186, %fd185;
	setp.ltu.f64 	%p38, %fd29, 0d41E0000000000000;
	or.pred  	%p39, %p33, %p38;
	@%p39 bra 	$L__BB36_26;
	{ // callseq 86, 0
	.param .b64 param0;
	st.param.f64 	[param0], %fd29;
	.param .align 16 .b8 retval0[16];
	call.uni (retval0), 
	__internal_trig_reduction_slowpathd, 
	(
	param0
	);
	ld.param.f64 	%fd187, [retval0];
	ld.param.b32 	%r121, [retval0+8];
	} // callseq 86
$L__BB36_26:
	fma.rn.f64 	%fd35, %fd15, %fd34, 0d3FF0000000000000;
	setp.le.f64 	%p40, %fd35, 0d0000000000000000;
	@%p40 bra 	$L__BB36_13;
	mul.f64 	%fd189, %fd35, %fd35;
	mul.f64 	%fd36, %fd35, %fd189;
	add.s64 	%rd77, %rd127, %rd129;
	shl.b64 	%rd78, %rd129, 23;
	xor.b64  	%rd79, %rd78, %rd129;
	shr.u64 	%rd80, %rd79, 18;
	shr.u64 	%rd81, %rd127, 5;
	xor.b64  	%rd82, %rd80, %rd81;
	xor.b64  	%rd83, %rd82, %rd79;
	xor.b64  	%rd126, %rd83, %rd127;
	shr.u64 	%rd84, %rd77, 11;
	cvt.rn.f64.u64 	%fd190, %rd84;
	mul.f64 	%fd436, %fd190, 0d3CA0000000000000;
	mul.f64 	%fd191, %fd34, %fd34;
	mul.f64 	%fd192, %fd191, 0dBFA0F27BB2FEC56D;
	fma.rn.f64 	%fd193, %fd191, %fd192, 0d3FF0000000000000;
	setp.lt.f64 	%p41, %fd436, %fd193;
	@%p41 bra 	$L__BB36_43;
	{
	.reg .b32 %temp; 
	mov.b64 	{%temp, %r222}, %fd436;
	}
	{
	.reg .b32 %temp; 
	mov.b64 	{%r223, %temp}, %fd436;
	}
	setp.gt.s32 	%p42, %r222, 1048575;
	mov.b32 	%r224, -1023;
	@%p42 bra 	$L__BB36_30;
	mul.f64 	%fd436, %fd436, 0d4350000000000000;
	{
	.reg .b32 %temp; 
	mov.b64 	{%temp, %r222}, %fd436;
	}
	{
	.reg .b32 %temp; 
	mov.b64 	{%r223, %temp}, %fd436;
	}
	mov.b32 	%r224, -1077;
$L__BB36_30:
	add.s32 	%r125, %r222, -1;
	setp.gt.u32 	%p43, %r125, 2146435070;
	@%p43 bra 	$L__BB36_34;
	shr.u32 	%r128, %r222, 20;
	add.s32 	%r225, %r224, %r128;
	and.b32  	%r129, %r222, 1048575;
	or.b32  	%r130, %r129, 1072693248;
	mov.b64 	%fd437, {%r223, %r130};
	setp.lt.u32 	%p45, %r130, 1073127583;
	@%p45 bra 	$L__BB36_33;
	{
	.reg .b32 %temp; 
	mov.b64 	{%r131, %temp}, %fd437;
	}
	{
	.reg .b32 %temp; 
	mov.b64 	{%temp, %r132}, %fd437;
	}
	add.s32 	%r133, %r132, -1048576;
	mov.b64 	%fd437, {%r131, %r133};
	add.s32 	%r225, %r225, 1;
$L__BB36_33:
	add.f64 	%fd195, %fd437, 0dBFF0000000000000;
	add.f64 	%fd196, %fd437, 0d3FF0000000000000;
	rcp.approx.ftz.f64 	%fd197, %fd196;
	neg.f64 	%fd198, %fd196;
	fma.rn.f64 	%fd199, %fd198, %fd197, 0d3FF0000000000000;
	fma.rn.f64 	%fd200, %fd199, %fd199, %fd199;
	fma.rn.f64 	%fd201, %fd200, %fd197, %fd197;
	mul.f64 	%fd202, %fd195, %fd201;
	fma.rn.f64 	%fd203, %fd195, %fd201, %fd202;
	mul.f64 	%fd204, %fd203, %fd203;
	fma.rn.f64 	%fd205, %fd204, 0d3EB1380B3AE80F1E, 0d3ED0EE258B7A8B04;
	fma.rn.f64 	%fd206, %fd205, %fd204, 0d3EF3B2669F02676F;
	fma.rn.f64 	%fd207, %fd206, %fd204, 0d3F1745CBA9AB0956;
	fma.rn.f64 	%fd208, %fd207, %fd204, 0d3F3C71C72D1B5154;
	fma.rn.f64 	%fd209, %fd208, %fd204, 0d3F624924923BE72D;
	fma.rn.f64 	%fd210, %fd209, %fd204, 0d3F8999999999A3C4;
	fma.rn.f64 	%fd211, %fd210, %fd204, 0d3FB5555555555554;
	sub.f64 	%fd212, %fd195, %fd203;
	add.f64 	%fd213, %fd212, %fd212;
	neg.f64 	%fd214, %fd203;
	fma.rn.f64 	%fd215, %fd214, %fd195, %fd213;
	mul.f64 	%fd216, %fd201, %fd215;
	mul.f64 	%fd217, %fd204, %fd211;
	fma.rn.f64 	%fd218, %fd217, %fd203, %fd216;
	xor.b32  	%r134, %r225, -2147483648;
	mov.b32 	%r135, 1127219200;
	mov.b64 	%fd219, {%r134, %r135};
	sub.f64 	%fd220, %fd219, %fd16;
	fma.rn.f64 	%fd221, %fd220, 0d3FE62E42FEFA39EF, %fd203;
	fma.rn.f64 	%fd222, %fd220, 0dBFE62E42FEFA39EF, %fd221;
	sub.f64 	%fd223, %fd222, %fd203;
	sub.f64 	%fd224, %fd218, %fd223;
	fma.rn.f64 	%fd225, %fd220, 0d3C7ABC9E3B39803F, %fd224;
	add.f64 	%fd438, %fd221, %fd225;
	bra.uni 	$L__BB36_35;
$L__BB36_34:
	fma.rn.f64 	%fd194, %fd436, 0d7FF0000000000000, 0d7FF0000000000000;
	{
	.reg .b32 %temp; 
	mov.b64 	{%temp, %r126}, %fd436;
	}
	and.b32  	%r127, %r126, 2147483647;
	setp.eq.s32 	%p44, %r127, 0;
	selp.f64 	%fd438, 0dFFF0000000000000, %fd194, %p44;
$L__BB36_35:
	{
	.reg .b32 %temp; 
	mov.b64 	{%temp, %r226}, %fd36;
	}
	{
	.reg .b32 %temp; 
	mov.b64 	{%r227, %temp}, %fd36;
	}
	setp.gt.s32 	%p46, %r226, 1048575;
	mov.b32 	%r228, -1023;
	mov.f64 	%fd439, %fd36;
	@%p46 bra 	$L__BB36_37;
	mul.f64 	%fd439, %fd36, 0d4350000000000000;
	{
	.reg .b32 %temp; 
	mov.b64 	{%temp, %r226}, %fd439;
	}
	{
	.reg .b32 %temp; 
	mov.b64 	{%r227, %temp}, %fd439;
	}
	mov.b32 	%r228, -1077;
$L__BB36_37:
	add.s32 	%r138, %r226, -1;
	setp.gt.u32 	%p47, %r138, 2146435070;
	@%p47 bra 	$L__BB36_41;
	shr.u32 	%r141, %r226, 20;
	add.s32 	%r229, %r228, %r141;
	and.b32  	%r142, %r226, 1048575;
	or.b32  	%r143, %r142, 1072693248;
	mov.b64 	%fd440, {%r227, %r143};
	setp.lt.u32 	%p49, %r143, 1073127583;
	@%p49 bra 	$L__BB36_40;
	{
	.reg .b32 %temp; 
	mov.b64 	{%r144, %temp}, %fd440;
	}
	{
	.reg .b32 %temp; 
	mov.b64 	{%temp, %r145}, %fd440;
	}
	add.s32 	%r146, %r145, -1048576;
	mov.b64 	%fd440, {%r144, %r146};
	add.s32 	%r229, %r229, 1;
$L__BB36_40:
	add.f64 	%fd227, %fd440, 0dBFF0000000000000;
	add.f64 	%fd228, %fd440, 0d3FF0000000000000;
	rcp.approx.ftz.f64 	%fd229, %fd228;
	neg.f64 	%fd230, %fd228;
	fma.rn.f64 	%fd231, %fd230, %fd229, 0d3FF0000000000000;
	fma.rn.f64 	%fd232, %fd231, %fd231, %fd231;
	fma.rn.f64 	%fd233, %fd232, %fd229, %fd229;
	mul.f64 	%fd234, %fd227, %fd233;
	fma.rn.f64 	%fd235, %fd227, %fd233, %fd234;
	mul.f64 	%fd236, %fd235, %fd235;
	fma.rn.f64 	%fd237, %fd236, 0d3EB1380B3AE80F1E, 0d3ED0EE258B7A8B04;
	fma.rn.f64 	%fd238, %fd237, %fd236, 0d3EF3B2669F02676F;
	fma.rn.f64 	%fd239, %fd238, %fd236, 0d3F1745CBA9AB0956;
	fma.rn.f64 	%fd240, %fd239, %fd236, 0d3F3C71C72D1B5154;
	fma.rn.f64 	%fd241, %fd240, %fd236, 0d3F624924923BE72D;
	fma.rn.f64 	%fd242, %fd241, %fd236, 0d3F8999999999A3C4;
	fma.rn.f64 	%fd243, %fd242, %fd236, 0d3FB5555555555554;
	sub.f64 	%fd244, %fd227, %fd235;
	add.f64 	%fd245, %fd244, %fd244;
	neg.f64 	%fd246, %fd235;
	fma.rn.f64 	%fd247, %fd246, %fd227, %fd245;
	mul.f64 	%fd248, %fd233, %fd247;
	mul.f64 	%fd249, %fd236, %fd243;
	fma.rn.f64 	%fd250, %fd249, %fd235, %fd248;
	xor.b32  	%r147, %r229, -2147483648;
	mov.b32 	%r148, 1127219200;
	mov.b64 	%fd251, {%r147, %r148};
	sub.f64 	%fd252, %fd251, %fd16;
	fma.rn.f64 	%fd253, %fd252, 0d3FE62E42FEFA39EF, %fd235;
	fma.rn.f64 	%fd254, %fd252, 0dBFE62E42FEFA39EF, %fd253;
	sub.f64 	%fd255, %fd254, %fd235;
	sub.f64 	%fd256, %fd250, %fd255;
	fma.rn.f64 	%fd257, %fd252, 0d3C7ABC9E3B39803F, %fd256;
	add.f64 	%fd441, %fd253, %fd257;
	bra.uni 	$L__BB36_42;
$L__BB36_41:
	fma.rn.f64 	%fd226, %fd439, 0d7FF0000000000000, 0d7FF0000000000000;
	{
	.reg .b32 %temp; 
	mov.b64 	{%temp, %r139}, %fd439;
	}
	and.b32  	%r140, %r139, 2147483647;
	setp.eq.s32 	%p48, %r140, 0;
	selp.f64 	%fd441, 0dFFF0000000000000, %fd226, %p48;
$L__BB36_42:
	mov.f64 	%fd258, 0d3FF0000000000000;
	sub.f64 	%fd259, %fd258, %fd36;
	add.f64 	%fd260, %fd259, %fd441;
	mul.f64 	%fd261, %fd14, %fd260;
	mul.f64 	%fd262, %fd34, 0d3FE0000000000000;
	fma.rn.f64 	%fd263, %fd34, %fd262, %fd261;
	setp.geu.f64 	%p50, %fd438, %fd263;
	@%p50 bra 	$L__BB36_12;
$L__BB36_43:
	mul.f64 	%fd265, %fd14, %fd36;
	fma.rn.f64 	%fd266, %fd14, %fd36, %fd265;
	mul.f64 	%fd54, %fd430, %fd266;
	mul.f64 	%fd444, %fd108, 0d3FE0000000000000;
	setp.geu.f64 	%p51, %fd444, 0d3FF0000000000000;
	mov.f64 	%fd445, 0d3FF0000000000000;
	mov.u64 	%rd132, %rd126;
	@%p51 bra 	$L__BB36_53;
	add.s64 	%rd85, %rd126, %rd127;
	shl.b64 	%rd86, %rd127, 23;
	xor.b64  	%rd87, %rd86, %rd127;
	shr.u64 	%rd88, %rd87, 18;
	shr.u64 	%rd89, %rd126, 5;
	xor.b64  	%rd90, %rd88, %rd89;
	xor.b64  	%rd16, %rd90, %rd87;
	shr.u64 	%rd91, %rd85, 11;
	cvt.rn.f64.u64 	%fd267, %rd91;
	mul.f64 	%fd56, %fd267, 0d3CA0000000000000;
	rcp.rn.f64 	%fd57, %fd444;
	{
	.reg .b32 %temp; 
	mov.b64 	{%temp, %r39}, %fd56;
	}
	{
	.reg .b32 %temp; 
	mov.b64 	{%temp, %r40}, %fd57;
	}
	shr.u32 	%r149, %r40, 20;
	and.b32  	%r150, %r149, 2047;
	add.s32 	%r151, %r150, -1012;
	mov.b64 	%rd92, %fd57;
	shl.b64 	%rd17, %rd92, %r151;
	setp.eq.s64 	%p93, %rd17, -9223372036854775808;
	setp.neu.f64 	%p52, %fd56, 0d0000000000000000;
	@%p52 bra 	$L__BB36_46;
	setp.eq.s64 	%p55, %rd17, -9223372036854775808;
	abs.f64 	%fd275, %fd57;
	setp.neu.f64 	%p56, %fd275, 0d3FE0000000000000;
	and.pred  	%p93, %p56, %p55;
	selp.b32 	%r152, %r39, 0, %p93;
	setp.lt.s32 	%p57, %r40, 0;
	or.b32  	%r153, %r152, 2146435072;
	selp.b32 	%r154, %r153, %r152, %p57;
	mov.b32 	%r155, 0;
	mov.b64 	%fd443, {%r155, %r154};
	bra.uni 	$L__BB36_47;
$L__BB36_46:
	{ // callseq 87, 0
	.param .b64 param0;
	st.param.f64 	[param0], %fd56;
	.param .b64 param1;
	st.param.f64 	[param1], %fd57;
	.param .b64 retval0;
	call.uni (retval0), 
	__internal_accurate_pow, 
	(
	param0, 
	param1
	);
	ld.param.f64 	%fd268, [retval0];
	} // callseq 87
	setp.lt.s32 	%p53, %r39, 0;
	cvt.rzi.f64.f64 	%fd270, %fd57;
	setp.neu.f64 	%p54, %fd57, %fd270;
	neg.f64 	%fd271, %fd268;
	selp.f64 	%fd272, %fd271, %fd268, %p93;
	selp.f64 	%fd273, %fd272, %fd268, %p53;
	selp.f64 	%fd274, 0dFFF8000000000000, %fd273, %p53;
	selp.f64 	%fd443, %fd274, %fd273, %p54;
$L__BB36_47:
	add.f64 	%fd276, %fd57, %fd56;
	{
	.reg .b32 %temp; 
	mov.b64 	{%temp, %r156}, %fd276;
	}
	and.b32  	%r157, %r156, 2146435072;
	setp.ne.s32 	%p58, %r157, 2146435072;
	@%p58 bra 	$L__BB36_52;
	abs.f64 	%fd277, %fd57;
	setp.neu.f64 	%p59, %fd277, 0d7FF0000000000000;
	@%p59 bra 	$L__BB36_50;
	setp.gt.f64 	%p64, %fd56, 0d3FF0000000000000;
	selp.b32 	%r165, 2146435072, 0, %p64;
	setp.lt.s32 	%p65, %r40, 0;
	xor.b32  	%r166, %r165, 2146435072;
	selp.b32 	%r167, %r166, %r165, %p65;
	setp.eq.f64 	%p66, %fd56, 0dBFF0000000000000;
	selp.b32 	%r168, 1072693248, %r167, %p66;
	mov.b32 	%r169, 0;
	mov.b64 	%fd443, {%r169, %r168};
	bra.uni 	$L__BB36_52;
$L__BB36_50:
	setp.neu.f64 	%p60, %fd56, 0d7FF0000000000000;
	@%p60 bra 	$L__BB36_52;
	setp.lt.s32 	%p61, %r39, 0;
	setp.lt.s32 	%p62, %r40, 0;
	selp.b32 	%r158, 0, 2146435072, %p62;
	and.b32  	%r159, %r40, 2147483647;
	setp.ne.s32 	%p63, %r159, 1071644672;
	or.b32  	%r160, %r158, -2147483648;
	selp.b32 	%r161, %r160, %r158, %p63;
	selp.b32 	%r162, %r161, %r158, %p93;
	selp.b32 	%r163, %r162, %r158, %p61;
	mov.b32 	%r164, 0;
	mov.b64 	%fd443, {%r164, %r163};
$L__BB36_52:
	setp.eq.f64 	%p67, %fd56, 0d3FF0000000000000;
	setp.eq.f64 	%p68, %fd57, 0d0000000000000000;
	selp.f64 	%fd278, 0d3FF0000000000000, %fd443, %p67;
	selp.f64 	%fd445, 0d3FF0000000000000, %fd278, %p68;
	add.f64 	%fd444, %fd444, 0d3FF0000000000000;
	xor.b64  	%rd132, %rd16, %rd126;
	mov.u64 	%rd127, %rd126;
$L__BB36_53:
	add.f64 	%fd68, %fd444, 0dBFD5555555555555;
	mul.f64 	%fd279, %fd68, 0d4022000000000000;
	sqrt.rn.f64 	%fd280, %fd279;
	rcp.rn.f64 	%fd69, %fd280;
$L__BB36_54:
	mov.u64 	%rd135, %rd127;
	mov.u64 	%rd127, %rd132;
$L__BB36_55:
	add.s64 	%rd93, %rd135, %rd127;
	shl.b64 	%rd94, %rd135, 23;
	xor.b64  	%rd95, %rd94, %rd135;
	shr.u64 	%rd96, %rd95, 18;
	shr.u64 	%rd97, %rd127, 5;
	xor.b64  	%rd98, %rd97, %rd96;
	xor.b64  	%rd99, %rd98, %rd127;
	xor.b64  	%rd135, %rd99, %rd95;
	shr.u64 	%rd100, %rd93, 11;
	cvt.rn.f64.u64 	%fd281, %rd100;
	mul.f64 	%fd282, %fd281, 0d3CA0000000000000;
	add.s64 	%rd101, %rd135, %rd127;
	shl.b64 	%rd102, %rd127, 23;
	xor.b64  	%rd103, %rd102, %rd127;
	shr.u64 	%rd104, %rd103, 18;
	shr.u64 	%rd105, %rd135, 5;
	xor.b64  	%rd106, %rd104, %rd105;
	xor.b64  	%rd107, %rd106, %rd103;
	xor.b64  	%rd127, %rd107, %rd135;
	shr.u64 	%rd108, %rd101, 11;
	cvt.rn.f64.u64 	%fd70, %rd108;
	setp.lt.f64 	%p69, %fd282, 0d3CD203AF9EE75616;
	selp.f64 	%fd446, 0d3CD203AF9EE75616, %fd282, %p69;
	{
	.reg .b32 %temp; 
	mov.b64 	{%temp, %r230}, %fd446;
	}
	{
	.reg .b32 %temp; 
	mov.b64 	{%r231, %temp}, %fd446;
	}
	setp.gt.s32 	%p70, %r230, 1048575;
	mov.b32 	%r232, -1023;
	@%p70 bra 	$L__BB36_57;
	mul.f64 	%fd446, %fd446, 0d4350000000000000;
	{
	.reg .b32 %temp; 
	mov.b64 	{%temp, %r230}, %fd446;
	}
	{
	.reg .b32 %temp; 
	mov.b64 	{%r231, %temp}, %fd446;
	}
	mov.b32 	%r232, -1077;
$L__BB36_57:
	add.s32 	%r172, %r230, -1;
	setp.gt.u32 	%p71, %r172, 2146435070;
	@%p71 bra 	$L__BB36_61;
	shr.u32 	%r175, %r230, 20;
	add.s32 	%r233, %r232, %r175;
	and.b32  	%r176, %r230, 1048575;
	or.b32  	%r177, %r176, 1072693248;
	mov.b64 	%fd447, {%r231, %r177};
	setp.lt.u32 	%p73, %r177, 1073127583;
	@%p73 bra 	$L__BB36_60;
	{
	.reg .b32 %temp; 
	mov.b64 	{%r178, %temp}, %fd447;
	}
	{
	.reg .b32 %temp; 
	mov.b64 	{%temp, %r179}, %fd447;
	}
	add.s32 	%r180, %r179, -1048576;
	mov.b64 	%fd447, {%r178, %r180};
	add.s32 	%r233, %r233, 1;
$L__BB36_60:
	add.f64 	%fd284, %fd447, 0dBFF0000000000000;
	add.f64 	%fd285, %fd447, 0d3FF0000000000000;
	rcp.approx.ftz.f64 	%fd286, %fd285;
	neg.f64 	%fd287, %fd285;
	fma.rn.f64 	%fd288, %fd287, %fd286, 0d3FF0000000000000;
	fma.rn.f64 	%fd289, %fd288, %fd288, %fd288;
	fma.rn.f64 	%fd290, %fd289, %fd286, %fd286;
	mul.f64 	%fd291, %fd284, %fd290;
	fma.rn.f64 	%fd292, %fd284, %fd290, %fd291;
	mul.f64 	%fd293, %fd292, %fd292;
	fma.rn.f64 	%fd294, %fd293, 0d3EB1380B3AE80F1E, 0d3ED0EE258B7A8B04;
	fma.rn.f64 	%fd295, %fd294, %fd293, 0d3EF3B2669F02676F;
	fma.rn.f64 	%fd296, %fd295, %fd293, 0d3F1745CBA9AB0956;
	fma.rn.f64 	%fd297, %fd296, %fd293, 0d3F3C71C72D1B5154;
	fma.rn.f64 	%fd298, %fd297, %fd293, 0d3F624924923BE72D;
	fma.rn.f64 	%fd299, %fd298, %fd293, 0d3F8999999999A3C4;
	fma.rn.f64 	%fd300, %fd299, %fd293, 0d3FB5555555555554;
	sub.f64 	%fd301, %fd284, %fd292;
	add.f64 	%fd302, %fd301, %fd301;
	neg.f64 	%fd303, %fd292;
	fma.rn.f64 	%fd304, %fd303, %fd284, %fd302;
	mul.f64 	%fd305, %fd290, %fd304;
	mul.f64 	%fd306, %fd293, %fd300;
	fma.rn.f64 	%fd307, %fd306, %fd292, %fd305;
	xor.b32  	%r181, %r233, -2147483648;
	mov.b32 	%r182, 1127219200;
	mov.b64 	%fd308, {%r181, %r182};
	sub.f64 	%fd309, %fd308, %fd16;
	fma.rn.f64 	%fd310, %fd309, 0d3FE62E42FEFA39EF, %fd292;
	fma.rn.f64 	%fd311, %fd309, 0dBFE62E42FEFA39EF, %fd310;
	sub.f64 	%fd312, %fd311, %fd292;
	sub.f64 	%fd313, %fd307, %fd312;
	fma.rn.f64 	%fd314, %fd309, 0d3C7ABC9E3B39803F, %fd313;
	add.f64 	%fd448, %fd310, %fd314;
	bra.uni 	$L__BB36_62;
$L__BB36_61:
	fma.rn.f64 	%fd283, %fd446, 0d7FF0000000000000, 0d7FF0000000000000;
	{
	.reg .b32 %temp; 
	mov.b64 	{%temp, %r173}, %fd446;
	}
	and.b32  	%r174, %r173, 2147483647;
	setp.eq.s32 	%p72, %r174, 0;
	selp.f64 	%fd448, 0dFFF0000000000000, %fd283, %p72;
$L__BB36_62:
	mov.f64 	%fd315, 0d0000000000000000;
	mov.f64 	%fd316, 0d7FF0000000000000;
	mul.rn.f64 	%fd450, %fd316, %fd315;
	mul.f64 	%fd81, %fd448, 0dC000000000000000;
	mul.f64 	%fd317, %fd70, 0d3CA0000000000000;
	mul.f64 	%fd82, %fd317, 0d401921FB54442D18;
	setp.eq.f64 	%p74, %fd82, 0d7FF0000000000000;
	mov.b32 	%r235, 1;
	@%p74 bra 	$L__BB36_66;
	mul.f64 	%fd318, %fd82, 0d3FE45F306DC9C883;
	cvt.rni.s32.f64 	%r234, %fd318;
	cvt.rn.f64.s32 	%fd319, %r234;
	fma.rn.f64 	%fd320, %fd319, 0dBFF921FB54442D18, %fd82;
	fma.rn.f64 	%fd321, %fd319, 0dBC91A62633145C00, %fd320;
	fma.rn.f64 	%fd450, %fd319, 0dB97B839A252049C0, %fd321;
	setp.ltu.f64 	%p75, %fd82, 0d41E0000000000000;
	@%p75 bra 	$L__BB36_65;
	{ // callseq 88, 0
	.param .b64 param0;
	st.param.f64 	[param0], %fd82;
	.param .align 16 .b8 retval0[16];
	call.uni (retval0), 
	__internal_trig_reduction_slowpathd, 
	(
	param0
	);
	ld.param.f64 	%fd450, [retval0];
	ld.param.b32 	%r234, [retval0+8];
	} // callseq 88
$L__BB36_65:
	add.s32 	%r235, %r234, 1;
$L__BB36_66:
	shl.b32 	%r185, %r235, 6;
	cvt.u64.u32 	%rd109, %r185;
	and.b64  	%rd110, %rd109, 64;
	mov.u64 	%rd111, __cudart_sin_cos_coeffs;
	add.s64 	%rd112, %rd111, %rd110;
	mul.rn.f64 	%fd323, %fd450, %fd450;
	and.b32  	%r186, %r235, 1;
	setp.eq.b32 	%p77, %r186, 1;
	selp.f64 	%fd324, 0dBDA8FF8320FD8164, 0d3DE5DB65F9785EBA, %p77;
	ld.global.nc.v2.f64 	{%fd325, %fd326}, [%rd112];
	fma.rn.f64 	%fd327, %fd324, %fd323, %fd325;
	fma.rn.f64 	%fd328, %fd327, %fd323, %fd326;
	ld.global.nc.v2.f64 	{%fd329, %fd330}, [%rd112+16];
	fma.rn.f64 	%fd331, %fd328, %fd323, %fd329;
	fma.rn.f64 	%fd332, %fd331, %fd323, %fd330;
	ld.global.nc.v2.f64 	{%fd333, %fd334}, [%rd112+32];
	fma.rn.f64 	%fd335, %fd332, %fd323, %fd333;
	fma.rn.f64 	%fd336, %fd335, %fd323, %fd334;
	fma.rn.f64 	%fd337, %fd336, %fd450, %fd450;
	fma.rn.f64 	%fd338, %fd336, %fd323, 0d3FF0000000000000;
	selp.f64 	%fd339, %fd338, %fd337, %p77;
	and.b32  	%r187, %r235, 2;
	setp.eq.s32 	%p78, %r187, 0;
	mov.f64 	%fd340, 0d0000000000000000;
	sub.f64 	%fd341, %fd340, %fd339;
	selp.f64 	%fd342, %fd339, %fd341, %p78;
	sqrt.rn.f64 	%fd343, %fd81;
	mul.f64 	%fd87, %fd343, %fd342;
	setp.ltu.f64 	%p79, %fd82, 0d41E0000000000000;
	or.pred  	%p80, %p74, %p79;
	@%p80 bra 	$L__BB36_68;
	{ // callseq 89, 0
	.param .b64 param0;
	st.param.f64 	[param0], %fd82;
	.param .align 16 .b8 retval0[16];
	call.uni (retval0), 
	__internal_trig_reduction_slowpathd, 
	(
	param0
	);
	ld.param.f64 	%fd344, [retval0];
	ld.param.b32 	%r188, [retval0+8];
	} // callseq 89
$L__BB36_68:
	fma.rn.f64 	%fd88, %fd69, %fd87, 0d3FF0000000000000;
	setp.le.f64 	%p81, %fd88, 0d0000000000000000;
	@%p81 bra 	$L__BB36_55;
	mul.f64 	%fd346, %fd88, %fd88;
	mul.f64 	%fd89, %fd88, %fd346;
	add.s64 	%rd113, %rd127, %rd135;
	shl.b64 	%rd114, %rd135, 23;
	xor.b64  	%rd115, %rd114, %rd135;
	shr.u64 	%rd116, %rd115, 18;
	shr.u64 	%rd117, %rd127, 5;
	xor.b64  	%rd118, %rd116, %rd117;
	xor.b64  	%rd27, %rd118, %rd115;
	shr.u64 	%rd119, %rd113, 11;
	cvt.rn.f64.u64 	%fd347, %rd119;
	mul.f64 	%fd451, %fd347, 0d3CA0000000000000;
	mul.f64 	%fd348, %fd87, %fd87;
	mul.f64 	%fd349, %fd348, 0dBFA0F27BB2FEC56D;
	fma.rn.f64 	%fd350, %fd348, %fd349, 0d3FF0000000000000;
	setp.lt.f64 	%p82, %fd451, %fd350;
	@%p82 bra 	$L__BB36_85;
	{
	.reg .b32 %temp; 
	mov.b64 	{%temp, %r236}, %fd451;
	}
	{
	.reg .b32 %temp; 
	mov.b64 	{%r237, %temp}, %fd451;
	}
	setp.gt.s32 	%p83, %r236, 1048575;
	mov.b32 	%r238, -1023;
	@%p83 bra 	$L__BB36_72;
	mul.f64 	%fd451, %fd451, 0d4350000000000000;
	{
	.reg .b32 %temp; 
	mov.b64 	{%temp, %r236}, %fd451;
	}
	{
	.reg .b32 %temp; 
	mov.b64 	{%r237, %temp}, %fd451;
	}
	mov.b32 	%r238, -1077;
$L__BB36_72:
	add.s32 	%r192, %r236, -1;
	setp.gt.u32 	%p84, %r192, 2146435070;
	@%p84 bra 	$L__BB36_76;
	shr.u32 	%r195, %r236, 20;
	add.s32 	%r239, %r238, %r195;
	and.b32  	%r196, %r236, 1048575;
	or.b32  	%r197, %r196, 1072693248;
	mov.b64 	%fd452, {%r237, %r197};
	setp.lt.u32 	%p86, %r197, 1073127583;
	@%p86 bra 	$L__BB36_75;
	{
	.reg .b32 %temp; 
	mov.b64 	{%r198, %temp}, %fd452;
	}
	{
	.reg .b32 %temp; 
	mov.b64 	{%temp, %r199}, %fd452;
	}
	add.s32 	%r200, %r199, -1048576;
	mov.b64 	%fd452, {%r198, %r200};
	add.s32 	%r239, %r239, 1;
$L__BB36_75:
	add.f64 	%fd352, %fd452, 0dBFF0000000000000;
	add.f64 	%fd353, %fd452, 0d3FF0000000000000;
	rcp.approx.ftz.f64 	%fd354, %fd353;
	neg.f64 	%fd355, %fd353;
	fma.rn.f64 	%fd356, %fd355, %fd354, 0d3FF0000000000000;
	fma.rn.f64 	%fd357, %fd356, %fd356, %fd356;
	fma.rn.f64 	%fd358, %fd357, %fd354, %fd354;
	mul.f64 	%fd359, %fd352, %fd358;
	fma.rn.f64 	%fd360, %fd352, %fd358, %fd359;
	mul.f64 	%fd361, %fd360, %fd360;
	fma.rn.f64 	%fd362, %fd361, 0d3EB1380B3AE80F1E, 0d3ED0EE258B7A8B04;
	fma.rn.f64 	%fd363, %fd362, %fd361, 0d3EF3B2669F02676F;
	fma.rn.f64 	%fd364, %fd363, %fd361, 0d3F1745CBA9AB0956;
	fma.rn.f64 	%fd365, %fd364, %fd361, 0d3F3C71C72D1B5154;
	fma.rn.f64 	%fd366, %fd365, %fd361, 0d3F624924923BE72D;
	fma.rn.f64 	%fd367, %fd366, %fd361, 0d3F8999999999A3C4;
	fma.rn.f64 	%fd368, %fd367, %fd361, 0d3FB5555555555554;
	sub.f64 	%fd369, %fd352, %fd360;
	add.f64 	%fd370, %fd369, %fd369;
	neg.f64 	%fd371, %fd360;
	fma.rn.f64 	%fd372, %fd371, %fd352, %fd370;
	mul.f64 	%fd373, %fd358, %fd372;
	mul.f64 	%fd374, %fd361, %fd368;
	fma.rn.f64 	%fd375, %fd374, %fd360, %fd373;
	xor.b32  	%r201, %r239, -2147483648;
	mov.b32 	%r202, 1127219200;
	mov.b64 	%fd376, {%r201, %r202};
	sub.f64 	%fd377, %fd376, %fd16;
	fma.rn.f64 	%fd378, %fd377, 0d3FE62E42FEFA39EF, %fd360;
	fma.rn.f64 	%fd379, %fd377, 0dBFE62E42FEFA39EF, %fd378;
	sub.f64 	%fd380, %fd379, %fd360;
	sub.f64 	%fd381, %fd375, %fd380;
	fma.rn.f64 	%fd382, %fd377, 0d3C7ABC9E3B39803F, %fd381;
	add.f64 	%fd453, %fd378, %fd382;
	bra.uni 	$L__BB36_77;
$L__BB36_76:
	fma.rn.f64 	%fd351, %fd451, 0d7FF0000000000000, 0d7FF0000000000000;
	{
	.reg .b32 %temp; 
	mov.b64 	{%temp, %r193}, %fd451;
	}
	and.b32  	%r194, %r193, 2147483647;
	setp.eq.s32 	%p85, %r194, 0;
	selp.f64 	%fd453, 0dFFF0000000000000, %fd351, %p85;
$L__BB36_77:
	{
	.reg .b32 %temp; 
	mov.b64 	{%temp, %r240}, %fd89;
	}
	{
	.reg .b32 %temp; 
	mov.b64 	{%r241, %temp}, %fd89;
	}
	setp.gt.s32 	%p87, %r240, 1048575;
	mov.b32 	%r242, -1023;
	mov.f64 	%fd454, %fd89;
	@%p87 bra 	$L__BB36_79;
	mul.f64 	%fd454, %fd89, 0d4350000000000000;
	{
	.reg .b32 %temp; 
	mov.b64 	{%temp, %r240}, %fd454;
	}
	{
	.reg .b32 %temp; 
	mov.b64 	{%r241, %temp}, %fd454;
	}
	mov.b32 	%r242, -1077;
$L__BB36_79:
	add.s32 	%r205, %r240, -1;
	setp.gt.u32 	%p88, %r205, 2146435070;
	@%p88 bra 	$L__BB36_83;
	shr.u32 	%r208, %r240, 20;
	add.s32 	%r243, %r242, %r208;
	and.b32  	%r209, %r240, 1048575;
	or.b32  	%r210, %r209, 1072693248;
	mov.b64 	%fd455, {%r241, %r210};
	setp.lt.u32 	%p90, %r210, 1073127583;
	@%p90 bra 	$L__BB36_82;
	{
	.reg .b32 %temp; 
	mov.b64 	{%r211, %temp}, %fd455;
	}
	{
	.reg .b32 %temp; 
	mov.b64 	{%temp, %r212}, %fd455;
	}
	add.s32 	%r213, %r212, -1048576;
	mov.b64 	%fd455, {%r211, %r213};
	add.s32 	%r243, %r243, 1;
$L__BB36_82:
	add.f64 	%fd384, %fd455, 0dBFF0000000000000;
	add.f64 	%fd385, %fd455, 0d3FF0000000000000;
	rcp.approx.ftz.f64 	%fd386, %fd385;
	neg.f64 	%fd387, %fd385;
	fma.rn.f64 	%fd388, %fd387, %fd386, 0d3FF0000000000000;
	fma.rn.f64 	%fd389, %fd388, %fd388, %fd388;
	fma.rn.f64 	%fd390, %fd389, %fd386, %fd386;
	mul.f64 	%fd391, %fd384, %fd390;
	fma.rn.f64 	%fd392, %fd384, %fd390, %fd391;
	mul.f64 	%fd393, %fd392, %fd392;
	fma.rn.f64 	%fd394, %fd393, 0d3EB1380B3AE80F1E, 0d3ED0EE258B7A8B04;
	fma.rn.f64 	%fd395, %fd394, %fd393, 0d3EF3B2669F02676F;
	fma.rn.f64 	%fd396, %fd395, %fd393, 0d3F1745CBA9AB0956;
	fma.rn.f64 	%fd397, %fd396, %fd393, 0d3F3C71C72D1B5154;
	fma.rn.f64 	%fd398, %fd397, %fd393, 0d3F624924923BE72D;
	fma.rn.f64 	%fd399, %fd398, %fd393, 0d3F8999999999A3C4;
	fma.rn.f64 	%fd400, %fd399, %fd393, 0d3FB5555555555554;
	sub.f64 	%fd401, %fd384, %fd392;
	add.f64 	%fd402, %fd401, %fd401;
	neg.f64 	%fd403, %fd392;
	fma.rn.f64 	%fd404, %fd403, %fd384, %fd402;
	mul.f64 	%fd405, %fd390, %fd404;
	mul.f64 	%fd406, %fd393, %fd400;
	fma.rn.f64 	%fd407, %fd406, %fd392, %fd405;
	xor.b32  	%r214, %r243, -2147483648;
	mov.b32 	%r215, 1127219200;
	mov.b64 	%fd408, {%r214, %r215};
	sub.f64 	%fd409, %fd408, %fd16;
	fma.rn.f64 	%fd410, %fd409, 0d3FE62E42FEFA39EF, %fd392;
	fma.rn.f64 	%fd411, %fd409, 0dBFE62E42FEFA39EF, %fd410;
	sub.f64 	%fd412, %fd411, %fd392;
	sub.f64 	%fd413, %fd407, %fd412;
	fma.rn.f64 	%fd414, %fd409, 0d3C7ABC9E3B39803F, %fd413;
	add.f64 	%fd456, %fd410, %fd414;
	bra.uni 	$L__BB36_84;
$L__BB36_83:
	fma.rn.f64 	%fd383, %fd454, 0d7FF0000000000000, 0d7FF0000000000000;
	{
	.reg .b32 %temp; 
	mov.b64 	{%temp, %r206}, %fd454;
	}
	and.b32  	%r207, %r206, 2147483647;
	setp.eq.s32 	%p89, %r207, 0;
	selp.f64 	%fd456, 0dFFF0000000000000, %fd383, %p89;
$L__BB36_84:
	mov.f64 	%fd415, 0d3FF0000000000000;
	sub.f64 	%fd416, %fd415, %fd89;
	add.f64 	%fd417, %fd416, %fd456;
	mul.f64 	%fd418, %fd68, %fd417;
	mul.f64 	%fd419, %fd87, 0d3FE0000000000000;
	fma.rn.f64 	%fd420, %fd87, %fd419, %fd418;
	setp.geu.f64 	%p91, %fd453, %fd420;
	xor.b64  	%rd132, %rd27, %rd127;
	@%p91 bra 	$L__BB36_54;
$L__BB36_85:
	ld.param.u64 	%rd123, [f_distribution_f32_param_0];
	mul.f64 	%fd421, %fd68, %fd89;
	fma.rn.f64 	%fd422, %fd68, %fd89, %fd421;
	mul.f64 	%fd423, %fd445, %fd422;
	div.rn.f64 	%fd424, %fd54, %fd107;
	div.rn.f64 	%fd425, %fd423, %fd108;
	div.rn.f64 	%fd426, %fd424, %fd425;
	cvt.rn.f32.f64 	%f1, %fd426;
	cvta.to.global.u64 	%rd120, %rd123;
	shl.b64 	%rd121, %rd1, 2;
	add.s64 	%rd122, %rd120, %rd121;
	st.global.f32 	[%rd122], %f1;
$L__BB36_86:
	ret;

}
	// .globl	f_distribution_f64
.visible .entry f_distribution_f64(
	.param .u64 .ptr .align 1 f_distribution_f64_param_0,
	.param .f64 f_distribution_f64_param_1,
	.param .f64 f_distribution_f64_param_2,
	.param .u64 f_distribution_f64_param_3,
	.param .u32 f_distribution_f64_param_4
)
{
	.reg .pred 	%p<94>;
	.reg .b32 	%r<244>;
	.reg .b64 	%rd<136>;
	.reg .b64 	%fd<457>;

	ld.param.f64 	%fd107, [f_distribution_f64_param_1];
	ld.param.f64 	%fd108, [f_distribution_f64_param_2];
	ld.param.u64 	%rd30, [f_distribution_f64_param_3];
	ld.param.u32 	%r76, [f_distribution_f64_param_4];
	mov.u32 	%r77, %ctaid.x;
	mov.u32 	%r78, %ntid.x;
	mov.u32 	%r79, %tid.x;
	mad.lo.s32 	%r1, %r77, %r78, %r79;
	setp.ge.u32 	%p7, %r1, %r76;
	@%p7 bra 	$L__BB37_86;
	cvt.u64.u32 	%rd1, %r1;
	mad.lo.s64 	%rd31, %rd1, -7046029254386353131, %rd30;
	shr.u64 	%rd32, %rd31, 30;
	xor.b64  	%rd33, %rd32, %rd31;
	mul.lo.s64 	%rd34, %rd33, -4658895280553007687;
	shr.u64 	%rd35, %rd34, 27;
	xor.b64  	%rd36, %rd35, %rd34;
	mul.lo.s64 	%rd37, %rd36, -7723592293110705685;
	shr.u64 	%rd38, %rd37, 31;
	xor.b64  	%rd39, %rd38, %rd37;
	add.s64 	%rd40, %rd31, 1;
	setp.eq.s64 	%p8, %rd40, 0;
	shr.u64 	%rd41, %rd40, 30;
	xor.b64  	%rd42, %rd41, %rd40;
	mul.lo.s64 	%rd43, %rd42, -4658895280553007687;
	shr.u64 	%rd44, %rd43, 27;
	xor.b64  	%rd45, %rd44, %rd43;
	mul.lo.s64 	%rd46, %rd45, -7723592293110705685;
	shr.u64 	%rd47, %rd46, 31;
	xor.b64  	%rd48, %rd47, %rd46;
	setp.eq.s64 	%p9, %rd31, 0;
	selp.b64 	%rd127, 1, %rd39, %p9;
	selp.b64 	%rd3, 1, %rd48, %p8;
	mul.f64 	%fd429, %fd107, 0d3FE0000000000000;
	setp.geu.f64 	%p10, %fd429, 0d3FF0000000000000;
	mov.f64 	%fd430, 0d3FF0000000000000;
	mov.u64 	%rd126, %rd3;
	@%p10 bra 	$L__BB37_11;
	add.s64 	%rd49, %rd3, %rd127;
	shl.b64 	%rd50, %rd127, 23;
	xor.b64  	%rd4, %rd50, %rd127;
	shr.u64 	%rd51, %rd49, 11;
	cvt.rn.f64.u64 	%fd110, %rd51;
	mul.f64 	%fd2, %fd110, 0d3CA0000000000000;
	rcp.rn.f64 	%fd3, %fd429;
	{
	.reg .b32 %temp; 
	mov.b64 	{%temp, %r2}, %fd2;
	}
	{
	.reg .b32 %temp; 
	mov.b64 	{%temp, %r3}, %fd3;
	}
	shr.u32 	%r80, %r3, 20;
	and.b32  	%r81, %r80, 2047;
	add.s32 	%r82, %r81, -1012;
	mov.b64 	%rd52, %fd3;
	shl.b64 	%rd5, %rd52, %r82;
	setp.eq.s64 	%p92, %rd5, -9223372036854775808;
	setp.neu.f64 	%p11, %fd2, 0d0000000000000000;
	@%p11 bra 	$L__BB37_4;
	setp.eq.s64 	%p14, %rd5, -9223372036854775808;
	abs.f64 	%fd118, %fd3;
	setp.neu.f64 	%p15, %fd118, 0d3FE0000000000000;
	and.pred  	%p92, %p15, %p14;
	selp.b32 	%r83, %r2, 0, %p92;
	setp.lt.s32 	%p16, %r3, 0;
	or.b32  	%r84, %r83, 2146435072;
	selp.b32 	%r85, %r84, %r83, %p16;
	mov.b32 	%r86, 0;
	mov.b64 	%fd428, {%r86, %r85};
	bra.uni 	$L__BB37_5;
$L__BB37_4:
	{ // callseq 90, 0
	.param .b64 param0;
	st.param.f64 	[param0], %fd2;
	.param .b64 param1;
	st.param.f64 	[param1], %fd3;
	.param .b64 retval0;
	call.uni (retval0), 
	__internal_accurate_pow, 
	(
	param0, 
	param1
	);
	ld.param.f64 	%fd111, [retval0];
	} // callseq 90
	setp.lt.s32 	%p12, %r2, 0;
	cvt.rzi.f64.f64 	%fd113, %fd3;
	setp.neu.f64 	%p13, %fd3, %fd113;
	neg.f64 	%fd114, %fd111;
	selp.f64 	%fd115, %fd114, %fd111, %p92;
	selp.f64 	%fd116, %fd115, %fd111, %p12;
	selp.f64 	%fd117, 0dFFF8000000000000, %fd116, %p12;
	selp.f64 	%fd428, %fd117, %fd116, %p13;
$L__BB37_5:
	add.f64 	%fd119, %fd3, %fd2;
	{
	.reg .b32 %temp; 
	mov.b64 	{%temp, %r87}, %fd119;
	}
	and.b32  	%r88, %r87, 2146435072;
	setp.ne.s32 	%p17, %r88, 2146435072;
	@%p17 bra 	$L__BB37_10;
	abs.f64 	%fd120, %fd3;
	setp.neu.f64 	%p18, %fd120, 0d7FF0000000000000;
	@%p18 bra 	$L__BB37_8;
	setp.gt.f64 	%p23, %fd2, 0d3FF0000000000000;
	selp.b32 	%r96, 2146435072, 0, %p23;
	setp.lt.s32 	%p24, %r3, 0;
	xor.b32  	%r97, %r96, 2146435072;
	selp.b32 	%r98, %r97, %r96, %p24;
	setp.eq.f64 	%p25, %fd2, 0dBFF0000000000000;
	selp.b32 	%r99, 1072693248, %r98, %p25;
	mov.b32 	%r100, 0;
	mov.b64 	%fd428, {%r100, %r99};
	bra.uni 	$L__BB37_10;
$L__BB37_8:
	setp.neu.f64 	%p19, %fd2, 0d7FF0000000000000;
	@%p19 bra 	$L__BB37_10;
	setp.lt.s32 	%p20, %r2, 0;
	setp.lt.s32 	%p21, %r3, 0;
	selp.b32 	%r89, 0, 2146435072, %p21;
	and.b32  	%r90, %r3, 2147483647;
	setp.ne.s32 	%p22, %r90, 1071644672;
	or.b32  	%r91, %r89, -2147483648;
	selp.b32 	%r92, %r91, %r89, %p22;
	selp.b32 	%r93, %r92, %r89, %p92;
	selp.b32 	%r94, %r93, %r89, %p20;
	mov.b32 	%r95, 0;
	mov.b64 	%fd428, {%r95, %r94};
$L__BB37_10:
	setp.eq.f64 	%p26, %fd2, 0d3FF0000000000000;
	setp.eq.f64 	%p27, %fd3, 0d0000000000000000;
	selp.f64 	%fd121, 0d3FF0000000000000, %fd428, %p26;
	selp.f64 	%fd430, 0d3FF0000000000000, %fd121, %p27;
	add.f64 	%fd429, %fd429, 0d3FF0000000000000;
	shr.u64 	%rd53, %rd3, 5;
	shr.u64 	%rd54, %rd4, 18;
	xor.b64  	%rd55, %rd53, %rd54;
	xor.b64  	%rd56, %rd55, %rd3;
	xor.b64  	%rd126, %rd56, %rd4;
	mov.u64 	%rd127, %rd3;
$L__BB37_11:
	add.f64 	%fd14, %fd429, 0dBFD5555555555555;
	mul.f64 	%fd122, %fd14, 0d4022000000000000;
	sqrt.rn.f64 	%fd123, %fd122;
	rcp.rn.f64 	%fd15, %fd123;
	mov.b32 	%r101, 1127219200;
	mov.b32 	%r102, -2147483648;
	mov.b64 	%fd16, {%r102, %r101};
$L__BB37_12:
	mov.u64 	%rd129, %rd127;
	mov.u64 	%rd127, %rd126;
$L__BB37_13:
	add.s64 	%rd57, %rd129, %rd127;
	shl.b64 	%rd58, %rd129, 23;
	xor.b64  	%rd59, %rd58, %rd129;
	shr.u64 	%rd60, %rd59, 18;
	shr.u64 	%rd61, %rd127, 5;
	xor.b64  	%rd62, %rd61, %rd60;
	xor.b64  	%rd63, %rd62, %rd127;
	xor.b64  	%rd129, %rd63, %rd59;
	shr.u64 	%rd64, %rd57, 11;
	cvt.rn.f64.u64 	%fd124, %rd64;
	mul.f64 	%fd125, %fd124, 0d3CA0000000000000;
	add.s64 	%rd65, %rd129, %rd127;
	shl.b64 	%rd66, %rd127, 23;
	xor.b64  	%rd67, %rd66, %rd127;
	shr.u64 	%rd68, %rd67, 18;
	shr.u64 	%rd69, %rd129, 5;
	xor.b64  	%rd70, %rd68, %rd69;
	xor.b64  	%rd71, %rd70, %rd67;
	xor.b64  	%rd127, %rd71, %rd129;
	shr.u64 	%rd72, %rd65, 11;
	cvt.rn.f64.u64 	%fd17, %rd72;
	setp.lt.f64 	%p28, %fd125, 0d3CD203AF9EE75616;
	selp.f64 	%fd431, 0d3CD203AF9EE75616, %fd125, %p28;
	{
	.reg .b32 %temp; 
	mov.b64 	{%temp, %r216}, %fd431;
	}
	{
	.reg .b32 %temp; 
	mov.b64 	{%r217, %temp}, %fd431;
	}
	setp.gt.s32 	%p29, %r216, 1048575;
	mov.b32 	%r218, -1023;
	@%p29 bra 	$L__BB37_15;
	mul.f64 	%fd431, %fd431, 0d4350000000000000;
	{
	.reg .b32 %temp; 
	mov.b64 	{%temp, %r216}, %fd431;
	}
	{
	.reg .b32 %temp; 
	mov.b64 	{%r217, %temp}, %fd431;
	}
	mov.b32 	%r218, -1077;
$L__BB37_15:
	add.s32 	%r105, %r216, -1;
	setp.gt.u32 	%p30, %r105, 2146435070;
	@%p30 bra 	$L__BB37_19;
	shr.u32 	%r108, %r216, 20;
	add.s32 	%r219, %r218, %r108;
	and.b32  	%r109, %r216, 1048575;
	or.b32  	%r110, %r109, 1072693248;
	mov.b64 	%fd432, {%r217, %r110};
	setp.lt.u32 	%p32, %r110, 1073127583;
	@%p32 bra 	$L__BB37_18;
	{
	.reg .b32 %temp; 
	mov.b64 	{%r111, %temp}, %fd432;
	}
	{
	.reg .b32 %temp; 
	mov.b64 	{%temp, %r112}, %fd432;
	}
	add.s32 	%r113, %r112, -1048576;
	mov.b64 	%fd432, {%r111, %r113};
	add.s32 	%r219, %r219, 1;
$L__BB37_18:
	add.f64 	%fd127, %fd432, 0dBFF0000000000000;
	add.f64 	%fd128, %fd432, 0d3FF0000000000000;
	rcp.approx.ftz.f64 	%fd129, %fd128;
	neg.f64 	%fd130, %fd128;
	fma.rn.f64 	%fd131, %fd130, %fd129, 0d3FF0000000000000;
	fma.rn.f64 	%fd132, %fd131, %fd131, %fd131;
	fma.rn.f64 	%fd133, %fd132, %fd129, %fd129;
	mul.f64 	%fd134, %fd127, %fd133;
	fma.rn.f64 	%fd135, %fd127, %fd133, %fd134;
	mul.f64 	%fd136, %fd135, %fd135;
	fma.rn.f64 	%fd137, %fd136, 0d3EB1380B3AE80F1E, 0d3ED0EE258B7A8B04;
	fma.rn.f64 	%fd138, %fd137, %fd136, 0d3EF3B2669F02676F;
	fma.rn.f64 	%fd139, %fd138, %fd136, 0d3F1745CBA9AB0956;
	fma.rn.f64 	%fd140, %fd139, %fd136, 0d3F3C71C72D1B5154;
	fma.rn.f64 	%fd141, %fd140, %fd136, 0d3F624924923BE72D;
	fma.rn.f64 	%fd142, %fd141, %fd136, 0d3F8999999999A3C4;
	fma.rn.f64 	%fd143, %fd142, %fd136, 0d3FB5555555555554;
	sub.f64 	%fd144, %fd127, %fd135;
	add.f64 	%fd145, %fd144, %fd144;
	neg.f64 	%fd146, %fd135;
	fma.rn.f64 	%fd147, %fd146, %fd127, %fd145;
	mul.f64 	%fd148, %fd133, %fd147;
	mul.f64 	%fd149, %fd136, %fd143;
	fma.rn.f64 	%fd150, %fd149, %fd135, %fd148;
	xor.b32  	%r114, %r219, -2147483648;
	mov.b32 	%r115, 1127219200;
	mov.b64 	%fd151, {%r114, %r115};
	sub.f64 	%fd152, %fd151, %fd16;
	fma.rn.f64 	%fd153, %fd152, 0d3FE62E42FEFA39EF, %fd135;
	fma.rn.f64 	%fd154, %fd152, 0dBFE62E42FEFA39EF, %fd153;
	sub.f64 	%fd155, %fd154, %fd135;
	sub.f64 	%fd156, %fd150, %fd155;
	fma.rn.f64 	%fd157, %fd152, 0d3C7ABC9E3B39803F, %fd156;
	add.f64 	%fd433, %fd153, %fd157;
	bra.uni 	$L__BB37_20;
$L__BB37_19:
	fma.rn.f64 	%fd126, %fd431, 0d7FF0000000000000, 0d7FF0000000000000;
	{
	.reg .b32 %temp; 
	mov.b64 	{%temp, %r106}, %fd431;
	}
	and.b32  	%r107, %r106, 2147483647;
	setp.eq.s32 	%p31, %r107, 0;
	selp.f64 	%fd433, 0dFFF0000000000000, %fd126, %p31;
$L__BB37_20:
	mov.f64 	%fd158, 0d0000000000000000;
	mov.f64 	%fd159, 0d7FF0000000000000;
	mul.rn.f64 	%fd435, %fd159, %fd158;
	mul.f64 	%fd28, %fd433, 0dC000000000000000;
	mul.f64 	%fd160, %fd17, 0d3CA0000000000000;
	mul.f64 	%fd29, %fd160, 0d401921FB54442D18;
	setp.eq.f64 	%p33, %fd29, 0d7FF0000000000000;
	mov.b32 	%r221, 1;
	@%p33 bra 	$L__BB37_24;
	mul.f64 	%fd161, %fd29, 0d3FE45F306DC9C883;
	cvt.rni.s32.f64 	%r220, %fd161;
	cvt.rn.f64.s32 	%fd162, %r220;
	fma.rn.f64 	%fd163, %fd162, 0dBFF921FB54442D18, %fd29;
	fma.rn.f64 	%fd164, %fd162, 0dBC91A62633145C00, %fd163;
	fma.rn.f64 	%fd435, %fd162, 0dB97B839A252049C0, %fd164;
	setp.ltu.f64 	%p34, %fd29, 0d41E0000000000000;
	@%p34 bra 	$L__BB37_23;
	{ // callseq 91, 0
	.param .b64 param0;
	st.param.f64 	[param0], %fd29;
	.param .align 16 .b8 retval0[16];
	call.uni (retval0), 
	__internal_trig_reduction_slowpathd, 
	(
	param0
	);
	ld.param.f64 	%fd435, [retval0];
	ld.param.b32 	%r220, [retval0+8];
	} // callseq 91
$L__BB37_23:
	add.s32 	%r221, %r220, 1;
$L__BB37_24:
	shl.b32 	%r118, %r221, 6;
	cvt.u64.u32 	%rd73, %r118;
	and.b64  	%rd74, %rd73, 64;
	mov.u64 	%rd75, __cudart_sin_cos_coeffs;
	add.s64 	%rd76, %rd75, %rd74;
	mul.rn.f64 	%fd166, %fd435, %fd435;
	and.b32  	%r119, %r221, 1;
	setp.eq.b32 	%p36, %r119, 1;
	selp.f64 	%fd167, 0dBDA8FF8320FD8164, 0d3DE5DB65F9785EBA, %p36;
	ld.global.nc.v2.f64 	{%fd168, %fd169}, [%rd76];
	fma.rn.f64 	%fd170, %fd167, %fd166, %fd168;
	fma.rn.f64 	%fd171, %fd170, %fd166, %fd169;
	ld.global.nc.v2.f64 	{%fd172, %fd173}, [%rd76+16];
	fma.rn.f64 	%fd174, %fd171, %fd166, %fd172;
	fma.rn.f64 	%fd175, %fd174, %fd166, %fd173;
	ld.global.nc.v2.f64 	{%fd176, %fd177}, [%rd76+32];
	fma.rn.f64 	%fd178, %fd175, %fd166, %fd176;
	fma.rn.f64 	%fd179, %fd178, %fd166, %fd177;
	fma.rn.f64 	%fd180, %fd179, %fd435, %fd435;
	fma.rn.f64 	%fd181, %fd179, %fd166, 0d3FF0000000000000;
	selp.f64 	%fd182, %fd181, %fd180, %p36;
	and.b32  	%r120, %r221, 2;
	setp.eq.s32 	%p37, %r120, 0;
	mov.f64 	%fd183, 0d0000000000000000;
	sub.f64 	%fd184, %fd183, %fd182;
	selp.f64 	%fd185, %fd182, %fd184, %p37;
	sqrt.rn.f64 	%fd186, %fd28;
	mul.f64 	%fd34, %fd186, %fd185;
	setp.ltu.f64 	%p38, %fd29, 0d41E0000000000000;
	or.pred  	%p39, %p33, %p38;
	@%p39 bra 	$L__BB37_26;
	{ // callseq 92, 0
	.param .b64 param0;
	st.param.f64 	[param0], %fd29;
	.param .align 16 .b8 retval0[16];
	call.uni (retval0), 
	__internal_trig_reduction_slowpathd, 
	(
	param0
	);
	ld.param.f64 	%fd187, [retval0];
	ld.param.b32 	%r121, [retval0+8];
	} // callseq 92
$L__BB37_26:
	fma.rn.f64 	%fd35, %fd15, %fd34, 0d3FF0000000000000;
	setp.le.f64 	%p40, %fd35, 0d0000000000000000;
	@%p40 bra 	$L__BB37_13;
	mul.f64 	%fd189, %fd35, %fd35;
	mul.f64 	%fd36, %fd35, %fd189;
	add.s64 	%rd77, %rd127, %rd129;
	shl.b64 	%rd78, %rd129, 23;
	xor.b64  	%rd79, %rd78, %rd129;
	shr.u64 	%rd80, %rd79, 18;
	shr.u64 	%rd81, %rd127, 5;
	xor.b64  	%rd82, %rd80, %rd81;
	xor.b64  	%rd83, %rd82, %rd79;
	xor.b64  	%rd126, %rd83, %rd127;
	shr.u64 	%rd84, %rd77, 11;
	cvt.rn.f64.u64 	%fd190, %rd84;
	mul.f64 	%fd436, %fd190, 0d3CA0000000000000;
	mul.f64 	%fd191, %fd34, %fd34;
	mul.f64 	%fd192, %fd191, 0dBFA0F27BB2FEC56D;
	fma.rn.f64 	%fd193, %fd191, %fd192, 0d3FF0000000000000;
	setp.lt.f64 	%p41, %fd436, %fd193;
	@%p41 bra 	$L__BB37_43;
	{
	.reg .b32 %temp; 
	mov.b64 	{%temp, %r222}, %fd436;
	}
	{
	.reg .b32 %temp; 
	mov.b64 	{%r223, %temp}, %fd436;
	}
	setp.gt.s32 	%p42, %r222, 1048575;
	mov.b32 	%r224, -1023;
	@%p42 bra 	$L__BB37_30;
	mul.f64 	%fd436, %fd436, 0d4350000000000000;
	{
	.reg .b32 %temp; 
	mov.b64 	{%temp, %r222}, %fd436;
	}
	{
	.reg .b32 %temp; 
	mov.b64 	{%r223, %temp}, %fd436;
	}
	mov.b32 	%r224, -1077;
$L__BB37_30:
	add.s32 	%r125, %r222, -1;
	setp.gt.u32 	%p43, %r125, 2146435070;
	@%p43 bra 	$L__BB37_34;
	shr.u32 	%r128, %r222, 20;
	add.s32 	%r225, %r224, %r128;
	and.b32  	%r129, %r222, 1048575;
	or.b32  	%r130, %r129, 1072693248;
	mov.b64 	%fd437, {%r223, %r130};
	setp.lt.u32 	%p45, %r130, 1073127583;
	@%p45 bra 	$L__BB37_33;
	{
	.reg .b32 %temp; 
	mov.b64 	{%r131, %temp}, %fd437;
	}
	{
	.reg .b32 %temp; 
	mov.b64 	{%temp, %r132}, %fd437;
	}
	add.s32 	%r133, %r132, -1048576;
	mov.b64 	%fd437, {%r131, %r133};
	add.s32 	%r225, %r225, 1;
$L__BB37_33:
	add.f64 	%fd195, %fd437, 0dBFF0000000000000;
	add.f64 	%fd196, %fd437, 0d3FF0000000000000;
	rcp.approx.ftz.f64 	%fd197, %fd196;
	neg.f64 	%fd198, %fd196;
	fma.rn.f64 	%fd199, %fd198, %fd197, 0d3FF0000000000000;
	fma.rn.f64 	%fd200, %fd199, %fd199, %fd199;
	fma.rn.f64 	%fd201, %fd200, %fd197, %fd197;
	mul.f64 	%fd202, %fd195, %fd201;
	fma.rn.f64 	%fd203, %fd195, %fd201, %fd202;
	mul.f64 	%fd204, %fd203, %fd203;
	fma.rn.f64 	%fd205, %fd204, 0d3EB1380B3AE80F1E, 0d3ED0EE258B7A8B04;
	fma.rn.f64 	%fd206, %fd205, %fd204, 0d3EF3B2669F02676F;
	fma.rn.f64 	%fd207, %fd206, %fd204, 0d3F1745CBA9AB0956;
	fma.rn.f64 	%fd208, %fd207, %fd204, 0d3F3C71C72D1B5154;
	fma.rn.f64 	%fd209, %fd208, %fd204, 0d3F624924923BE72D;
	fma.rn.f64 	%fd210, %fd209, %fd204, 0d3F8999999999A3C4;
	fma.rn.f64 	%fd211, %fd210, %fd204, 0d3FB5555555555554;
	sub.f64 	%fd212, %fd195, %fd203;
	add.f64 	%fd213, %fd212, %fd212;
	neg.f64 	%fd214, %fd203;
	fma.rn.f64 	%fd215, %fd214, %fd195, %fd213;
	mul.f64 	%fd216, %fd201, %fd215;
	mul.f64 	%fd217, %fd204, %fd211;
	fma.rn.f64 	%fd218, %fd217, %fd203, %fd216;
	xor.b32  	%r134, %r225, -2147483648;
	mov.b32 	%r135, 1127219200;
	mov.b64 	%fd219, {%r134, %r135};
	sub.f64 	%fd220, %fd219, %fd16;
	fma.rn.f64 	%fd221, %fd220, 0d3FE62E42FEFA39EF, %fd203;
	fma.rn.f64 	%fd222, %fd220, 0dBFE62E42FEFA39EF, %fd221;
	sub.f64 	%fd223, %fd222, %fd203;
	sub.f64 	%fd224, %fd218, %fd223;
	fma.rn.f64 	%fd225, %fd220, 0d3C7ABC9E3B39803F, %fd224;
	add.f64 	%fd438, %fd221, %fd225;
	bra.uni 	$L__BB37_35;
$L__BB37_34:
	fma.rn.f64 	%fd194, %fd436, 0d7FF0000000000000, 0d7FF0000000000000;
	{
	.reg .b32 %temp; 
	mov.b64 	{%temp, %r126}, %fd436;
	}
	and.b32  	%r127, %r126, 2147483647;
	setp.eq.s32 	%p44, %r127, 0;
	selp.f64 	%fd438, 0dFFF0000000000000, %fd194, %p44;
$L__BB37_35:
	{
	.reg .b32 %temp; 
	mov.b64 	{%temp, %r226}, %fd36;
	}
	{
	.reg .b32 %temp; 
	mov.b64 	{%r227, %temp}, %fd36;
	}
	setp.gt.s32 	%p46, %r226, 1048575;
	mov.b32 	%r228, -1023;
	mov.f64 	%fd439, %fd36;
	@%p46 bra 	$L__BB37_37;
	mul.f64 	%fd439, %fd36, 0d4350000000000000;
	{
	.reg .b32 %temp; 
	mov.b64 	{%temp, %r226}, %fd439;
	}
	{
	.reg .b32 %temp; 
	mov.b64 	{%r227, %temp}, %fd439;
	}
	mov.b32 	%r228, -1077;
$L__BB37_37:
	add.s32 	%r138, %r226, -1;
	setp.gt.u32 	%p47, %r138, 2146435070;
	@%p47 bra 	$L__BB37_41;
	shr.u32 	%r141, %r226, 20;
	add.s32 	%r229, %r228, %r141;
	and.b32  	%r142, %r226, 1048575;
	or.b32  	%r143, %r142, 1072693248;
	mov.b64 	%fd440, {%r227, %r143};
	setp.lt.u32 	%p49, %r143, 1073127583;
	@%p49 bra 	$L__BB37_40;
	{
	.reg .b32 %temp; 
	mov.b64 	{%r144, %temp}, %fd440;
	}
	{
	.reg .b32 %temp; 
	mov.b64 	{%temp, %r145}, %fd440;
	}
	add.s32 	%r146, %r145, -1048576;
	mov.b64 	%fd440, {%r144, %r146};
	add.s32 	%r229, %r229, 1;
$L__BB37_40:
	add.f64 	%fd227, %fd440, 0dBFF0000000000000;
	add.f64 	%fd228, %fd440, 0d3FF0000000000000;
	rcp.approx.ftz.f64 	%fd229, %fd228;
	neg.f64 	%fd230, %fd228;
	fma.rn.f64 	%fd231, %fd230, %fd229, 0d3FF0000000000000;
	fma.rn.f64 	%fd232, %fd231, %fd231, %fd231;
	fma.rn.f64 	%fd233, %fd232, %fd229, %fd229;
	mul.f64 	%fd234, %fd227, %fd233;
	fma.rn.f64 	%fd235, %fd227, %fd233, %fd234;
	mul.f64 	%fd236, %fd235, %fd235;
	fma.rn.f64 	%fd237, %fd236, 0d3EB1380B3AE80F1E, 0d3ED0EE258B7A8B04;
	fma.rn.f64 	%fd238, %fd237, %fd236, 0d3EF3B2669F02676F;
	fma.rn.f64 	%fd239, %fd238, %fd236, 0d3F1745CBA9AB0956;
	fma.rn.f64 	%fd240, %fd239, %fd236, 0d3F3C71C72D1B5154;
	fma.rn.f64 	%fd241, %fd240, %fd236, 0d3F624924923BE72D;
	fma.rn.f64 	%fd242, %fd241, %fd236, 0d3F8999999999A3C4;
	fma.rn.f64 	%fd243, %fd242, %fd236, 0d3FB5555555555554;
	sub.f64 	%fd244, %fd227, %fd235;
	add.f64 	%fd245, %fd244, %fd244;
	neg.f64 	%fd246, %fd235;
	fma.rn.f64 	%fd247, %fd246, %fd227, %fd245;
	mul.f64 	%fd248, %fd233, %fd247;
	mul.f64 	%fd249, %fd236, %fd243;
	fma.rn.f64 	%fd250, %fd249, %fd235, %fd248;
	xor.b32  	%r147, %r229, -2147483648;
	mov.b32 	%r148, 1127219200;
	mov.b64 	%fd251, {%r147, %r148};
	sub.f64 	%fd252, %fd251, %fd16;
	fma.rn.f64 	%fd253, %fd252, 0d3FE62E42FEFA39EF, %fd235;
	fma.rn.f64 	%fd254, %fd252, 0dBFE62E42FEFA39EF, %fd253;
	sub.f64 	%fd255, %fd254, %fd235;
	sub.f64 	%fd256, %fd250, %fd255;
	fma.rn.f64 	%fd257, %fd252, 0d3C7ABC9E3B39803F, %fd256;
	add.f64 	%fd441, %fd253, %fd257;
	bra.uni 	$L__BB37_42;
$L__BB37_41:
	fma.rn.f64 	%fd226, %fd439, 0d7FF0000000000000, 0d7FF0000000000000;
	{
	.reg .b32 %temp; 
	mov.b64 	{%temp, %r139}, %fd439;
	}
	and.b32  	%r140, %r139, 2147483647;
	setp.eq.s32 	%p48, %r140, 0;
	selp.f64 	%fd441, 0dFFF0000000000000, %fd226, %p48;
$L__BB37_42:
	mov.f64 	%fd258, 0d3FF0000000000000;
	sub.f64 	%fd259, %fd258, %fd36;
	add.f64 	%fd260, %fd259, %fd441;
	mul.f64 	%fd261, %fd14, %fd260;
	mul.f64 	%fd262, %fd34, 0d3FE0000000000000;
	fma.rn.f64 	%fd263, %fd34, %fd262, %fd261;
	setp.geu.f64 	%p50, %fd438, %fd263;
	@%p50 bra 	$L__BB37_12;
$L__BB37_43:
	mul.f64 	%fd265, %fd14, %fd36;
	fma.rn.f64 	%fd266, %fd14, %fd36, %fd265;
	mul.f64 	%fd54, %fd430, %fd266;
	mul.f64 	%fd444, %fd108, 0d3FE0000000000000;
	setp.geu.f64 	%p51, %fd444, 0d3FF0000000000000;
	mov.f64 	%fd445, 0d3FF0000000000000;
	mov.u64 	%rd132, %rd126;
	@%p51 bra 	$L__BB37_53;
	add.s64 	%rd85, %rd126, %rd127;
	shl.b64 	%rd86, %rd127, 23;
	xor.b64  	%rd87, %rd86, %rd127;
	shr.u64 	%rd88, %rd87, 18;
	shr.u64 	%rd89, %rd126, 5;
	xor.b64  	%rd90, %rd88, %rd89;
	xor.b64  	%rd16, %rd90, %rd87;
	shr.u64 	%rd91, %rd85, 11;
	cvt.rn.f64.u64 	%fd267, %rd91;
	mul.f64 	%fd56, %fd267, 0d3CA0000000000000;
	rcp.rn.f64 	%fd57, %fd444;
	{
	.reg .b32 %temp; 
	mov.b64 	{%temp, %r39}, %fd56;
	}
	{
	.reg .b32 %temp; 
	mov.b64 	{%temp, %r40}, %fd57;
	}
	shr.u32 	%r149, %r40, 20;
	and.b32  	%r150, %r149, 2047;
	add.s32 	%r151, %r150, -1012;
	mov.b64 	%rd92, %fd57;
	shl.b64 	%rd17, %rd92, %r151;
	setp.eq.s64 	%p93, %rd17, -9223372036854775808;
	setp.neu.f64 	%p52, %fd56, 0d0000000000000000;
	@%p52 bra 	$L__BB37_46;
	setp.eq.s64 	%p55, %rd17, -9223372036854775808;
	abs.f64 	%fd275, %fd57;
	setp.neu.f64 	%p56, %fd275, 0d3FE0000000000000;
	and.pred  	%p93, %p56, %p55;
	selp.b32 	%r152, %r39, 0, %p93;
	setp.lt.s32 	%p57, %r40, 0;
	or.b32  	%r153, %r152, 2146435072;
	selp.b32 	%r154, %r153, %r152, %p57;
	mov.b32 	%r155, 0;
	mov.b64 	%fd443, {%r155, %r154};
	bra.uni 	$L__BB37_47;
$L__BB37_46:
	{ // callseq 93, 0
	.param .b64 param0;
	st.param.f64 	[param0], %fd56;
	.param .b64 param1;
	st.param.f64 	[param1], %fd57;
	.param .b64 retval0;
	call.uni (retval0), 
	__internal_accurate_pow, 
	(
	param0, 
	param1
	);
	ld.param.f64 	%fd268, [retval0];
	} // callseq 93
	setp.lt.s32 	%p53, %r39, 0;
	cvt.rzi.f64.f64 	%fd270, %fd57;
	setp.neu.f64 	%p54, %fd57, %fd270;
	neg.f64 	%fd271, %fd268;
	selp.f64 	%fd272, %fd271, %fd268, %p93;
	selp.f64 	%fd273, %fd272, %fd268, %p53;
	selp.f64 	%fd274, 0dFFF8000000000000, %fd273, %p53;
	selp.f64 	%fd443, %fd274, %fd273, %p54;
$L__BB37_47:
	add.f64 	%fd276, %fd57, %fd56;
	{
	.reg .b32 %temp; 
	mov.b64 	{%temp, %r156}, %fd276;
	}
	and.b32  	%r157, %r156, 2146435072;
	setp.ne.s32 	%p58, %r157, 2146435072;
	@%p58 bra 	$L__BB37_52;
	abs.f64 	%fd277, %fd57;
	setp.neu.f64 	%p59, %fd277, 0d7FF0000000000000;
	@%p59 bra 	$L__BB37_50;
	setp.gt.f64 	%p64, %fd56, 0d3FF0000000000000;
	selp.b32 	%r165, 2146435072, 0, %p64;
	setp.lt.s32 	%p65, %r40, 0;
	xor.b32  	%r166, %r165, 2146435072;
	selp.b32 	%r167, %r166, %r165, %p65;
	setp.eq.f64 	%p66, %fd56, 0dBFF0000000000000;
	selp.b32 	%r168, 1072693248, %r167, %p66;
	mov.b32 	%r169, 0;
	mov.b64 	%fd443, {%r169, %r168};
	bra.uni 	$L__BB37_52;
$L__BB37_50:
	setp.neu.f64 	%p60, %fd56, 0d7FF0000000000000;
	@%p60 bra 	$L__BB37_52;
	setp.lt.s32 	%p61, %r39, 0;
	setp.lt.s32 	%p62, %r40, 0;
	selp.b32 	%r158, 0, 2146435072, %p62;
	and.b32  	%r159, %r40, 2147483647;
	setp.ne.s32 	%p63, %r159, 1071644672;
	or.b32  	%r160, %r158, -2147483648;
	selp.b32 	%r161, %r160, %r158, %p63;
	selp.b32 	%r162, %r161, %r158, %p93;
	selp.b32 	%r163, %r162, %r158, %p61;
	mov.b32 	%r164, 0;
	mov.b64 	%fd443, {%r164, %r163};
$L__BB37_52:
	setp.eq.f64 	%p67, %fd56, 0d3FF0000000000000;
	setp.eq.f64 	%p68, %fd57, 0d0000000000000000;
	selp.f64 	%fd278, 0d3FF0000000000000, %fd443, %p67;
	selp.f64 	%fd445, 0d3FF0000000000000, %fd278, %p68;
	add.f64 	%fd444, %fd444, 0d3FF0000000000000;
	xor.b64  	%rd132, %rd16, %rd126;
	mov.u64 	%rd127, %rd126;
$L__BB37_53:
	add.f64 	%fd68, %fd444, 0dBFD5555555555555;
	mul.f64 	%fd279, %fd68, 0d4022000000000000;
	sqrt.rn.f64 	%fd280, %fd279;
	rcp.rn.f64 	%fd69, %fd280;
$L__BB37_54:
	mov.u64 	%rd135, %rd127;
	mov.u64 	%rd127, %rd132;
$L__BB37_55:
	add.s64 	%rd93, %rd135, %rd127;
	shl.b64 	%rd94, %rd135, 23;
	xor.b64  	%rd95, %rd94, %rd135;
	shr.u64 	%rd96, %rd95, 18;
	shr.u64 	%rd97, %rd127, 5;
	xor.b64  	%rd98, %rd97, %rd96;
	xor.b64  	%rd99, %rd98, %rd127;
	xor.b64  	%rd135, %rd99, %rd95;
	shr.u64 	%rd100, %rd93, 11;
	cvt.rn.f64.u64 	%fd281, %rd100;
	mul.f64 	%fd282, %fd281, 0d3CA0000000000000;
	add.s64 	%rd101, %rd135, %rd127;
	shl.b64 	%rd102, %rd127, 23;
	xor.b64  	%rd103, %rd102, %rd127;
	shr.u64 	%rd104, %rd103, 18;
	shr.u64 	%rd105, %rd135, 5;
	xor.b64  	%rd106, %rd104, %rd105;
	xor.b64  	%rd107, %rd106, %rd103;
	xor.b64  	%rd127, %rd107, %rd135;
	shr.u64 	%rd108, %rd101, 11;
	cvt.rn.f64.u64 	%fd70, %rd108;
	setp.lt.f64 	%p69, %fd282, 0d3CD203AF9EE75616;
	selp.f64 	%fd446, 0d3CD203AF9EE75616, %fd282, %p69;
	{
	.reg .b32 %temp; 
	mov.b64 	{%temp, %r230}, %fd446;
	}
	{
	.reg .b32 %temp; 
	mov.b64 	{%r231, %temp}, %fd446;
	}
	setp.gt.s32 	%p70, %r230, 1048575;
	mov.b32 	%r232, -1023;
	@%p70 bra 	$L__BB37_57;
	mul.f64 	%fd446, %fd446, 0d4350000000000000;
	{
	.reg .b32 %temp; 
	mov.b64 	{%temp, %r230}, %fd446;
	}
	{
	.reg .b32 %temp; 
	mov.b64 	{%r231, %temp}, %fd446;
	}
	mov.b32 	%r232, -1077;
$L__BB37_57:
	add.s32 	%r172, %r230, -1;
	setp.gt.u32 	%p71, %r172, 2146435070;
	@%p71 bra 	$L__BB37_61;
	shr.u32 	%r175, %r230, 20;
	add.s32 	%r233, %r232, %r175;
	and.b32  	%r176, %r230, 1048575;
	or.b32  	%r177, %r176, 1072693248;
	mov.b64 	%fd447, {%r231, %r177};
	setp.lt.u32 	%p73, %r177, 1073127583;
	@%p73 bra 	$L__BB37_60;
	{
	.reg .b32 %temp; 
	mov.b64 	{%r178, %temp}, %fd447;
	}
	{
	.reg .b32 %temp; 
	mov.b64 	{%temp, %r179}, %fd447;
	}
	add.s32 	%r180, %r179, -1048576;
	mov.b64 	%fd447, {%r178, %r180};
	add.s32 	%r233, %r233, 1;
$L__BB37_60:
	add.f64 	%fd284, %fd447, 0dBFF0000000000000;
	add.f64 	%fd285, %fd447, 0d3FF0000000000000;
	rcp.approx.ftz.f64 	%fd286, %fd285;
	neg.f64 	%fd287, %fd285;
	fma.rn.f64 	%fd288, %fd287, %fd286, 0d3FF0000000000000;
	fma.rn.f64 	%fd289, %fd288, %fd288, %fd288;
	fma.rn.f64 	%fd290, %fd289, %fd286, %fd286;
	mul.f64 	%fd291, %fd284, %fd290;
	fma.rn.f64 	%fd292, %fd284, %fd290, %fd291;
	mul.f64 	%fd293, %fd292, %fd292;
	fma.rn.f64 	%fd294, %fd293, 0d3EB1380B3AE80F1E, 0d3ED0EE258B7A8B04;
	fma.rn.f64 	%fd295, %fd294, %fd293, 0d3EF3B2669F02676F;
	fma.rn.f64 	%fd296, %fd295, %fd293, 0d3F1745CBA9AB0956;
	fma.rn.f64 	%fd297, %fd296, %fd293, 0d3F3C71C72D1B5154;
	fma.rn.f64 	%fd298, %fd297, %fd293, 0d3F624924923BE72D;
	fma.rn.f64 	%fd299, %fd298, %fd293, 0d3F8999999999A3C4;
	fma.rn.f64 	%fd300, %fd299, %fd293, 0d3FB5555555555554;
	sub.f64 	%fd301, %fd284, %fd292;
	add.f64 	%fd302, %fd301, %fd301;
	neg.f64 	%fd303, %fd292;
	fma.rn.f64 	%fd304, %fd303, %fd284, %fd302;
	mul.f64 	%fd305, %fd290, %fd304;
	mul.f64 	%fd306, %fd293, %fd300;
	fma.rn.f64 	%fd307, %fd306, %fd292, %fd305;
	xor.b32  	%r181, %r233, -2147483648;
	mov.b32 	%r182, 1127219200;
	mov.b64 	%fd308, {%r181, %r182};
	sub.f64 	%fd309, %fd308, %fd16;
	fma.rn.f64 	%fd310, %fd309, 0d3FE62E42FEFA39EF, %fd292;
	fma.rn.f64 	%fd311, %fd309, 0dBFE62E42FEFA39EF, %fd310;
	sub.f64 	%fd312, %fd311, %fd292;
	sub.f64 	%fd313, %fd307, %fd312;
	fma.rn.f64 	%fd314, %fd309, 0d3C7ABC9E3B39803F, %fd313;
	add.f64 	%fd448, %fd310, %fd314;
	bra.uni 	$L__BB37_62;
$L__BB37_61:
	fma.rn.f64 	%fd283, %fd446, 0d7FF0000000000000, 0d7FF0000000000000;
	{
	.reg .b32 %temp; 
	mov.b64 	{%temp, %r173}, %fd446;
	}
	and.b32  	%r174, %r173, 2147483647;
	setp.eq.s32 	%p72, %r174, 0;
	selp.f64 	%fd448, 0dFFF0000000000000, %fd283, %p72;
$L__BB37_62:
	mov.f64 	%fd315, 0d0000000000000000;
	mov.f64 	%fd316, 0d7FF0000000000000;
	mul.rn.f64 	%fd450, %fd316, %fd315;
	mul.f64 	%fd81, %fd448, 0dC000000000000000;
	mul.f64 	%fd317, %fd70, 0d3CA0000000000000;
	mul.f64 	%fd82, %fd317, 0d401921FB54442D18;
	setp.eq.f64 	%p74, %fd82, 0d7FF0000000000000;
	mov.b32 	%r235, 1;
	@%p74 bra 	$L__BB37_66;
	mul.f64 	%fd318, %fd82, 0d3FE45F306DC9C883;
	cvt.rni.s32.f64 	%r234, %fd318;
	cvt.rn.f64.s32 	%fd319, %r234;
	fma.rn.f64 	%fd320, %fd319, 0dBFF921FB54442D18, %fd82;
	fma.rn.f64 	%fd321, %fd319, 0dBC91A62633145C00, %fd320;
	fma.rn.f64 	%fd450, %fd319, 0dB97B839A252049C0, %fd321;
	setp.ltu.f64 	%p75, %fd82, 0d41E0000000000000;
	@%p75 bra 	$L__BB37_65;
	{ // callseq 94, 0
	.param .b64 param0;
	st.param.f64 	[param0], %fd82;
	.param .align 16 .b8 retval0[16];
	call.uni (retval0), 
	__internal_trig_reduction_slowpathd, 
	(
	param0
	);
	ld.param.f64 	%fd450, [retval0];
	ld.param.b32 	%r234, [retval0+8];
	} // callseq 94
$L__BB37_65:
	add.s32 	%r235, %r234, 1;
$L__BB37_66:
	shl.b32 	%r185, %r235, 6;
	cvt.u64.u32 	%rd109, %r185;
	and.b64  	%rd110, %rd109, 64;
	mov.u64 	%rd111, __cudart_sin_cos_coeffs;
	add.s64 	%rd112, %rd111, %rd110;
	mul.rn.f64 	%fd323, %fd450, %fd450;
	and.b32  	%r186, %r235, 1;
	setp.eq.b32 	%p77, %r186, 1;
	selp.f64 	%fd324, 0dBDA8FF8320FD8164, 0d3DE5DB65F9785EBA, %p77;
	ld.global.nc.v2.f64 	{%fd325, %fd326}, [%rd112];
	fma.rn.f64 	%fd327, %fd324, %fd323, %fd325;
	fma.rn.f64 	%fd328, %fd327, %fd323, %fd326;
	ld.global.nc.v2.f64 	{%fd329, %fd330}, [%rd112+16];
	fma.rn.f64 	%fd331, %fd328, %fd323, %fd329;
	fma.rn.f64 	%fd332, %fd331, %fd323, %fd330;
	ld.global.nc.v2.f64 	{%fd333, %fd334}, [%rd112+32];
	fma.rn.f64 	%fd335, %fd332, %fd323, %fd333;
	fma.rn.f64 	%fd336, %fd335, %fd323, %fd334;
	fma.rn.f64 	%fd337, %fd336, %fd450, %fd450;
	fma.rn.f64 	%fd338, %fd336, %fd323, 0d3FF0000000000000;
	selp.f64 	%fd339, %fd338, %fd337, %p77;
	and.b32  	%r187, %r235, 2;
	setp.eq.s32 	%p78, %r187, 0;
	mov.f64 	%fd340, 0d0000000000000000;
	sub.f64 	%fd341, %fd340, %fd339;
	selp.f64 	%fd342, %fd339, %fd341, %p78;
	sqrt.rn.f64 	%fd343, %fd81;
	mul.f64 	%fd87, %fd343, %fd342;
	setp.ltu.f64 	%p79, %fd82, 0d41E0000000000000;
	or.pred  	%p80, %p74, %p79;
	@%p80 bra 	$L__BB37_68;
	{ // callseq 95, 0
	.param .b64 param0;
	st.param.f64 	[param0], %fd82;
	.param .align 16 .b8 retval0[16];
	call.uni (retval0), 
	__internal_trig_reduction_slowpathd, 
	(
	param0
	);
	ld.param.f64 	%fd344, [retval0];
	ld.param.b32 	%r188, [retval0+8];
	} // callseq 95
$L__BB37_68:
	fma.rn.f64 	%fd88, %fd69, %fd87, 0d3FF0000000000000;
	setp.le.f64 	%p81, %fd88, 0d0000000000000000;
	@%p81 bra 	$L__BB37_55;
	mul.f64 	%fd346, %fd88, %fd88;
	mul.f64 	%fd89, %fd88, %fd346;
	add.s64 	%rd113, %rd127, %rd135;
	shl.b64 	%rd114, %rd135, 23;
	xor.b64  	%rd115, %rd114, %rd135;
	shr.u64 	%rd116, %rd115, 18;
	shr.u64 	%rd117, %rd127, 5;
	xor.b64  	%rd118, %rd116, %rd117;
	xor.b64  	%rd27, %rd118, %rd115;
	shr.u64 	%rd119, %rd113, 11;
	cvt.rn.f64.u64 	%fd347, %rd119;
	mul.f64 	%fd451, %fd347, 0d3CA0000000000000;
	mul.f64 	%fd348, %fd87, %fd87;
	mul.f64 	%fd349, %fd348, 0dBFA0F27BB2FEC56D;
	fma.rn.f64 	%fd350, %fd348, %fd349, 0d3FF0000000000000;
	setp.lt.f64 	%p82, %fd451, %fd350;
	@%p82 bra 	$L__BB37_85;
	{
	.reg .b32 %temp; 
	mov.b64 	{%temp, %r236}, %fd451;
	}
	{
	.reg .b32 %temp; 
	mov.b64 	{%r237, %temp}, %fd451;
	}
	setp.gt.s32 	%p83, %r236, 1048575;
	mov.b32 	%r238, -1023;
	@%p83 bra 	$L__BB37_72;
	mul.f64 	%fd451, %fd451, 0d4350000000000000;
	{
	.reg .b32 %temp; 
	mov.b64 	{%temp, %r236}, %fd451;
	}
	{
	.reg .b32 %temp; 
	mov.b64 	{%r237, %temp}, %fd451;
	}
	mov.b32 	%r238, -1077;
$L__BB37_72:
	add.s32 	%r192, %r236, -1;
	setp.gt.u32 	%p84, %r192, 2146435070;
	@%p84 bra 	$L__BB37_76;
	shr.u32 	%r195, %r236, 20;
	add.s32 	%r239, %r238, %r195;
	and.b32  	%r196, %r236, 1048575;
	or.b32  	%r197, %r196, 1072693248;
	mov.b64 	%fd452, {%r237, %r197};
	setp.lt.u32 	%p86, %r197, 1073127583;
	@%p86 bra 	$L__BB37_75;
	{
	.reg .b32 %temp; 
	mov.b64 	{%r198, %temp}, %fd452;
	}
	{
	.reg .b32 %temp; 
	mov.b64 	{%temp, %r199}, %fd452;
	}
	add.s32 	%r200, %r199, -1048576;
	mov.b64 	%fd452, {%r198, %r200};
	add.s32 	%r239, %r239, 1;
$L__BB37_75:
	add.f64 	%fd352, %fd452, 0dBFF0000000000000;
	add.f64 	%fd353, %fd452, 0d3FF0000000000000;
	rcp.approx.ftz.f64 	%fd354, %fd353;
	neg.f64 	%fd355, %fd353;
	fma.rn.f64 	%fd356, %fd355, %fd354, 0d3FF0000000000000;
	fma.rn.f64 	%fd357, %fd356, %fd356, %fd356;
	fma.rn.f64 	%fd358, %fd357, %fd354, %fd354;
	mul.f64 	%fd359, %fd352, %fd358;
	fma.rn.f64 	%fd360, %fd352, %fd358, %fd359;
	mul.f64 	%fd361, %fd360, %fd360;
	fma.rn.f64 	%fd362, %fd361, 0d3EB1380B3AE80F1E, 0d3ED0EE258B7A8B04;
	fma.rn.f64 	%fd363, %fd362, %fd361, 0d3EF3B2669F02676F;
	fma.rn.f64 	%fd364, %fd363, %fd361, 0d3F1745CBA9AB0956;
	fma.rn.f64 	%fd365, %fd364, %fd361, 0d3F3C71C72D1B5154;
	fma.rn.f64 	%fd366, %fd365, %fd361, 0d3F624924923BE72D;
	fma.rn.f64 	%fd367, %fd366, %fd361, 0d3F8999999999A3C4;
	fma.rn.f64 	%fd368, %fd367, %fd361, 0d3FB5555555555554;
	sub.f64 	%fd369, %fd352, %fd360;
	add.f64 	%fd370, %fd369, %fd369;
	neg.f64 	%fd371, %fd360;
	fma.rn.f64 	%fd372, %fd371, %fd352, %fd370;
	mul.f64 	%fd373, %fd358, %fd372;
	mul.f64 	%fd374, %fd361, %fd368;
	fma.rn.f64 	%fd375, %fd374, %fd360, %fd373;
	xor.b32  	%r201, %r239, -2147483648;
	mov.b32 	%r202, 1127219200;
	mov.b64 	%fd376, {%r201, %r202};
	sub.f64 	%fd377, %fd376, %fd16;
	fma.rn.f64 	%fd378, %fd377, 0d3FE62E42FEFA39EF, %fd360;
	fma.rn.f64 	%fd379, %fd377, 0dBFE62E42FEFA39EF, %fd378;
	sub.f64 	%fd380, %fd379, %fd360;
	sub.f64 	%fd381, %fd375, %fd380;
	fma.rn.f64 	%fd382, %fd377, 0d3C7ABC9E3B39803F, %fd381;
	add.f64 	%fd453, %fd378, %fd382;
	bra.uni 	$L__BB37_77;
$L__BB37_76:
	fma.rn.f64 	%fd351, %fd451, 0d7FF0000000000000, 0d7FF0000000000000;
	{
	.reg .b32 %temp; 
	mov.b64 	{%temp, %r193}, %fd451;
	}
	and.b32  	%r194, %r193, 2147483647;
	setp.eq.s32 	%p85, %r194, 0;
	selp.f64 	%fd453, 0dFFF0000000000000, %fd351, %p85;
$L__BB37_77:
	{
	.reg .b32 %temp; 
	mov.b64 	{%temp, %r240}, %fd89;
	}
	{
	.reg .b32 %temp; 
	mov.b64 	{%r241, %temp}, %fd89;
	}
	setp.gt.s32 	%p87, %r240, 1048575;
	mov.b32 	%r242, -1023;
	mov.f64 	%fd454, %fd89;
	@%p87 bra 	$L__BB37_79;
	mul.f64 	%fd454, %fd89, 0d4350000000000000;
	{
	.reg .b32 %temp; 
	mov.b64 	{%temp, %r240}, %fd454;
	}
	{
	.reg .b32 %temp; 
	mov.b64 	{%r241, %temp}, %fd454;
	}
	mov.b32 	%r242, -1077;
$L__BB37_79:
	add.s32 	%r205, %r240, -1;
	setp.gt.u32 	%p88, %r205, 2146435070;
	@%p88 bra 	$L__BB37_83;
	shr.u32 	%r208, %r240, 20;
	add.s32 	%r243, %r242, %r208;
	and.b32  	%r209, %r240, 1048575;
	or.b32  	%r210, %r209, 1072693248;
	mov.b64 	%fd455, {%r241, %r210};
	setp.lt.u32 	%p90, %r210, 1073127583;
	@%p90 bra 	$L__BB37_82;
	{
	.reg .b32 %temp; 
	mov.b64 	{%r211, %temp}, %fd455;
	}
	{
	.reg .b32 %temp; 
	mov.b64 	{%temp, %r212}, %fd455;
	}
	add.s32 	%r213, %r212, -1048576;
	mov.b64 	%fd455, {%r211, %r213};
	add.s32 	%r243, %r243, 1;
$L__BB37_82:
	add.f64 	%fd384, %fd455, 0dBFF0000000000000;
	add.f64 	%fd385, %fd455, 0d3FF0000000000000;
	rcp.approx.ftz.f64 	%fd386, %fd385;
	neg.f64 	%fd387, %fd385;
	fma.rn.f64 	%fd388, %fd387, %fd386, 0d3FF0000000000000;
	fma.rn.f64 	%fd389, %fd388, %fd388, %fd388;
	fma.rn.f64 	%fd390, %fd389, %fd386, %fd386;
	mul.f64 	%fd391, %fd384, %fd390;
	fma.rn.f64 	%fd392, %fd384, %fd390, %fd391;
	mul.f64 	%fd393, %fd392, %fd392;
	fma.rn.f64 	%fd394, %fd393, 0d3EB1380B3AE80F1E, 0d3ED0EE258B7A8B04;
	fma.rn.f64 	%fd395, %fd394, %fd393, 0d3EF3B2669F02676F;
	fma.rn.f64 	%fd396, %fd395, %fd393, 0d3F1745CBA9AB0956;
	fma.rn.f64 	%fd397, %fd396, %fd393, 0d3F3C71C72D1B5154;
	fma.rn.f64 	%fd398, %fd397, %fd393, 0d3F624924923BE72D;
	fma.rn.f64 	%fd399, %fd398, %fd393, 0d3F8999999999A3C4;
	fma.rn.f64 	%fd400, %fd399, %fd393, 0d3FB5555555555554;
	sub.f64 	%fd401, %fd384, %fd392;
	add.f64 	%fd402, %fd401, %fd401;
	neg.f64 	%fd403, %fd392;
	fma.rn.f64 	%fd404, %fd403, %fd384, %fd402;
	mul.f64 	%fd405, %fd390, %fd404;
	mul.f64 	%fd406, %fd393, %fd400;
	fma.rn.f64 	%fd407, %fd406, %fd392, %fd405;
	xor.b32  	%r214, %r243, -2147483648;
	mov.b32 	%r215, 1127219200;
	mov.b64 	%fd408, {%r214, %r215};
	sub.f64 	%fd409, %fd408, %fd16;
	fma.rn.f64 	%fd410, %fd409, 0d3FE62E42FEFA39EF, %fd392;
	fma.rn.f64 	%fd411, %fd409, 0dBFE62E42FEFA39EF, %fd410;
	sub.f64 	%fd412, %fd411, %fd392;
	sub.f64 	%fd413, %fd407, %fd412;
	fma.rn.f64 	%fd414, %fd409, 0d3C7ABC9E3B39803F, %fd413;
	add.f64 	%fd456, %fd410, %fd414;
	bra.uni 	$L__BB37_84;
$L__BB37_83:
	fma.rn.f64 	%fd383, %fd454, 0d7FF0000000000000, 0d7FF0000000000000;
	{
	.reg .b32 %temp; 
	mov.b64 	{%temp, %r206}, %fd454;
	}
	and.b32  	%r207, %r206, 2147483647;
	setp.eq.s32 	%p89, %r207, 0;
	selp.f64 	%fd456, 0dFFF0000000000000, %fd383, %p89;
$L__BB37_84:
	mov.f64 	%fd415, 0d3FF0000000000000;
	sub.f64 	%fd416, %fd415, %fd89;
	add.f64 	%fd417, %fd416, %fd456;
	mul.f64 	%fd418, %fd68, %fd417;
	mul.f64 	%fd419, %fd87, 0d3FE0000000000000;
	fma.rn.f64 	%fd420, %fd87, %fd419, %fd418;
	setp.geu.f64 	%p91, %fd453, %fd420;
	xor.b64  	%rd132, %rd27, %rd127;
	@%p91 bra 	$L__BB37_54;
$L__BB37_85:
	ld.param.u64 	%rd123, [f_distribution_f64_param_0];
	mul.f64 	%fd421, %fd68, %fd89;
	fma.rn.f64 	%fd422, %fd68, %fd89, %fd421;
	mul.f64 	%fd423, %fd445, %fd422;
	div.rn.f64 	%fd424, %fd54, %fd107;
	div.rn.f64 	%fd425, %fd423, %fd108;
	div.rn.f64 	%fd426, %fd424, %fd425;
	cvta.to.global.u64 	%rd120, %rd123;
	shl.b64 	%rd121, %rd1, 3;
	add.s64 	%rd122, %rd120, %rd121;
	st.global.f64 	[%rd122], %fd426;
$L__BB37_86:
	ret;

}
	// .globl	f_distribution_f16
.visible .entry f_distribution_f16(
	.param .u64 .ptr .align 1 f_distribution_f16_param_0,
	.param .f64 f_distribution_f16_param_1,
	.param .f64 f_distribution_f16_param_2,
	.param .u64 f_distribution_f16_param_3,
	.param .u32 f_distribution_f16_param_4
)
{
	.reg .pred 	%p<94>;
	.reg .b16 	%rs<2>;
	.reg .b32 	%r<244>;
	.reg .b32 	%f<2>;
	.reg .b64 	%rd<136>;
	.reg .b64 	%fd<457>;

	ld.param.f64 	%fd107, [f_distribution_f16_param_1];
	ld.param.f64 	%fd108, [f_distribution_f16_param_2];
	ld.param.u64 	%rd30, [f_distribution_f16_param_3];
	ld.param.u32 	%r76, [f_distribution_f16_param_4];
	mov.u32 	%r77, %ctaid.x;
	mov.u32 	%r78, %ntid.x;
	mov.u32 	%r79, %tid.x;
	mad.lo.s32 	%r1, %r77, %r78, %r79;
	setp.ge.u32 	%p7, %r1, %r76;
	@%p7 bra 	$L__BB38_86;
	cvt.u64.u32 	%rd1, %r1;
	mad.lo.s64 	%rd31, %rd1, -7046029254386353131, %rd30;
	shr.u64 	%rd32, %rd31, 30;
	xor.b64  	%rd33, %rd32, %rd31;
	mul.lo.s64 	%rd34, %rd33, -4658895280553007687;
	shr.u64 	%rd35, %rd34, 27;
	xor.b64  	%rd36, %rd35, %rd34;
	mul.lo.s64 	%rd37, %rd36, -7723592293110705685;
	shr.u64 	%rd38, %rd37, 31;
	xor.b64  	%rd39, %rd38, %rd37;
	add.s64 	%rd40, %rd31, 1;
	setp.eq.s64 	%p8, %rd40, 0;
	shr.u64 	%rd41, %rd40, 30;
	xor.b64  	%rd42, %rd41, %rd40;
	mul.lo.s64 	%rd43, %rd42, -4658895280553007687;
	shr.u64 	%rd44, %rd43, 27;
	xor.b64  	%rd45, %rd44, %rd43;
	mul.lo.s64 	%rd46, %rd45, -7723592293110705685;
	shr.u64 	%rd47, %rd46, 31;
	xor.b64  	%rd48, %rd47, %rd46;
	setp.eq.s64 	%p9, %rd31, 0;
	selp.b64 	%rd127, 1, %rd39, %p9;
	selp.b64 	%rd3, 1, %rd48, %p8;
	mul.f64 	%fd429, %fd107, 0d3FE0000000000000;
	setp.geu.f64 	%p10, %fd429, 0d3FF0000000000000;
	mov.f64 	%fd430, 0d3FF0000000000000;
	mov.u64 	%rd126, %rd3;
	@%p10 bra 	$L__BB38_11;
	add.s64 	%rd49, %rd3, %rd127;
	shl.b64 	%rd50, %rd127, 23;
	xor.b64  	%rd4, %rd50, %rd127;
	shr.u64 	%rd51, %rd49, 11;
	cvt.rn.f64.u64 	%fd110, %rd51;
	mul.f64 	%fd2, %fd110, 0d3CA0000000000000;
	rcp.rn.f64 	%fd3, %fd429;
	{
	.reg .b32 %temp; 
	mov.b64 	{%temp, %r2}, %fd2;
	}
	{
	.reg .b32 %temp; 
	mov.b64 	{%temp, %r3}, %fd3;
	}
	shr.u32 	%r80, %r3, 20;
	and.b32  	%r81, %r80, 2047;
	add.s32 	%r82, %r81, -1012;
	mov.b64 	%rd52, %fd3;
	shl.b64 	%rd5, %rd52, %r82;
	setp.eq.s64 	%p92, %rd5, -9223372036854775808;
	setp.neu.f64 	%p11, %fd2, 0d0000000000000000;
	@%p11 bra 	$L__BB38_4;
	setp.eq.s64 	%p14, %rd5, -9223372036854775808;
	abs.f64 	%fd118, %fd3;
	setp.neu.f64 	%p15, %fd118, 0d3FE0000000000000;
	and.pred  	%p92, %p15, %p14;
	selp.b32 	%r83, %r2, 0, %p92;
	setp.lt.s32 	%p16, %r3, 0;
	or.b32  	%r84, %r83, 2146435072;
	selp.b32 	%r85, %r84, %r83, %p16;
	mov.b32 	%r86, 0;
	mov.b64 	%fd428, {%r86, %r85};
	bra.uni 	$L__BB38_5;
$L__BB38_4:
	{ // callseq 96, 0
	.param .b64 param0;
	st.param.f64 	[param0], %fd2;
	.param .b64 param1;
	st.param.f64 	[param1], %fd3;
	.param .b64 retval0;
	call.uni (retval0), 
	__internal_accurate_pow, 
	(
	param0, 
	param1
	);
	ld.param.f64 	%fd111, [retval0];
	} // callseq 96
	setp.lt.s32 	%p12, %r2, 0;
	cvt.rzi.f64.f64 	%fd113, %fd3;
	setp.neu.f64 	%p13, %fd3, %fd113;
	neg.f64 	%fd114, %fd111;
	selp.f64 	%fd115, %fd114, %fd111, %p92;
	selp.f64 	%fd116, %fd115, %fd111, %p12;
	selp.f64 	%fd117, 0dFFF8000000000000, %fd116, %p12;
	selp.f64 	%fd428, %fd117, %fd116, %p13;
$L__BB38_5:
	add.f64 	%fd119, %fd3, %fd2;
	{
	.reg .b32 %temp; 
	mov.b64 	{%temp, %r87}, %fd119;
	}
	and.b32  	%r88, %r87, 2146435072;
	setp.ne.s32 	%p17, %r88, 2146435072;
	@%p17 bra 	$L__BB38_10;
	abs.f64 	%fd120, %fd3;
	setp.neu.f64 	%p18, %fd120, 0d7FF0000000000000;
	@%p18 bra 	$L__BB38_8;
	setp.gt.f64 	%p23, %fd2, 0d3FF0000000000000;
	selp.b32 	%r96, 2146435072, 0, %p23;
	setp.lt.s32 	%p24, %r3, 0;
	xor.b32  	%r97, %r96, 2146435072;
	selp.b32 	%r98, %r97, %r96, %p24;
	setp.eq.f64 	%p25, %fd2, 0dBFF0000000000000;
	selp.b32 	%r99, 1072693248, %r98, %p25;
	mov.b32 	%r100, 0;
	mov.b64 	%fd428, {%r100, %r99};
	bra.uni 	$L__BB38_10;
$L__BB38_8:
	setp.neu.f64 	%p19, %fd2, 0d7FF0000000000000;
	@%p19 bra 	$L__BB38_10;
	setp.lt.s32 	%p20, %r2, 0;
	setp.lt.s32 	%p21, %r3, 0;
	selp.b32 	%r89, 0, 2146435072, %p21;
	and.b32  	%r90, %r3, 2147483647;
	setp.ne.s32 	%p22, %r90, 1071644672;
	or.b32  	%r91, %r89, -2147483648;
	selp.b32 	%r92, %r91, %r89, %p22;
	selp.b32 	%r93, %r92, %r89, %p92;
	selp.b32 	%r94, %r93, %r89, %p20;
	mov.b32 	%r95, 0;
	mov.b64 	%fd428, {%r95, %r94};
$L__BB38_10:
	setp.eq.f64 	%p26, %fd2, 0d3FF0000000000000;
	setp.eq.f64 	%p27, %fd3, 0d0000000000000000;
	selp.f64 	%fd121, 0d3FF0000000000000, %fd428, %p26;
	selp.f64 	%fd430, 0d3FF0000000000000, %fd121, %p27;
	add.f64 	%fd429, %fd429, 0d3FF0000000000000;
	shr.u64 	%rd53, %rd3, 5;
	shr.u64 	%rd54, %rd4, 18;
	xor.b64  	%rd55, %rd53, %rd54;
	xor.b64  	%rd56, %rd55, %rd3;
	xor.b64  	%rd126, %rd56, %rd4;
	mov.u64 	%rd127, %rd3;
$L__BB38_11:
	add.f64 	%fd14, %fd429, 0dBFD5555555555555;
	mul.f64 	%fd122, %fd14, 0d4022000000000000;
	sqrt.rn.f64 	%fd123, %fd122;
	rcp.rn.f64 	%fd15, %fd123;
	mov.b32 	%r101, 1127219200;
	mov.b32 	%r102, -2147483648;
	mov.b64 	%fd16, {%r102, %r101};
$L__BB38_12:
	mov.u64 	%rd129, %rd127;
	mov.u64 	%rd127, %rd126;
$L__BB38_13:
	add.s64 	%rd57, %rd129, %rd127;
	shl.b64 	%rd58, %rd129, 23;
	xor.b64  	%rd59, %rd58, %rd129;
	shr.u64 	%rd60, %rd59, 18;
	shr.u64 	%rd61, %rd127, 5;
	xor.b64  	%rd62, %rd61, %rd60;
	xor.b64  	%rd63, %rd62, %rd127;
	xor.b64  	%rd129, %rd63, %rd59;
	shr.u64 	%rd64, %rd57, 11;
	cvt.rn.f64.u64 	%fd124, %rd64;
	mul.f64 	%fd125, %fd124, 0d3CA0000000000000;
	add.s64 	%rd65, %rd129, %rd127;
	shl.b64 	%rd66, %rd127, 23;
	xor.b64  	%rd67, %rd66, %rd127;
	shr.u64 	%rd68, %rd67, 18;
	shr.u64 	%rd69, %rd129, 5;
	xor.b64  	%rd70, %rd68, %rd69;
	xor.b64  	%rd71, %rd70, %rd67;
	xor.b64  	%rd127, %rd71, %rd129;
	shr.u64 	%rd72, %rd65, 11;
	cvt.rn.f64.u64 	%fd17, %rd72;
	setp.lt.f64 	%p28, %fd125, 0d3CD203AF9EE75616;
	selp.f64 	%fd431, 0d3CD203AF9EE75616, %fd125, %p28;
	{
	.reg .b32 %temp; 
	mov.b64 	{%temp, %r216}, %fd431;
	}
	{
	.reg .b32 %temp; 
	mov.b64 	{%r217, %temp}, %fd431;
	}
	setp.gt.s32 	%p29, %r216, 1048575;
	mov.b32 	%r218, -1023;
	@%p29 bra 	$L__BB38_15;
	mul.f64 	%fd431, %fd431, 0d4350000000000000;
	{
	.reg .b32 %temp; 
	mov.b64 	{%temp, %r216}, %fd431;
	}
	{
	.reg .b32 %temp; 
	mov.b64 	{%r217, %temp}, %fd431;
	}
	mov.b32 	%r218, -1077;
$L__BB38_15:
	add.s32 	%r105, %r216, -1;
	setp.gt.u32 	%p30, %r105, 2146435070;
	@%p30 bra 	$L__BB38_19;
	shr.u32 	%r108, %r216, 20;
	add.s32 	%r219, %r218, %r108;
	and.b32  	%r109, %r216, 1048575;
	or.b32  	%r110, %r109, 1072693248;
	mov.b64 	%fd432, {%r217, %r110};
	setp.lt.u32 	%p32, %r110, 1073127583;
	@%p32 bra 	$L__BB38_18;
	{
	.reg .b32 %temp; 
	mov.b64 	{%r111, %temp}, %fd432;
	}
	{
	.reg .b32 %temp; 
	mov.b64 	{%temp, %r112}, %fd432;
	}
	add.s32 	%r113, %r112, -1048576;
	mov.b64 	%fd432, {%r111, %r113};
	add.s32 	%r219, %r219, 1;
$L__BB38_18:
	add.f64 	%fd127, %fd432, 0dBFF0000000000000;
	add.f64 	%fd128, %fd432, 0d3FF0000000000000;
	rcp.approx.ftz.f64 	%fd129, %fd128;
	neg.f64 	%fd130, %fd128;
	fma.rn.f64 	%fd131, %fd130, %fd129, 0d3FF0000000000000;
	fma.rn.f64 	%fd132, %fd131, %fd131, %fd131;
	fma.rn.f64 	%fd133, %fd132, %fd129, %fd129;
	mul.f64 	%fd134, %fd127, %fd133;
	fma.rn.f64 	%fd135, %fd127, %fd133, %fd134;
	mul.f64 	%fd136, %fd135, %fd135;
	fma.rn.f64 	%fd137, %fd136, 0d3EB1380B3AE80F1E, 0d3ED0EE258B7A8B04;
	fma.rn.f64 	%fd138, %fd137, %fd136, 0d3EF3B2669F02676F;
	fma.rn.f64 	%fd139, %fd138, %fd136, 0d3F1745CBA9AB0956;
	fma.rn.f64 	%fd140, %fd139, %fd136, 0d3F3C71C72D1B5154;
	fma.rn.f64 	%fd141, %fd140, %fd136, 0d3F624924923BE72D;
	fma.rn.f64 	%fd142, %fd141, %fd136, 0d3F8999999999A3C4;
	fma.rn.f64 	%fd143, %fd142, %fd136, 0d3FB5555555555554;
	sub.f64 	%fd144, %fd127, %fd135;
	add.f64 	%fd145, %fd144, %fd144;
	neg.f64 	%fd146, %fd135;
	fma.rn.f64 	%fd147, %fd146, %fd127, %fd145;
	mul.f64 	%fd148, %fd133, %fd147;
	mul.f64 	%fd149, %fd136, %fd143;
	fma.rn.f64 	%fd150, %fd149, %fd135, %fd148;
	xor.b32  	%r114, %r219, -2147483648;
	mov.b32 	%r115, 1127219200;
	mov.b64 	%fd151, {%r114, %r115};
	sub.f64 	%fd152, %fd151, %fd16;
	fma.rn.f64 	%fd153, %fd152, 0d3FE62E42FEFA39EF, %fd135;
	fma.rn.f64 	%fd154, %fd152, 0dBFE62E42FEFA39EF, %fd153;
	sub.f64 	%fd155, %fd154, %fd135;
	sub.f64 	%fd156, %fd150, %fd155;
	fma.rn.f64 	%fd157, %fd152, 0d3C7ABC9E3B39803F, %fd156;
	add.f64 	%fd433, %fd153, %fd157;
	bra.uni 	$L__BB38_20;
$L__BB38_19:
	fma.rn.f64 	%fd126, %fd431, 0d7FF0000000000000, 0d7FF0000000000000;
	{
	.reg .b32 %temp; 
	mov.b64 	{%temp, %r106}, %fd431;
	}
	and.b32  	%r107, %r106, 2147483647;
	setp.eq.s32 	%p31, %r107, 0;
	selp.f64 	%fd433, 0dFFF0000000000000, %fd126, %p31;
$L__BB38_20:
	mov.f64 	%fd158, 0d0000000000000000;
	mov.f64 	%fd159, 0d7FF0000000000000;
	mul.rn.f64 	%fd435, %fd159, %fd158;
	mul.f64 	%fd28, %fd433, 0dC000000000000000;
	mul.f64 	%fd160, %fd17, 0d3CA0000000000000;
	mul.f64 	%fd29, %fd160, 0d401921FB54442D18;
	setp.eq.f64 	%p33, %fd29, 0d7FF0000000000000;
	mov.b32 	%r221, 1;
	@%p33 bra 	$L__BB38_24;
	mul.f64 	%fd161, %fd29, 0d3FE45F306DC9C883;
	cvt.rni.s32.f64 	%r220, %fd161;
	cvt.rn.f64.s32 	%fd162, %r220;
	fma.rn.f64 	%fd163, %fd162, 0dBFF921FB54442D18, %fd29;
	fma.rn.f64 	%fd164, %fd162, 0dBC91A62633145C00, %fd163;
	fma.rn.f64 	%fd435, %fd162, 0dB97B839A252049C0, %fd164;
	setp.ltu.f64 	%p34, %fd29, 0d41E0000000000000;
	@%p34 bra 	$L__BB38_23;
	{ // callseq 97, 0
	.param .b64 param0;
	st.param.f64 	[param0], %fd29;
	.param .align 16 .b8 retval0[16];
	call.uni (retval0), 
	__internal_trig_reduction_slowpathd, 
	(
	param0
	);
	ld.param.f64 	%fd435, [retval0];
	ld.param.b32 	%r220, [retval0+8];
	} // callseq 97
$L__BB38_23:
	add.s32 	%r221, %r220, 1;
$L__BB38_24:
	shl.b32 	%r118, %r221, 6;
	cvt.u64.u32 	%rd73, %r118;
	and.b64  	%rd74, %rd73, 64;
	mov.u64 	%rd75, __cudart_sin_cos_coeffs;
	add.s64 	%rd76, %rd75, %rd74;
	mul.rn.f64 	%fd166, %fd435, %fd435;
	and.b32  	%r119, %r221, 1;
	setp.eq.b32 	%p36, %r119, 1;
	selp.f64 	%fd167, 0dBDA8FF8320FD8164, 0d3DE5DB65F9785EBA, %p36;
	ld.global.nc.v2.f64 	{%fd168, %fd169}, [%rd76];
	fma.rn.f64 	%fd170, %fd167, %fd166, %fd168;
	fma.rn.f64 	%fd171, %fd170, %fd166, %fd169;
	ld.global.nc.v2.f64 	{%fd172, %fd173}, [%rd76+16];
	fma.rn.f64 	%fd174, %fd171, %fd166, %fd172;
	fma.rn.f64 	%fd175, %fd174, %fd166, %fd173;
	ld.global.nc.v2.f64 	{%fd176, %fd177}, [%rd76+32];
	fma.rn.f64 	%fd178, %fd175, %fd166, %fd176;
	fma.rn.f64 	%fd179, %fd178, %fd166, %fd177;
	fma.rn.f64 	%fd180, %fd179, %fd435, %fd435;
	fma.rn.f64 	%fd181, %fd179, %fd166, 0d3FF0000000000000;
	selp.f64 	%fd182, %fd181, %fd180, %p36;
	and.b32  	%r120, %r221, 2;
	setp.eq.s32 	%p37, %r120, 0;
	mov.f64 	%fd183, 0d0000000000000000;
	sub.f64 	%fd184, %fd183, %fd182;
	selp.f64 	%fd185, %fd182, %fd184, %p37;
	sqrt.rn.f64 	%fd186, %fd28;
	mul.f64 	%fd34, %fd186, %fd185;
	setp.ltu.f64 	%p38, %fd29, 0d41E0000000000000;
	or.pred  	%p39, %p33, %p38;
	@%p39 bra 	$L__BB38_26;
	{ // callseq 98, 0
	.param .b64 param0;
	st.param.f64 	[param0], %fd29;
	.param .align 16 .b8 retval0[16];
	call.uni (retval0), 
	__internal_trig_reduction_slowpathd, 
	(
	param0
	);
	ld.param.f64 	%fd187, [retval0];
	ld.param.b32 	%r121, [retval0+8];
	} // callseq 98
$L__BB38_26:
	fma.rn.f64 	%fd35, %fd15, %fd34, 0d3FF0000000000000;
	setp.le.f64 	%p40, %fd35, 0d0000000000000000;
	@%p40 bra 	$L__BB38_13;
	mul.f64 	%fd189, %fd35, %fd35;
	mul.f64 	%fd36, %fd35, %fd189;
	add.s64 	%rd77, %rd127, %rd129;
	shl.b64 	%rd78, %rd129, 23;
	xor.b64  	%rd79, %rd78, %rd129;
	shr.u64 	%rd80, %rd79, 18;
	shr.u64 	%rd81, %rd127, 5;
	xor.b64  	%rd82, %rd80, %rd81;
	xor.b64  	%rd83, %rd82, %rd79;
	xor.b64  	%rd126, %rd83, %rd127;
	shr.u64 	%rd84, %rd77, 11;
	cvt.rn.f64.u64 	%fd190, %rd84;
	mul.f64 	%fd436, %fd190, 0d3CA0000000000000;
	mul.f64 	%fd191, %fd34, %fd34;
	mul.f64 	%fd192, %fd191, 0dBFA0F27BB2FEC56D;
	fma.rn.f64 	%fd193, %fd191, %fd192, 0d3FF0000000000000;
	setp.lt.f64 	%p41, %fd436, %fd193;
	@%p41 bra 	$L__BB38_43;
	{
	.reg .b32 %temp; 
	mov.b64 	{%temp, %r222}, %fd436;
	}
	{
	.reg .b32 %temp; 
	mov.b64 	{%r223, %temp}, %fd436;
	}
	setp.gt.s32 	%p42, %r222, 1048575;
	mov.b32 	%r224, -1023;
	@%p42 bra 	$L__BB38_30;
	mul.f64 	%fd436, %fd436, 0d4350000000000000;
	{
	.reg .b32 %temp; 
	mov.b64 	{%temp, %r222}, %fd436;
	}
	{
	.reg .b32 %temp; 
	mov.b64 	{%r223, %temp}, %fd436;
	}
	mov.b32 	%r224, -1077;
$L__BB38_30:
	add.s32 	%r125, %r222, -1;
	setp.gt.u32 	%p43, %r125, 2146435070;
	@%p43 bra 	$L__BB38_34;
	shr.u32 	%r128, %r222, 20;
	add.s32 	%r225, %r224, %r128;
	and.b32  	%r129, %r222, 1048575;
	or.b32  	%r130, %r129, 1072693248;
	mov.b64 	%fd437, {%r223, %r130};
	setp.lt.u32 	%p45, %r130, 1073127583;
	@%p45 bra 	$L__BB38_33;
	{
	.reg .b32 %temp; 
	mov.b64 	{%r131, %temp}, %fd437;
	}
	{
	.reg .b32 %temp; 
	mov.b64 	{%temp, %r132}, %fd437;
	}
	add.s32 	%r133, %r132, -1048576;
	mov.b64 	%fd437, {%r131, %r133};
	add.s32 	%r225, %r225, 1;
$L__BB38_33:
	add.f64 	%fd195, %fd437, 0dBFF0000000000000;
	add.f64 	%fd196, %fd437, 0d3FF0000000000000;
	rcp.approx.ftz.f64 	%fd197, %fd196;
	neg.f64 	%fd198, %fd196;
	fma.rn.f64 	%fd199, %fd198, %fd197, 0d3FF0000000000000;
	fma.rn.f64 	%fd200, %fd199, %fd199, %fd199;
	fma.rn.f64 	%fd201, %fd200, %fd197, %fd197;
	mul.f64 	%fd202, %fd195, %fd201;
	fma.rn.f64 	%fd203, %fd195, %fd201, %fd202;
	mul.f64 	%fd204, %fd203, %fd203;
	fma.rn.f64 	%fd205, %fd204, 0d3EB1380B3AE80F1E, 0d3ED0EE258B7A8B04;
	fma.rn.f64 	%fd206, %fd205, %fd204, 0d3EF3B2669F02676F;
	fma.rn.f64 	%fd207, %fd206, %fd204, 0d3F1745CBA9AB0956;
	fma.rn.f64 	%fd208, %fd207, %fd204, 0d3F3C71C72D1B5154;
	fma.rn.f64 	%fd209, %fd208, %fd204, 0d3F624924923BE72D;
	fma.rn.f64 	%fd210, %fd209, %fd204, 0d3F8999999999A3C4;
	fma.rn.f64 	%fd211, %fd210, %fd204, 0d3FB5555555555554;
	sub.f64 	%fd212, %fd195, %fd203;
	add.f64 	%fd213, %fd212, %fd212;
	neg.f64 	%fd214, %fd203;
	fma.rn.f64 	%fd215, %fd214, %fd195, %fd213;
	mul.f64 	%fd216, %fd201, %fd215;
	mul.f64 	%fd217, %fd204, %fd211;
	fma.rn.f64 	%fd218, %fd217, %fd203, %fd216;
	xor.b32  	%r134, %r225, -2147483648;
	mov.b32 	%r135, 1127219200;
	mov.b64 	%fd219, {%r134, %r135};
	sub.f64 	%fd220, %fd219, %fd16;
	fma.rn.f64 	%fd221, %fd220, 0d3FE62E42FEFA39EF, %fd203;
	fma.rn.f64 	%fd222, %fd220, 0dBFE62E42FEFA39EF, %fd221;
	sub.f64 	%fd223, %fd222, %fd203;
	sub.f64 	%fd224, %fd218, %fd223;
	fma.rn.f64 	%fd225, %fd220, 0d3C7ABC9E3B39803F, %fd224;
	add.f64 	%fd438, %fd221, %fd225;
	bra.uni 	$L__BB38_35;
$L__BB38_34:
	fma.rn.f64 	%fd194, %fd436, 0d7FF0000000000000, 0d7FF0000000000000;
	{
	.reg .b32 %temp; 
	mov.b64 	{%temp, %r126}, %fd436;
	}
	and.b32  	%r127, %r126, 2147483647;
	setp.eq.s32 	%p44, %r127, 0;
	selp.f64 	%fd438, 0dFFF0000000000000, %fd194, %p44;
$L__BB38_35:
	{
	.reg .b32 %temp; 
	mov.b64 	{%temp, %r226}, %fd36;
	}
	{
	.reg .b32 %temp; 
	mov.b64 	{%r227, %temp}, %fd36;
	}
	setp.gt.s32 	%p46, %r226, 1048575;
	mov.b32 	%r228, -1023;
	mov.f64 	%fd439, %fd36;
	@%p46 bra 	$L__BB38_37;
	mul.f64 	%fd439, %fd36, 0d4350000000000000;
	{
	.reg .b32 %temp; 
	mov.b64 	{%temp, %r226}, %fd439;
	}
	{
	.reg .b32 %temp; 
	mov.b64 	{%r227, %temp}, %fd439;
	}
	mov.b32 	%r228, -1077;
$L__BB38_37:
	add.s32 	%r138, %r226, -1;
	setp.gt.u32 	%p47, %r138, 2146435070;
	@%p47 bra 	$L__BB38_41;
	shr.u32 	%r141, %r226, 20;
	add.s32 	%r229, %r228, %r141;
	and.b32  	%r142, %r226, 1048575;
	or.b32  	%r143, %r142, 1072693248;
	mov.b64 	%fd440, {%r227, %r143};
	setp.lt.u32 	%p49, %r143, 1073127583;
	@%p49 bra 	$L__BB38_40;
	{
	.reg .b32 %temp; 
	mov.b64 	{%r144, %temp}, %fd440;
	}
	{
	.reg .b32 %temp; 
	mov.b64 	{%temp, %r145}, %fd440;
	}
	add.s32 	%r146, %r145, -1048576;
	mov.b64 	%fd440, {%r144, %r146};
	add.s32 	%r229, %r229, 1;
$L__BB38_40:
	add.f64 	%fd227, %fd440, 0dBFF0000000000000;
	add.f64 	%fd228, %fd440, 0d3FF0000000000000;
	rcp.approx.ftz.f64 	%fd229, %fd228;
	neg.f64 	%fd230, %fd228;
	fma.rn.f64 	%fd231, %fd230, %fd229, 0d3FF0000000000000;
	fma.rn.f64 	%fd232, %fd231, %fd231, %fd231;
	fma.rn.f64 	%fd233, %fd232, %fd229, %fd229;
	mul.f64 	%fd234, %fd227, %fd233;
	fma.rn.f64 	%fd235, %fd227, %fd233, %fd234;
	mul.f64 	%fd236, %fd235, %fd235;
	fma.rn.f64 	%fd237, %fd236, 0d3EB1380B3AE80F1E, 0d3ED0EE258B7A8B04;
	fma.rn.f64 	%fd238, %fd237, %fd236, 0d3EF3B2669F02676F;
	fma.rn.f64 	%fd239, %fd238, %fd236, 0d3F1745CBA9AB0956;
	fma.rn.f64 	%fd240, %fd239, %fd236, 0d3F3C71C72D1B5154;
	fma.rn.f64 	%fd241, %fd240, %fd236, 0d3F624924923BE72D;
	fma.rn.f64 	%fd242, %fd241, %fd236, 0d3F8999999999A3C4;
	fma.rn.f64 	%fd243, %fd242, %fd236, 0d3FB5555555555554;
	sub.f64 	%fd244, %fd227, %fd235;
	add.f64 	%fd245, %fd244, %fd244;
	neg.f64 	%fd246, %fd235;
	fma.rn.f64 	%fd247, %fd246, %fd227, %fd245;
	mul.f64 	%fd248, %fd233, %fd247;
	mul.f64 	%fd249, %fd236, %fd243;
	fma.rn.f64 	%fd250, %fd249, %fd235, %fd248;
	xor.b32  	%r147, %r229, -2147483648;
	mov.b32 	%r148, 1127219200;
	mov.b64 	%fd251, {%r147, %r148};
	sub.f64 	%fd252, %fd251, %fd16;
	fma.rn.f64 	%fd253, %fd252, 0d3FE62E42FEFA39EF, %fd235;
	fma.rn.f64 	%fd254, %fd252, 0dBFE62E42FEFA39EF, %fd253;
	sub.f64 	%fd255, %fd254, %fd235;
	sub.f64 	%fd256, %fd250, %fd255;
	fma.rn.f64 	%fd257, %fd252, 0d3C7ABC9E3B39803F, %fd256;
	add.f64 	%fd441, %fd253, %fd257;
	bra.uni 	$L__BB38_42;
$L__BB38_41:
	fma.rn.f64 	%fd226, %fd439, 0d7FF0000000000000, 0d7FF0000000000000;
	{
	.reg .b32 %temp; 
	mov.b64 	{%temp, %r139}, %fd439;
	}
	and.b32  	%r140, %r139, 2147483647;
	setp.eq.s32 	%p48, %r140, 0;
	selp.f64 	%fd441, 0dFFF0000000000000, %fd226, %p48;
$L__BB38_42:
	mov.f64 	%fd258, 0d3FF0000000000000;
	sub.f64 	%fd259, %fd258, %fd36;
	add.f64 	%fd260, %fd259, %fd441;
	mul.f64 	%fd261, %fd14, %fd260;
	mul.f64 	%fd262, %fd34, 0d3FE0000000000000;
	fma.rn.f64 	%fd263, %fd34, %fd262, %fd261;
	setp.geu.f64 	%p50, %fd438, %fd263;
	@%p50 bra 	$L__BB38_12;
$L__BB38_43:
	mul.f64 	%fd265, %fd14, %fd36;
	fma.rn.f64 	%fd266, %fd14, %fd36, %fd265;
	mul.f64 	%fd54, %fd430, %fd266;
	mul.f64 	%fd444, %fd108, 0d3FE0000000000000;
	setp.geu.f64 	%p51, %fd444, 0d3FF0000000000000;
	mov.f64 	%fd445, 0d3FF0000000000000;
	mov.u64 	%rd132, %rd126;
	@%p51 bra 	$L__BB38_53;
	add.s64 	%rd85, %rd126, %rd127;
	shl.b64 	%rd86, %rd127, 23;
	xor.b64  	%rd87, %rd86, %rd127;
	shr.u64 	%rd88, %rd87, 18;
	shr.u64 	%rd89, %rd126, 5;
	xor.b64  	%rd90, %rd88, %rd89;
	xor.b64  	%rd16, %rd90, %rd87;
	shr.u64 	%rd91, %rd85, 11;
	cvt.rn.f64.u64 	%fd267, %rd91;
	mul.f64 	%fd56, %fd267, 0d3CA0000000000000;
	rcp.rn.f64 	%fd57, %fd444;
	{
	.reg .b32 %temp; 
	mov.b64 	{%temp, %r39}, %fd56;
	}
	{
	.reg .b32 %temp; 
	mov.b64 	{%temp, %r40}, %fd57;
	}
	shr.u32 	%r149, %r40, 20;
	and.b32  	%r150, %r149, 2047;
	add.s32 	%r151, %r150, -1012;
	mov.b64 	%rd92, %fd57;
	shl.b64 	%rd17, %rd92, %r151;
	setp.eq.s64 	%p93, %rd17, -9223372036854775808;
	setp.neu.f64 	%p52, %fd56, 0d0000000000000000;
	@%p52 bra 	$L__BB38_46;
	setp.eq.s64 	%p55, %rd17, -9223372036854775808;
	abs.f64 	%fd275, %fd57;
	setp.neu.f64 	%p56, %fd275, 0d3FE0000000000000;
	and.pred  	%p93, %p56, %p55;
	selp.b32 	%r152, %r39, 0, %p93;
	setp.lt.s32 	%p57, %r40, 0;
	or.b32  	%r153, %r152, 2146435072;
	selp.b32 	%r154, %r153, %r152, %p57;
	mov.b32 	%r155, 0;
	mov.b64 	%fd443, {%r155, %r154};
	bra.uni 	$L__BB38_47;
$L__BB38_46:
	{ // callseq 99, 0
	.param .b64 param0;
	st.param.f64 	[param0], %fd56;
	.param .b64 param1;
	st.param.f64 	[param1], %fd57;
	.param .b64 retval0;
	call.uni (retval0), 
	__internal_accurate_pow, 
	(
	param0, 
	param1
	);
	ld.param.f64 	%fd268, [retval0];
	} // callseq 99
	setp.lt.s32 	%p53, %r39, 0;
	cvt.rzi.f64.f64 	%fd270, %fd57;
	setp.neu.f64 	%p54, %fd57, %fd270;
	neg.f64 	%fd271, %fd268;
	selp.f64 	%fd272, %fd271, %fd268, %p93;
	selp.f64 	%fd273, %fd272, %fd268, %p53;
	selp.f64 	%fd274, 0dFFF8000000000000, %fd273, %p53;
	selp.f64 	%fd443, %fd274, %fd273, %p54;
$L__BB38_47:
	add.f64 	%fd276, %fd57, %fd56;
	{
	.reg .b32 %temp; 
	mov.b64 	{%temp, %r156}, %fd276;
	}
	and.b32  	%r157, %r156, 2146435072;
	setp.ne.s32 	%p58, %r157, 2146435072;
	@%p58 bra 	$L__BB38_52;
	abs.f64 	%fd277, %fd57;
	setp.neu.f64 	%p59, %fd277, 0d7FF0000000000000;
	@%p59 bra 	$L__BB38_50;
	setp.gt.f64 	%p64, %fd56, 0d3FF0000000000000;
	selp.b32 	%r165, 2146435072, 0, %p64;
	setp.lt.s32 	%p65, %r40, 0;
	xor.b32  	%r166, %r165, 2146435072;
	selp.b32 	%r167, %r166, %r165, %p65;
	setp.eq.f64 	%p66, %fd56, 0dBFF0000000000000;
	selp.b32 	%r168, 1072693248, %r167, %p66;
	mov.b32 	%r169, 0;
	mov.b64 	%fd443, {%r169, %r168};
	bra.uni 	$L__BB38_52;
$L__BB38_50:
	setp.neu.f64 	%p60, %fd56, 0d7FF0000000000000;
	@%p60 bra 	$L__BB38_52;
	setp.lt.s32 	%p61, %r39, 0;
	setp.lt.s32 	%p62, %r40, 0;
	selp.b32 	%r158, 0, 2146435072, %p62;
	and.b32  	%r159, %r40, 2147483647;
	setp.ne.s32 	%p63, %r159, 1071644672;
	or.b32  	%r160, %r158, -2147483648;
	selp.b32 	%r161, %r160, %r158, %p63;
	selp.b32 	%r162, %r161, %r158, %p93;
	selp.b32 	%r163, %r162, %r158, %p61;
	mov.b32 	%r164, 0;
	mov.b64 	%fd443, {%r164, %r163};
$L__BB38_52:
	setp.eq.f64 	%p67, %fd56, 0d3FF0000000000000;
	setp.eq.f64 	%p68, %fd57, 0d0000000000000000;
	selp.f64 	%fd278, 0d3FF0000000000000, %fd443, %p67;
	selp.f64 	%fd445, 0d3FF0000000000000, %fd278, %p68;
	add.f64 	%fd444, %fd444, 0d3FF0000000000000;
	xor.b64  	%rd132, %rd16, %rd126;
	mov.u64 	%rd127, %rd126;
$L__BB38_53:
	add.f64 	%fd68, %fd444, 0dBFD5555555555555;
	mul.f64 	%fd279, %fd68, 0d4022000000000000;
	sqrt.rn.f64 	%fd280, %fd279;
	rcp.rn.f64 	%fd69, %fd280;
$L__BB38_54:
	mov.u64 	%rd135, %rd127;
	mov.u64 	%rd127, %rd132;
$L__BB38_55:
	add.s64 	%rd93, %rd135, %rd127;
	shl.b64 	%rd94, %rd135, 23;
	xor.b64  	%rd95, %rd94, %rd135;
	shr.u64 	%rd96, %rd95, 18;
	shr.u64 	%rd97, %rd127, 5;
	xor.b64  	%rd98, %rd97, %rd96;
	xor.b64  	%rd99, %rd98, %rd127;
	xor.b64  	%rd135, %rd99, %rd95;
	shr.u64 	%rd100, %rd93, 11;
	cvt.rn.f64.u64 	%fd281, %rd100;
	mul.f64 	%fd282, %fd281, 0d3CA0000000000000;
	add.s64 	%rd101, %rd135, %rd127;
	shl.b64 	%rd102, %rd127, 23;
	xor.b64  	%rd103, %rd102, %rd127;
	shr.u64 	%rd104, %rd103, 18;
	shr.u64 	%rd105, %rd135, 5;
	xor.b64  	%rd106, %rd104, %rd105;
	xor.b64  	%rd107, %rd106, %rd103;
	xor.b64  	%rd127, %rd107, %rd135;
	shr.u64 	%rd108, %rd101, 11;
	cvt.rn.f64.u64 	%fd70, %rd108;
	setp.lt.f64 	%p69, %fd282, 0d3CD203AF9EE75616;
	selp.f64 	%fd446, 0d3CD203AF9EE75616, %fd282, %p69;
	{
	.reg .b32 %temp; 
	mov.b64 	{%temp, %r230}, %fd446;
	}
	{
	.reg .b32 %temp; 
	mov.b64 	{%r231, %temp}, %fd446;
	}
	setp.gt.s32 	%p70, %r230, 1048575;
	mov.b32 	%r232, -1023;
	@%p70 bra 	$L__BB38_57;
	mul.f64 	%fd446, %fd446, 0d4350000000000000;
	{
	.reg .b32 %temp; 
	mov.b64 	{%temp, %r230}, %fd446;
	}
	{
	.reg .b32 %temp; 
	mov.b64 	{%r231, %temp}, %fd446;
	}
	mov.b32 	%r232, -1077;
$L__BB38_57:
	add.s32 	%r172, %r230, -1;
	setp.gt.u32 	%p71, %r172, 2146435070;
	@%p71 bra 	$L__BB38_61;
	shr.u32 	%r175, %r230, 20;
	add.s32 	%r233, %r232, %r175;
	and.b32  	%r176, %r230, 1048575;
	or.b32  	%r177, %r176, 1072693248;
	mov.b64 	%fd447, {%r231, %r177};
	setp.lt.u32 	%p73, %r177, 1073127583;
	@%p73 bra 	$L__BB38_60;
	{
	.reg .b32 %temp; 
	mov.b64 	{%r178, %temp}, %fd447;
	}
	{
	.reg .b32 %temp; 
	mov.b64 	{%temp, %r179}, %fd447;
	}
	add.s32 	%r180, %r179, -1048576;
	mov.b64 	%fd447, {%r178, %r180};
	add.s32 	%r233, %r233, 1;
$L__BB38_60:
	add.f64 	%fd284, %fd447, 0dBFF0000000000000;
	add.f64 	%fd285, %fd447, 0d3FF0000000000000;
	rcp.approx.ftz.f64 	%fd286, %fd285;
	neg.f64 	%fd287, %fd285;
	fma.rn.f64 	%fd288, %fd287, %fd286, 0d3FF0000000000000;
	fma.rn.f64 	%fd289, %fd288, %fd288, %fd288;
	fma.rn.f64 	%fd290, %fd289, %fd286, %fd286;
	mul.f64 	%fd291, %fd284, %fd290;
	fma.rn.f64 	%fd292, %fd284, %fd290, %fd291;
	mul.f64 	%fd293, %fd292, %fd292;
	fma.rn.f64 	%fd294, %fd293, 0d3EB1380B3AE80F1E, 0d3ED0EE258B7A8B04;
	fma.rn.f64 	%fd295, %fd294, %fd293, 0d3EF3B2669F02676F;
	fma.rn.f64 	%fd296, %fd295, %fd293, 0d3F1745CBA9AB0956;
	fma.rn.f64 	%fd297, %fd296, %fd293, 0d3F3C71C72D1B5154;
	fma.rn.f64 	%fd298, %fd297, %fd293, 0d3F624924923BE72D;
	fma.rn.f64 	%fd299, %fd298, %fd293, 0d3F8999999999A3C4;
	fma.rn.f64 	%fd300, %fd299, %fd293, 0d3FB5555555555554;
	sub.f64 	%fd301, %fd284, %fd292;
	add.f64 	%fd302, %fd301, %fd301;
	neg.f64 	%fd303, %fd292;
	fma.rn.f64 	%fd304, %fd303, %fd284, %fd302;
	mul.f64 	%fd305, %fd290, %fd304;
	mul.f64 	%fd306, %fd293, %fd300;
	fma.rn.f64 	%fd307, %fd306, %fd292, %fd305;
	xor.b32  	%r181, %r233, -2147483648;
	mov.b32 	%r182, 1127219200;
	mov.b64 	%fd308, {%r181, %r182};
	sub.f64 	%fd309, %fd308, %fd16;
	fma.rn.f64 	%fd310, %fd309, 0d3FE62E42FEFA39EF, %fd292;
	fma.rn.f64 	%fd311, %fd309, 0dBFE62E42FEFA39EF, %fd310;
	sub.f64 	%fd312, %fd311, %fd292;
	sub.f64 	%fd313, %fd307, %fd312;
	fma.rn.f64 	%fd314, %fd309, 0d3C7ABC9E3B39803F, %fd313;
	add.f64 	%fd448, %fd310, %fd314;
	bra.uni 	$L__BB38_62;
$L__BB38_61:
	fma.rn.f64 	%fd283, %fd446, 0d7FF0000000000000, 0d7FF0000000000000;
	{
	.reg .b32 %temp; 
	mov.b64 	{%temp, %r173}, %fd446;
	}
	and.b32  	%r174, %r173, 2147483647;
	setp.eq.s32 	%p72, %r174, 0;
	selp.f64 	%fd448, 0dFFF0000000000000, %fd283, %p72;
$L__BB38_62:
	mov.f64 	%fd315, 0d0000000000000000;
	mov.f64 	%fd316, 0d7FF0000000000000;
	mul.rn.f64 	%fd450, %fd316, %fd315;
	mul.f64 	%fd81, %fd448, 0dC000000000000000;
	mul.f64 	%fd317, %fd70, 0d3CA0000000000000;
	mul.f64 	%fd82, %fd317, 0d401921FB54442D18;
	setp.eq.f64 	%p74, %fd82, 0d7FF0000000000000;
	mov.b32 	%r235, 1;
	@%p74 bra 	$L__BB38_66;
	mul.f64 	%fd318, %fd82, 0d3FE45F306DC9C883;
	cvt.rni.s32.f64 	%r234, %fd318;
	cvt.rn.f64.s32 	%fd319, %r234;
	fma.rn.f64 	%fd320, %fd319, 0dBFF921FB54442D18, %fd82;
	fma.rn.f64 	%fd321, %fd319, 0dBC91A62633145C00, %fd320;
	fma.rn.f64 	%fd450, %fd319, 0dB97B839A252049C0, %fd321;
	setp.ltu.f64 	%p75, %fd82, 0d41E0000000000000;
	@%p75 bra 	$L__BB38_65;
	{ // callseq 100, 0
	.param .b64 param0;
	st.param.f64 	[param0], %fd82;
	.param .align 16 .b8 retval0[16];
	call.uni (retval0), 
	__internal_trig_reduction_slowpathd, 
	(
	param0
	);
	ld.param.f64 	%fd450, [retval0];
	ld.param.b32 	%r234, [retval0+8];
	} // callseq 100
$L__BB38_65:
	add.s32 	%r235, %r234, 1;
$L__BB38_66:
	shl.b32 	%r185, %r235, 6;
	cvt.u64.u32 	%rd109, %r185;
	and.b64  	%rd110, %rd109, 64;
	mov.u64 	%rd111, __cudart_sin_cos_coeffs;
	add.s64 	%rd112, %rd111, %rd110;
	mul.rn.f64 	%fd323, %fd450, %fd450;
	and.b32  	%r186, %r235, 1;
	setp.eq.b32 	%p77, %r186, 1;
	selp.f64 	%fd324, 0dBDA8FF8320FD8164, 0d3DE5DB65F9785EBA, %p77;
	ld.global.nc.v2.f64 	{%fd325, %fd326}, [%rd112];
	fma.rn.f64 	%fd327, %fd324, %fd323, %fd325;
	fma.rn.f64 	%fd328, %fd327, %fd323, %fd326;
	ld.global.nc.v2.f64 	{%fd329, %fd330}, [%rd112+16];
	fma.rn.f64 	%fd331, %fd328, %fd323, %fd329;
	fma.rn.f64 	%fd332, %fd331, %fd323, %fd330;
	ld.global.nc.v2.f64 	{%fd333, %fd334}, [%rd112+32];
	fma.rn.f64 	%fd335, %fd332, %fd323, %fd333;
	fma.rn.f64 	%fd336, %fd335, %fd323, %fd334;
	fma.rn.f64 	%fd337, %fd336, %fd450, %fd450;
	fma.rn.f64 	%fd338, %fd336, %fd323, 0d3FF0000000000000;
	selp.f64 	%fd339, %fd338, %fd337, %p77;
	and.b32  	%r187, %r235, 2;
	setp.eq.s32 	%p78, %r187, 0;
	mov.f64 	%fd340, 0d0000000000000000;
	sub.f64 	%fd341, %fd340, %fd339;
	selp.f64 	%fd342, %fd339, %fd341, %p78;
	sqrt.rn.f64 	%fd343, %fd81;
	mul.f64 	%fd87, %fd343, %fd342;
	setp.ltu.f64 	%p79, %fd82, 0d41E0000000000000;
	or.pred  	%p80, %p74, %p79;
	@%p80 bra 	$L__BB38_68;
	{ // callseq 101, 0
	.param .b64 param0;
	st.param.f64 	[param0], %fd82;
	.param .align 16 .b8 retval0[16];
	call.uni (retval0), 
	__internal_trig_reduction_slowpathd, 
	(
	param0
	);
	ld.param.f64 	%fd344, [retval0];
	ld.param.b32 	%r188, [retval0+8];
	} // callseq 101
$L__BB38_68:
	fma.rn.f64 	%fd88, %fd69, %fd87, 0d3FF0000000000000;
	setp.le.f64 	%p81, %fd88, 0d0000000000000000;
	@%p81 bra 	$L__BB38_55;
	mul.f64 	%fd346, %fd88, %fd88;
	mul.f64 	%fd89, %fd88, %fd346;
	add.s64 	%rd113, %rd127, %rd135;
	shl.b64 	%rd114, %rd135, 23;
	xor.b64  	%rd115, %rd114, %rd135;
	shr.u64 	%rd116, %rd115, 18;
	shr.u64 	%rd117, %rd127, 5;
	xor.b64  	%rd118, %rd116, %rd117;
	xor.b64  	%rd27, %rd118, %rd115;
	shr.u64 	%rd119, %rd113, 11;
	cvt.rn.f64.u64 	%fd347, %rd119;
	mul.f64 	%fd451, %fd347, 0d3CA0000000000000;
	mul.f64 	%fd348, %fd87, %fd87;
	mul.f64 	%fd349, %fd348, 0dBFA0F27BB2FEC56D;
	fma.rn.f64 	%fd350, %fd348, %fd349, 0d3FF0000000000000;
	setp.lt.f64 	%p82, %fd451, %fd350;
	@%p82 bra 	$L__BB38_85;
	{
	.reg .b32 %temp; 
	mov.b64 	{%temp, %r236}, %fd451;
	}
	{
	.reg .b32 %temp; 
	mov.b64 	{%r237, %temp}, %fd451;
	}
	setp.gt.s32 	%p83, %r236, 1048575;
	mov.b32 	%r238, -1023;
	@%p83 bra 	$L__BB38_72;
	mul.f64 	%fd451, %fd451, 0d4350000000000000;
	{
	.reg .b32 %temp; 
	mov.b64 	{%temp, %r236}, %fd451;
	}
	{
	.reg .b32 %temp; 
	mov.b64 	{%r237, %temp}, %fd451;
	}
	mov.b32 	%r238, -1077;
$L__BB38_72:
	add.s32 	%r192, %r236, -1;
	setp.gt.u32 	%p84, %r192, 2146435070;
	@%p84 bra 	$L__BB38_76;
	shr.u32 	%r195, %r236, 20;
	add.s32 	%r239, %r238, %r195;
	and.b32  	%r196, %r236, 1048575;
	or.b32  	%r197, %r196, 1072693248;
	mov.b64 	%fd452, {%r237, %r197};
	setp.lt.u32 	%p86, %r197, 1073127583;
	@%p86 bra 	$L__BB38_75;
	{
	.reg .b32 %temp; 
	mov.b64 	{%r198, %temp}, %fd452;
	}
	{
	.reg .b32 %temp; 
	mov.b64 	{%temp, %r199}, %fd452;
	}
	add.s32 	%r200, %r199, -1048576;
	mov.b64 	%fd452, {%r198, %r200};
	add.s32 	%r239, %r239, 1;
$L__BB38_75:
	add.f64 	%fd352, %fd452, 0dBFF0000000000000;
	add.f64 	%fd353, %fd452, 0d3FF0000000000000;
	rcp.approx.ftz.f64 	%fd354, %fd353;
	neg.f64 	%fd355, %fd353;
	fma.rn.f64 	%fd356, %fd355, %fd354, 0d3FF0000000000000;
	fma.rn.f64 	%fd357, %fd356, %fd356, %fd356;
	fma.rn.f64 	%fd358, %fd357, %fd354, %fd354;
	mul.f64 	%fd359, %fd352, %fd358;
	fma.rn.f64 	%fd360, %fd352, %fd358, %fd359;
	mul.f64 	%fd361, %fd360, %fd360;
	fma.rn.f64 	%fd362, %fd361, 0d3EB1380B3AE80F1E, 0d3ED0EE258B7A8B04;
	fma.rn.f64 	%fd363, %fd362, %fd361, 0d3EF3B2669F02676F;
	fma.rn.f64 	%fd364, %fd363, %fd361, 0d3F1745CBA9AB0956;
	fma.rn.f64 	%fd365, %fd364, %fd361, 0d3F3C71C72D1B5154;
	fma.rn.f64 	%fd366, %fd365, %fd361, 0d3F624924923BE72D;
	fma.rn.f64 	%fd367, %fd366, %fd361, 0d3F8999999999A3C4;
	fma.rn.f64 	%fd368, %fd367, %fd361, 0d3FB5555555555554;
	sub.f64 	%fd369, %fd352, %fd360;
	add.f64 	%fd370, %fd369, %fd369;
	neg.f64 	%fd371, %fd360;
	fma.rn.f64 	%fd372, %fd371, %fd352, %fd370;
	mul.f64 	%fd373, %fd358, %fd372;
	mul.f64 	%fd374, %fd361, %fd368;
	fma.rn.f64 	%fd375, %fd374, %fd360, %fd373;
	xor.b32  	%r201, %r239, -2147483648;
	mov.b32 	%r202, 1127219200;
	mov.b64 	%fd376, {%r201, %r202};
	sub.f64 	%fd377, %fd376, %fd16;
	fma.rn.f64 	%fd378, %fd377, 0d3FE62E42FEFA39EF, %fd360;
	fma.rn.f64 	%fd379, %fd377, 0dBFE62E42FEFA39EF, %fd378;
	sub.f64 	%fd380, %fd379, %fd360;
	sub.f64 	%fd381, %fd375, %fd380;
	fma.rn.f64 	%fd382, %fd377, 0d3C7ABC9E3B39803F, %fd381;
	add.f64 	%fd453, %fd378, %fd382;
	bra.uni 	$L__BB38_77;
$L__BB38_76:
	fma.rn.f64 	%fd351, %fd451, 0d7FF0000000000000, 0d7FF0000000000000;
	{
	.reg .b32 %temp; 
	mov.b64 	{%temp, %r193}, %fd451;
	}
	and.b32  	%r194, %r193, 2147483647;
	setp.eq.s32 	%p85, %r194, 0;
	selp.f64 	%fd453, 0dFFF0000000000000, %fd351, %p85;
$L__BB38_77:
	{
	.reg .b32 %temp; 
	mov.b64 	{%temp, %r240}, %fd89;
	}
	{
	.reg .b32 %temp; 
	mov.b64 	{%r241, %temp}, %fd89;
	}
	setp.gt.s32 	%p87, %r240, 1048575;
	mov.b32 	%r242, -1023;
	mov.f64 	%fd454, %fd89;
	@%p87 bra 	$L__BB38_79;
	mul.f64 	%fd454, %fd89, 0d4350000000000000;
	{
	.reg .b32 %temp; 
	mov.b64 	{%temp, %r240}, %fd454;
	}
	{
	.reg .b32 %temp; 
	mov.b64 	{%r241, %temp}, %fd454;
	}
	mov.b32 	%r242, -1077;
$L__BB38_79:
	add.s32 	%r205, %r240, -1;
	setp.gt.u32 	%p88, %r205, 2146435070;
	@%p88 bra 	$L__BB38_83;
	shr.u32 	%r208, %r240, 20;
	add.s32 	%r243, %r242, %r208;
	and.b32  	%r209, %r240, 1048575;
	or.b32  	%r210, %r209, 1072693248;
	mov.b64 	%fd455, {%r241, %r210};
	setp.lt.u32 	%p90, %r210, 1073127583;
	@%p90 bra 	$L__BB38_82;
	{
	.reg .b32 %temp; 
	mov.b64 	{%r211, %temp}, %fd455;
	}
	{
	.reg .b32 %temp; 
	mov.b64 	{%temp, %r212}, %fd455;
	}
	add.s32 	%r213, %r212, -1048576;
	mov.b64 	%fd455, {%r211, %r213};
	add.s32 	%r243, %r243, 1;
$L__BB38_82:
	add.f64 	%fd384, %fd455, 0dBFF0000000000000;
	add.f64 	%fd385, %fd455, 0d3FF0000000000000;
	rcp.approx.ftz.f64 	%fd386, %fd385;
	neg.f64 	%fd387, %fd385;
	fma.rn.f64 	%fd388, %fd387, %fd386, 0d3FF0000000000000;
	fma.rn.f64 	%fd389, %fd388, %fd388, %fd388;
	fma.rn.f64 	%fd390, %fd389, %fd386, %fd386;
	mul.f64 	%fd391, %fd384, %fd390;
	fma.rn.f64 	%fd392, %fd384, %fd390, %fd391;
	mul.f64 	%fd393, %fd392, %fd392;
	fma.rn.f64 	%fd394, %fd393, 0d3EB1380B3AE80F1E, 0d3ED0EE258B7A8B04;
	fma.rn.f64 	%fd395, %fd394, %fd393, 0d3EF3B2669F02676F;
	fma.rn.f64 	%fd396, %fd395, %fd393, 0d3F1745CBA9AB0956;
	fma.rn.f64 	%fd397, %fd396, %fd393, 0d3F3C71C72D1B5154;
	fma.rn.f64 	%fd398, %fd397, %fd393, 0d3F624924923BE72D;
	fma.rn.f64 	%fd399, %fd398, %fd393, 0d3F8999999999A3C4;
	fma.rn.f64 	%fd400, %fd399, %fd393, 0d3FB5555555555554;
	sub.f64 	%fd401, %fd384, %fd392;
	add.f64 	%fd402, %fd401, %fd401;
	neg.f64 	%fd403, %fd392;
	fma.rn.f64 	%fd404, %fd403, %fd384, %fd402;
	mul.f64 	%fd405, %fd390, %fd404;
	mul.f64 	%fd406, %fd393, %fd400;
	fma.rn.f64 	%fd407, %fd406, %fd392, %fd405;
	xor.b32  	%r214, %r243, -2147483648;
	mov.b32 	%r215, 1127219200;
	mov.b64 	%fd408, {%r214, %r215};
	sub.f64 	%fd409, %fd408, %fd16;
	fma.rn.f64 	%fd410, %fd409, 0d3FE62E42FEFA39EF, %fd392;
	fma.rn.f64 	%fd411, %fd409, 0dBFE62E42FEFA39EF, %fd410;
	sub.f64 	%fd412, %fd411, %fd392;
	sub.f64 	%fd413, %fd407, %fd412;
	fma.rn.f64 	%fd414, %fd409, 0d3C7ABC9E3B39803F, %fd413;
	add.f64 	%fd456, %fd410, %fd414;
	bra.uni 	$L__BB38_84;
$L__BB38_83:
	fma.rn.f64 	%fd383, %fd454, 0d7FF0000000000000, 0d7FF0000000000000;
	{
	.reg .b32 %temp; 
	mov.b64 	{%temp, %r206}, %fd454;
	}
	and.b32  	%r207, %r206, 2147483647;
	setp.eq.s32 	%p89, %r207, 0;
	selp.f64 	%fd456, 0dFFF0000000000000, %fd383, %p89;
$L__BB38_84:
	mov.f64 	%fd415, 0d3FF0000000000000;
	sub.f64 	%fd416, %fd415, %fd89;
	add.f64 	%fd417, %fd416, %fd456;
	mul.f64 	%fd418, %fd68, %fd417;
	mul.f64 	%fd419, %fd87, 0d3FE0000000000000;
	fma.rn.f64 	%fd420, %fd87, %fd419, %fd418;
	setp.geu.f64 	%p91, %fd453, %fd420;
	xor.b64  	%rd132, %rd27, %rd127;
	@%p91 bra 	$L__BB38_54;
$L__BB38_85:
	ld.param.u64 	%rd123, [f_distribution_f16_param_0];
	mul.f64 	%fd421, %fd68, %fd89;
	fma.rn.f64 	%fd422, %fd68, %fd89, %fd421;
	mul.f64 	%fd423, %fd445, %fd422;
	div.rn.f64 	%fd424, %fd54, %fd107;
	div.rn.f64 	%fd425, %fd423, %fd108;
	div.rn.f64 	%fd426, %fd424, %fd425;
	cvt.rn.f32.f64 	%f1, %fd426;
	// begin inline asm
	{  cvt.rn.f16.f32 %rs1, %f1;}

	// end inline asm
	cvta.to.global.u64 	%rd120, %rd123;
	shl.b64 	%rd121, %rd1, 1;
	add.s64 	%rd122, %rd120, %rd121;
	st.global.u16 	[%rd122], %rs1;
$L__BB38_86:
	ret;

}
	// .globl	f_distribution_bf16
.visible .entry f_distribution_bf16(
	.param .u64 .ptr .align 1 f_distribution_bf16_param_0,
	.param .f64 f_distribution_bf16_param_1,
	.param .f64 f_distribution_bf16_param_2,
	.param .u64 f_distribution_bf16_param_3,
	.param .u32 f_distribution_bf16_param_4
)
{
	.reg .pred 	%p<94>;
	.reg .b16 	%rs<2>;
	.reg .b32 	%r<244>;
	.reg .b32 	%f<2>;
	.reg .b64 	%rd<136>;
	.reg .b64 	%fd<457>;

	ld.param.f64 	%fd107, [f_distribution_bf16_param_1];
	ld.param.f64 	%fd108, [f_distribution_bf16_param_2];
	ld.param.u64 	%rd30, [f_distribution_bf16_param_3];
	ld.param.u32 	%r76, [f_distribution_bf16_param_4];
	mov.u32 	%r77, %ctaid.x;
	mov.u32 	%r78, %ntid.x;
	mov.u32 	%r79, %tid.x;
	mad.lo.s32 	%r1, %r77, %r78, %r79;
	setp.ge.u32 	%p7, %r1, %r76;
	@%p7 bra 	$L__BB39_86;
	cvt.u64.u32 	%rd1, %r1;
	mad.lo.s64 	%rd31, %rd1, -7046029254386353131, %rd30;
	shr.u64 	%rd32, %rd31, 30;
	xor.b64  	%rd33, %rd32, %rd31;
	mul.lo.s64 	%rd34, %rd33, -4658895280553007687;
	shr.u64 	%rd35, %rd34, 27;
	xor.b64  	%rd36, %rd35, %rd34;
	mul.lo.s64 	%rd37, %rd36, -7723592293110705685;
	shr.u64 	%rd38, %rd37, 31;
	xor.b64  	%rd39, %rd38, %rd37;
	add.s64 	%rd40, %rd31, 1;
	setp.eq.s64 	%p8, %rd40, 0;
	shr.u64 	%rd41, %rd40, 30;
	xor.b64  	%rd42, %rd41, %rd40;
	mul.lo.s64 	%rd43, %rd42, -4658895280553007687;
	shr.u64 	%rd44, %rd43, 27;
	xor.b64  	%rd45, %rd44, %rd43;
	mul.lo.s64 	%rd46, %rd45, -7723592293110705685;
	shr.u64 	%rd47, %rd46, 31;
	xor.b64  	%rd48, %rd47, %rd46;
	setp.eq.s64 	%p9, %rd31, 0;
	selp.b64 	%rd127, 1, %rd39, %p9;
	selp.b64 	%rd3, 1, %rd48, %p8;
	mul.f64 	%fd429, %fd107, 0d3FE0000000000000;
	setp.geu.f64 	%p10, %fd429, 0d3FF0000000000000;
	mov.f64 	%fd430, 0d3FF0000000000000;
	mov.u64 	%rd126, %rd3;
	@%p10 bra 	$L__BB39_11;
	add.s64 	%rd49, %rd3, %rd127;
	shl.b64 	%rd50, %rd127, 23;
	xor.b64  	%rd4, %rd50, %rd127;
	shr.u64 	%rd51, %rd49, 11;
	cvt.rn.f64.u64 	%fd110, %rd51;
	mul.f64 	%fd2, %fd110, 0d3CA0000000000000;
	rcp.rn.f64 	%fd3, %fd429;
	{
	.reg .b32 %temp; 
	mov.b64 	{%temp, %r2}, %fd2;
	}
	{
	.reg .b32 %temp; 
	mov.b64 	{%temp, %r3}, %fd3;
	}
	shr.u32 	%r80, %r3, 20;
	and.b32  	%r81, %r80, 2047;
	add.s32 	%r82, %r81, -1012;
	mov.b64 	%rd52, %fd3;
	shl.b64 	%rd5, %rd52, %r82;
	setp.eq.s64 	%p92, %rd5, -9223372036854775808;
	setp.neu.f64 	%p11, %fd2, 0d0000000000000000;
	@%p11 bra 	$L__BB39_4;
	setp.eq.s64 	%p14, %rd5, -9223372036854775808;
	abs.f64 	%fd118, %fd3;
	setp.neu.f64 	%p15, %fd118, 0d3FE0000000000000;
	and.pred  	%p92, %p15, %p14;
	selp.b32 	%r83, %r2, 0, %p92;
	setp.lt.s32 	%p16, %r3, 0;
	or.b32  	%r84, %r83, 2146435072;
	selp.b32 	%r85, %r84, %r83, %p16;
	mov.b32 	%r86, 0;
	mov.b64 	%fd428, {%r86, %r85};
	bra.uni 	$L__BB39_5;
$L__BB39_4:
	{ // callseq 102, 0
	.param .b64 param0;
	st.param.f64 	[param0], %fd2;
	.param .b64 param1;
	st.param.f64 	[param1], %fd3;
	.param .b64 retval0;
	call.uni (retval0), 
	__internal_accurate_pow, 
	(
	param0, 
	param1
	);
	ld.param.f64 	%fd111, [retval0];
	} // callseq 102
	setp.lt.s32 	%p12, %r2, 0;
	cvt.rzi.f64.f64 	%fd113, %fd3;
	setp.neu.f64 	%p13, %fd3, %fd113;
	neg.f64 	%fd114, %fd111;
	selp.f64 	%fd115, %fd114, %fd111, %p92;
	selp.f64 	%fd116, %fd115, %fd111, %p12;
	selp.f64 	%fd117, 0dFFF8000000000000, %fd116, %p12;
	selp.f64 	%fd428, %fd117, %fd116, %p13;
$L__BB39_5:
	add.f64 	%fd119, %fd3, %fd2;
	{
	.reg .b32 %temp; 
	mov.b64 	{%temp, %r87}, %fd119;
	}
	and.b32  	%r88, %r87, 2146435072;
	setp.ne.s32 	%p17, %r88, 2146435072;
	@%p17 bra 	$L__BB39_10;
	abs.f64 	%fd120, %fd3;
	setp.neu.f64 	%p18, %fd120, 0d7FF0000000000000;
	@%p18 bra 	$L__BB39_8;
	setp.gt.f64 	%p23, %fd2, 0d3FF0000000000000;
	selp.b32 	%r96, 2146435072, 0, %p23;
	setp.lt.s32 	%p24, %r3, 0;
	xor.b32  	%r97, %r96, 2146435072;
	selp.b32 	%r98, %r97, %r96, %p24;
	setp.eq.f64 	%p25, %fd2, 0dBFF0000000000000;
	selp.b32 	%r99, 1072693248, %r98, %p25;
	mov.b32 	%r100, 0;
	mov.b64 	%fd428, {%r100, %r99};
	bra.uni 	$L__BB39_10;
$L__BB39_8:
	setp.neu.f64 	%p19, %fd2, 0d7FF0000000000000;
	@%p19 bra 	$L__BB39_10;
	setp.lt.s32 	%p20, %r2, 0;
	setp.lt.s32 	%p21, %r3, 0;
	selp.b32 	%r89, 0, 2146435072, %p21;
	and.b32  	%r90, %r3, 2147483647;
	setp.ne.s32 	%p22, %r90, 1071644672;
	or.b32  	%r91, %r89, -2147483648;
	selp.b32 	%r92, %r91, %r89, %p22;
	selp.b32 	%r93, %r92, %r89, %p92;
	selp.b32 	%r94, %r93, %r89, %p20;
	mov.b32 	%r95, 0;
	mov.b64 	%fd428, {%r95, %r94};
$L__BB39_10:
	setp.eq.f64 	%p26, %fd2, 0d3FF0000000000000;
	setp.eq.f64 	%p27, %fd3, 0d0000000000000000;
	selp.f64 	%fd121, 0d3FF0000000000000, %fd428, %p26;
	selp.f64 	%fd430, 0d3FF0000000000000, %fd121, %p27;
	add.f64 	%fd429, %fd429, 0d3FF0000000000000;
	shr.u64 	%rd53, %rd3, 5;
	shr.u64 	%rd54, %rd4, 18;
	xor.b64  	%rd55, %rd53, %rd54;
	xor.b64  	%rd56, %rd55, %rd3;
	xor.b64  	%rd126, %rd56, %rd4;
	mov.u64 	%rd127, %rd3;
$L__BB39_11:
	add.f64 	%fd14, %fd429, 0dBFD5555555555555;
	mul.f64 	%fd122, %fd14, 0d4022000000000000;
	sqrt.rn.f64 	%fd123, %fd122;
	rcp.rn.f64 	%fd15, %fd123;
	mov.b32 	%r101, 1127219200;
	mov.b32 	%r102, -2147483648;
	mov.b64 	%fd16, {%r102, %r101};
$L__BB39_12:
	mov.u64 	%rd129, %rd127;
	mov.u64 	%rd127, %rd126;
$L__BB39_13:
	add.s64 	%rd57, %rd129, %rd127;
	shl.b64 	%rd58, %rd129, 23;
	xor.b64  	%rd59, %rd58, %rd129;
	shr.u64 	%rd60, %rd59, 18;
	shr.u64 	%rd61, %rd127, 5;
	xor.b64  	%rd62, %rd61, %rd60;
	xor.b64  	%rd63, %rd62, %rd127;
	xor.b64  	%rd129, %rd63, %rd59;
	shr.u64 	%rd64, %rd57, 11;
	cvt.rn.f64.u64 	%fd124, %rd64;
	mul.f64 	%fd125, %fd124, 0d3CA0000000000000;
	add.s64 	%rd65, %rd129, %rd127;
	shl.b64 	%rd66, %rd127, 23;
	xor.b64  	%rd67, %rd66, %rd127;
	shr.u64 	%rd68, %rd67, 18;
	shr.u64 	%rd69, %rd129, 5;
	xor.b64  	%rd70, %rd68, %rd69;
	xor.b64  	%rd71, %rd70, %rd67;
	xor.b64  	%rd127, %rd71, %rd129;
	shr.u64 	%rd72, %rd65, 11;
	cvt.rn.f64.u64 	%fd17, %rd72;
	setp.lt.f64 	%p28, %fd125, 0d3CD203AF9EE75616;
	selp.f64 	%fd431, 0d3CD203AF9EE75616, %fd125, %p28;
	{
	.reg .b32 %temp; 
	mov.b64 	{%temp, %r216}, %fd431;
	}
	{
	.reg .b32 %temp; 
	mov.b64 	{%r217, %temp}, %fd431;
	}
	setp.gt.s32 	%p29, %r216, 1048575;
	mov.b32 	%r218, -1023;
	@%p29 bra 	$L__BB39_15;
	mul.f64 	%fd431, %fd431, 0d4350000000000000;
	{
	.reg .b32 %temp; 
	mov.b64 	{%temp, %r216}, %fd431;
	}
	{
	.reg .b32 %temp; 
	mov.b64 	{%r217, %temp}, %fd431;
	}
	mov.b32 	%r218, -1077;
$L__BB39_15:
	add.s32 	%r105, %r216, -1;
	setp.gt.u32 	%p30, %r105, 2146435070;
	@%p30 bra 	$L__BB39_19;
	shr.u32 	%r108, %r216, 20;
	add.s32 	%r219, %r218, %r108;
	and.b32  	%r109, %r216, 1048575;
	or.b32  	%r110, %r109, 1072693248;
	mov.b64 	%fd432, {%r217, %r110};
	setp.lt.u32 	%p32, %r110, 1073127583;
	@%p32 bra 	$L__BB39_18;
	{
	.reg .b32 %temp; 
	mov.b64 	{%r111, %temp}, %fd432;
	}
	{
	.reg .b32 %temp; 
	mov.b64 	{%temp, %r112}, %fd432;
	}
	add.s32 	%r113, %r112, -1048576;
	mov.b64 	%fd432, {%r111, %r113};
	add.s32 	%r219, %r219, 1;
$L__BB39_18:
	add.f64 	%fd127, %fd432, 0dBFF0000000000000;
	add.f64 	%fd128, %fd432, 0d3FF0000000000000;
	rcp.approx.ftz.f64 	%fd129, %fd128;
	neg.f64 	%fd130, %fd128;
	fma.rn.f64 	%fd131, %fd130, %fd129, 0d3FF0000000000000;
	fma.rn.f64 	%fd132, %fd131, %fd131, %fd131;
	fma.rn.f64 	%fd133, %fd132, %fd129, %fd129;
	mul.f64 	%fd134, %fd127, %fd133;
	fma.rn.f64 	%fd135, %fd127, %fd133, %fd134;
	mul.f64 	%fd136, %fd135, %fd135;
	fma.rn.f64 	%fd137, %fd136, 0d3EB1380B3AE80F1E, 0d3ED0EE258B7A8B04;
	fma.rn.f64 	%fd138, %fd137, %fd136, 0d3EF3B2669F02676F;
	fma.rn.f64 	%fd139, %fd138, %fd136, 0d3F1745CBA9AB0956;
	fma.rn.f64 	%fd140, %fd139, %fd136, 0d3F3C71C72D1B5154;
	fma.rn.f64 	%fd141, %fd140, %fd136, 0d3F624924923BE72D;
	fma.rn.f64 	%fd142, %fd141, %fd136, 0d3F8999999999A3C4;
	fma.rn.f64 	%fd143, %fd142, %fd136, 0d3FB5555555555554;
	sub.f64 	%fd144, %fd127, %fd135;
	add.f64 	%fd145, %fd144, %fd144;
	neg.f64 	%fd146, %fd135;
	fma.rn.f64 	%fd147, %fd146, %fd127, %fd145;
	mul.f64 	%fd148, %fd133, %fd147;
	mul.f64 	%fd149, %fd136, %fd143;
	fma.rn.f64 	%fd150, %fd149, %fd135, %fd148;
	xor.b32  	%r114, %r219, -2147483648;
	mov.b32 	%r115, 1127219200;
	mov.b64 	%fd151, {%r114, %r115};
	sub.f64 	%fd152, %fd151, %fd16;
	fma.rn.f64 	%fd153, %fd152, 0d3FE62E42FEFA39EF, %fd135;
	fma.rn.f64 	%fd154, %fd152, 0dBFE62E42FEFA39EF, %fd153;
	sub.f64 	%fd155, %fd154, %fd135;
	sub.f64 	%fd156, %fd150, %fd155;
	fma.rn.f64 	%fd157, %fd152, 0d3C7ABC9E3B39803F, %fd156;
	add.f64 	%fd433, %fd153, %fd157;
	bra.uni 	$L__BB39_20;
$L__BB39_19:
	fma.rn.f64 	%fd126, %fd431, 0d7FF0000000000000, 0d7FF0000000000000;
	{
	.reg .b32 %temp; 
	mov.b64 	{%temp, %r106}, %fd431;
	}
	and.b32  	%r107, %r106, 2147483647;
	setp.eq.s32 	%p31, %r107, 0;
	selp.f64 	%fd433, 0dFFF0000000000000, %fd126, %p31;
$L__BB39_20:
	mov.f64 	%fd158, 0d0000000000000000;
	mov.f64 	%fd159, 0d7FF0000000000000;
	mul.rn.f64 	%fd435, %fd159, %fd158;
	mul.f64 	%fd28, %fd433, 0dC000000000000000;
	mul.f64 	%fd160, %fd17, 0d3CA0000000000000;
	mul.f64 	%fd29, %fd160, 0d401921FB54442D18;
	setp.eq.f64 	%p33, %fd29, 0d7FF0000000000000;
	mov.b32 	%r221, 1;
	@%p33 bra 	$L__BB39_24;
	mul.f64 	%fd161, %fd29, 0d3FE45F306DC9C883;
	cvt.rni.s32.f64 	%r220, %fd161;
	cvt.rn.f64.s32 	%fd162, %r220;
	fma.rn.f64 	%fd163, %fd162, 0dBFF921FB54442D18, %fd29;
	fma.rn.f64 	%fd164, %fd162, 0dBC91A62633145C00, %fd163;
	fma.rn.f64 	%fd435, %fd162, 0dB97B839A252049C0, %fd164;
	setp.ltu.f64 	%p34, %fd29, 0d41E0000000000000;
	@%p34 bra 	$L__BB39_23;
	{ // callseq 103, 0
	.param .b64 param0;
	st.param.f64 	[param0], %fd29;
	.param .align 16 .b8 retval0[16];
	call.uni (retval0), 
	__internal_trig_reduction_slowpathd, 
	(
	param0
	);
	ld.param.f64 	%fd435, [retval0];
	ld.param.b32 	%r220, [retval0+8];
	} // callseq 103
$L__BB39_23:
	add.s32 	%r221, %r220, 1;
$L__BB39_24:
	shl.b32 	%r118, %r221, 6;
	cvt.u64.u32 	%rd73, %r118;
	and.b64  	%rd74, %rd73, 64;
	mov.u64 	%rd75, __cudart_sin_cos_coeffs;
	add.s64 	%rd76, %rd75, %rd74;
	mul.rn.f64 	%fd166, %fd435, %fd435;
	and.b32  	%r119, %r221, 1;
	setp.eq.b32 	%p36, %r119, 1;
	selp.f64 	%fd167, 0dBDA8FF8320FD8164, 0d3DE5DB65F9785EBA, %p36;
	ld.global.nc.v2.f64 	{%fd168, %fd169}, [%rd76];
	fma.rn.f64 	%fd170, %fd167, %fd166, %fd168;
	fma.rn.f64 	%fd171, %fd170, %fd166, %fd169;
	ld.global.nc.v2.f64 	{%fd172, %fd173}, [%rd76+16];
	fma.rn.f64 	%fd174, %fd171, %fd166, %fd172;
	fma.rn.f64 	%fd175, %fd174, %fd166, %fd173;
	ld.global.nc.v2.f64 	{%fd176, %fd177}, [%rd76+32];
	fma.rn.f64 	%fd178, %fd175, %fd166, %fd176;
	fma.rn.f64 	%fd179, %fd178, %fd166, %fd177;
	fma.rn.f64 	%fd180, %fd179, %fd435, %fd435;
	fma.rn.f64 	%fd181, %fd179, %fd166, 0d3FF0000000000000;
	selp.f64 	%fd182, %fd181, %fd180, %p36;
	and.b32  	%r120, %r221, 2;
	setp.eq.s32 	%p37, %r120, 0;
	mov.f64 	%fd183, 0d0000000000000000;
	sub.f64 	%fd184, %fd183, %fd182;
	selp.f64 	%fd185, %fd182, %fd184, %p37;
	sqrt.rn.f64 	%fd186, %fd28;
	mul.f64 	%fd34, %fd186, %fd185;
	setp.ltu.f64 	%p38, %fd29, 0d41E0000000000000;
	or.pred  	%p39, %p33, %p38;
	@%p39 bra 	$L__BB39_26;
	{ // callseq 104, 0
	.param .b64 param0;
	st.param.f64 	[param0], %fd29;
	.param .align 16 .b8 retval0[16];
	call.uni (retval0), 
	__internal_trig_reduction_slowpathd, 
	(
	param0
	);
	ld.param.f64 	%fd187, [retval0];
	ld.param.b32 	%r121, [retval0+8];
	} // callseq 104
$L__BB39_26:
	fma.rn.f64 	%fd35, %fd15, %fd34, 0d3FF0000000000000;
	setp.le.f64 	%p40, %fd35, 0d0000000000000000;
	@%p40 bra 	$L__BB39_13;
	mul.f64 	%fd189, %fd35, %fd35;
	mul.f64 	%fd36, %fd35, %fd189;
	add.s64 	%rd77, %rd127, %rd129;
	shl.b64 	%rd78, %rd129, 23;
	xor.b64  	%rd79, %rd78, %rd129;
	shr.u64 	%rd80, %rd79, 18;
	shr.u64 	%rd81, %rd127, 5;
	xor.b64  	%rd82, %rd80, %rd81;
	xor.b64  	%rd83, %rd82, %rd79;
	xor.b64  	%rd126, %rd83, %rd127;
	shr.u64 	%rd84, %rd77, 11;
	cvt.rn.f64.u64 	%fd190, %rd84;
	mul.f64 	%fd436, %fd190, 0d3CA0000000000000;
	mul.f64 	%fd191, %fd34, %fd34;
	mul.f64 	%fd192, %fd191, 0dBFA0F27BB2FEC56D;
	fma.rn.f64 	%fd193, %fd191, %fd192, 0d3FF0000000000000;
	setp.lt.f64 	%p41, %fd436, %fd193;
	@%p41 bra 	$L__BB39_43;
	{
	.reg .b32 %temp; 
	mov.b64 	{%temp, %r222}, %fd436;
	}
	{
	.reg .b32 %temp; 
	mov.b64 	{%r223, %temp}, %fd436;
	}
	setp.gt.s32 	%p42, %r222, 1048575;
	mov.b32 	%r224, -1023;
	@%p42 bra 	$L__BB39_30;
	mul.f64 	%fd436, %fd436, 0d4350000000000000;
	{
	.reg .b32 %temp; 
	mov.b64 	{%temp, %r222}, %fd436;
	}
	{
	.reg .b32 %temp; 
	mov.b64 	{%r223, %temp}, %fd436;
	}
	mov.b32 	%r224, -1077;
$L__BB39_30:
	add.s32 	%r125, %r222, -1;
	setp.gt.u32 	%p43, %r125, 2146435070;
	@%p43 bra 	$L__BB39_34;
	shr.u32 	%r128, %r222, 20;
	add.s32 	%r225, %r224, %r128;
	and.b32  	%r129, %r222, 1048575;
	or.b32  	%r130, %r129, 1072693248;
	mov.b64 	%fd437, {%r223, %r130};
	setp.lt.u32 	%p45, %r130, 1073127583;
	@%p45 bra 	$L__BB39_33;
	{
	.reg .b32 %temp; 
	mov.b64 	{%r131, %temp}, %fd437;
	}
	{
	.reg .b32 %temp; 
	mov.b64 	{%temp, %r132}, %fd437;
	}
	add.s32 	%r133, %r132, -1048576;
	mov.b64 	%fd437, {%r131, %r133};
	add.s32 	%r225, %r225, 1;
$L__BB39_33:
	add.f64 	%fd195, %fd437, 0dBFF0000000000000;
	add.f64 	%fd196, %fd437, 0d3FF0000000000000;
	rcp.approx.ftz.f64 	%fd197, %fd196;
	neg.f64 	%fd198, %fd196;
	fma.rn.f64 	%fd199, %fd198, %fd197, 0d3FF0000000000000;
	fma.rn.f64 	%fd200, %fd199, %fd199, %fd199;
	fma.rn.f64 	%fd201, %fd200, %fd197, %fd197;
	mul.f64 	%fd202, %fd195, %fd201;
	fma.rn.f64 	%fd203, %fd195, %fd201, %fd202;
	mul.f64 	%fd204, %fd203, %fd203;
	fma.rn.f64 	%fd205, %fd204, 0d3EB1380B3AE80F1E, 0d3ED0EE258B7A8B04;
	fma.rn.f64 	%fd206, %fd205, %fd204, 0d3EF3B2669F02676F;
	fma.rn.f64 	%fd207, %fd206, %fd204, 0d3F1745CBA9AB0956;
	fma.rn.f64 	%fd208, %fd207, %fd204, 0d3F3C71C72D1B5154;
	fma.rn.f64 	%fd209, %fd208, %fd204, 0d3F624924923BE72D;
	fma.rn.f64 	%fd210, %fd209, %fd204, 0d3F8999999999A3C4;
	fma.rn.f64 	%fd211, %fd210, %fd204, 0d3FB5555555555554;
	sub.f64 	%fd212, %fd195, %fd203;
	add.f64 	%fd213, %fd212, %fd212;
	neg.f64 	%fd214, %fd203;
	fma.rn.f64 	%fd215, %fd214, %fd195, %fd213;
	mul.f64 	%fd216, %fd201, %fd215;
	mul.f64 	%fd217, %fd204, %fd211;
	fma.rn.f64 	%fd218, %fd217, %fd203, %fd216;
	xor.b32  	%r134, %r225, -2147483648;
	mov.b32 	%r135, 1127219200;
	mov.b64 	%fd219, {%r134, %r135};
	sub.f64 	%fd220, %fd219, %fd16;
	fma.rn.f64 	%fd221, %fd220, 0d3FE62E42FEFA39EF, %fd203;
	fma.rn.f64 	%fd222, %fd220, 0dBFE62E42FEFA39EF, %fd221;
	sub.f64 	%fd223, %fd222, %fd203;
	sub.f64 	%fd224, %fd218, %fd223;
	fma.rn.f64 	%fd225, %fd220, 0d3C7ABC9E3B39803F, %fd224;
	add.f64 	%fd438, %fd221, %fd225;
	bra.uni 	$L__BB39_35;
$L__BB39_34:
	fma.rn.f64 	%fd194, %fd436, 0d7FF0000000000000, 0d7FF0000000000000;
	{
	.reg .b32 %temp; 
	mov.b64 	{%temp, %r126}, %fd436;
	}
	and.b32  	%r127, %r126, 2147483647;
	setp.eq.s32 	%p44, %r127, 0;
	selp.f64 	%fd438, 0dFFF0000000000000, %fd194, %p44;
$L__BB39_35:
	{
	.reg .b32 %temp; 
	mov.b64 	{%temp, %r226}, %fd36;
	}
	{
	.reg .b32 %temp; 
	mov.b64 	{%r227, %temp}, %fd36;
	}
	setp.gt.s32 	%p46, %r226, 1048575;
	mov.b32 	%r228, -1023;
	mov.f64 	%fd439, %fd36;
	@%p46 bra 	$L__BB39_37;
	mul.f64 	%fd439, %fd36, 0d4350000000000000;
	{
	.reg .b32 %temp; 
	mov.b64 	{%temp, %r226}, %fd439;
	}
	{
	.reg .b32 %temp; 
	mov.b64 	{%r227, %temp}, %fd439;
	}
	mov.b32 	%r228, -1077;
$L__BB39_37:
	add.s32 	%r138, %r226, -1;
	setp.gt.u32 	%p47, %r138, 2146435070;
	@%p47 bra 	$L__BB39_41;
	shr.u32 	%r141, %r226, 20;
	add.s32 	%r229, %r228, %r141;
	and.b32  	%r142, %r226, 1048575;
	or.b32  	%r143, %r142, 1072693248;
	mov.b64 	%fd440, {%r227, %r143};
	setp.lt.u32 	%p49, %r143, 1073127583;
	@%p49 bra 	$L__BB39_40;
	{
	.reg .b32 %temp; 
	mov.b64 	{%r144, %temp}, %fd440;
	}
	{
	.reg .b32 %temp; 
	mov.b64 	{%temp, %r145}, %fd440;
	}
	add.s32 	%r146, %r145, -1048576;
	mov.b64 	%fd440, {%r144, %r146};
	add.s32 	%r229, %r229, 1;
$L__BB39_40:
	add.f64 	%fd227, %fd440, 0dBFF0000000000000;
	add.f64 	%fd228, %fd440, 0d3FF0000000000000;
	rcp.approx.ftz.f64 	%fd229, %fd228;
	neg.f64 	%fd230, %fd228;
	fma.rn.f64 	%fd231, %fd230, %fd229, 0d3FF0000000000000;
	fma.rn.f64 	%fd232, %fd231, %fd231, %fd231;
	fma.rn.f64 	%fd233, %fd232, %fd229, %fd229;
	mul.f64 	%fd234, %fd227, %fd233;
	fma.rn.f64 	%fd235, %fd227, %fd233, %fd234;
	mul.f64 	%fd236, %fd235, %fd235;
	fma.rn.f64 	%fd237, %fd236, 0d3EB1380B3AE80F1E, 0d3ED0EE258B7A8B04;
	fma.rn.f64 	%fd238, %fd237, %fd236, 0d3EF3B2669F02676F;
	fma.rn.f64 	%fd239, %fd238, %fd236, 0d3F1745CBA9AB0956;
	fma.rn.f64 	%fd240, %fd239, %fd236, 0d3F3C71C72D1B5154;
	fma.rn.f64 	%fd241, %fd240, %fd236, 0d3F624924923BE72D;
	fma.rn.f64 	%fd242, %fd241, %fd236, 0d3F8999999999A3C4;
	fma.rn.f64 	%fd243, %fd242, %fd236, 0d3FB5555555555554;
	sub.f64 	%fd244, %fd227, %fd235;
	add.f64 	%fd245, %fd244, %fd244;
	neg.f64 	%fd246, %fd235;
	fma.rn.f64 	%fd247, %fd246, %fd227, %fd245;
	mul.f64 	%fd248, %fd233, %fd247;
	mul.f64 	%fd249, %fd236, %fd243;
	fma.rn.f64 	%fd250, %fd249, %fd235, %fd248;
	xor.b32  	%r147, %r229, -2147483648;
	mov.b32 	%r148, 1127219200;
	mov.b64 	%fd251, {%r147, %r148};
	sub.f64 	%fd252, %fd251, %fd16;
	fma.rn.f64 	%fd253, %fd252, 0d3FE62E42FEFA39EF, %fd235;
	fma.rn.f64 	%fd254, %fd252, 0dBFE62E42FEFA39EF, %fd253;
	sub.f64 	%fd255, %fd254, %fd235;
	sub.f64 	%fd256, %fd250, %fd255;
	fma.rn.f64 	%fd257, %fd252, 0d3C7ABC9E3B39803F, %fd256;
	add.f64 	%fd441, %fd253, %fd257;
	bra.uni 	$L__BB39_42;
$L__BB39_41:
	fma.rn.f64 	%fd226, %fd439, 0d7FF0000000000000, 0d7FF0000000000000;
	{
	.reg .b32 %temp; 
	mov.b64 	{%temp, %r139}, %fd439;
	}
	and.b32  	%r140, %r139, 2147483647;
	setp.eq.s32 	%p48, %r140, 0;
	selp.f64 	%fd441, 0dFFF0000000000000, %fd226, %p48;
$L__BB39_42:
	mov.f64 	%fd258, 0d3FF0000000000000;
	sub.f64 	%fd259, %fd258, %fd36;
	add.f64 	%fd260, %fd259, %fd441;
	mul.f64 	%fd261, %fd14, %fd260;
	mul.f64 	%fd262, %fd34, 0d3FE0000000000000;
	fma.rn.f64 	%fd263, %fd34, %fd262, %fd261;
	setp.geu.f64 	%p50, %fd438, %fd263;
	@%p50 bra 	$L__BB39_12;
$L__BB39_43:
	mul.f64 	%fd265, %fd14, %fd36;
	fma.rn.f64 	%fd266, %fd14, %fd36, %fd265;
	mul.f64 	%fd54, %fd430, %fd266;
	mul.f64 	%fd444, %fd108, 0d3FE0000000000000;
	setp.geu.f64 	%p51, %fd444, 0d3FF0000000000000;
	mov.f64 	%fd445, 0d3FF0000000000000;
	mov.u64 	%rd132, %rd126;
	@%p51 bra 	$L__BB39_53;
	add.s64 	%rd85, %rd126, %rd127;
	shl.b64 	%rd86, %rd127, 23;
	xor.b64  	%rd87, %rd86, %rd127;
	shr.u64 	%rd88, %rd87, 18;
	shr.u64 	%rd89, %rd126, 5;
	xor.b64  	%rd90, %rd88, %rd89;
	xor.b64  	%rd16, %rd90, %rd87;
	shr.u64 	%rd91, %rd85, 11;
	cvt.rn.f64.u64 	%fd267, %rd91;
	mul.f64 	%fd56, %fd267, 0d3CA0000000000000;
	rcp.rn.f64 	%fd57, %fd444;
	{
	.reg .b32 %temp; 
	mov.b64 	{%temp, %r39}, %fd56;
	}
	{
	.reg .b32 %temp; 
	mov.b64 	{%temp, %r40}, %fd57;
	}
	shr.u32 	%r149, %r40, 20;
	and.b32  	%r150, %r149, 2047;
	add.s32 	%r151, %r150, -1012;
	mov.b64 	%rd92, %fd57;
	shl.b64 	%rd17, %rd92, %r151;
	setp.eq.s64 	%p93, %rd17, -9223372036854775808;
	setp.neu.f64 	%p52, %fd56, 0d0000000000000000;
	@%p52 bra 	$L__BB39_46;
	setp.eq.s64 	%p55, %rd17, -9223372036854775808;
	abs.f64 	%fd275, %fd57;
	setp.neu.f64 	%p56, %fd275, 0d3FE0000000000000;
	and.pred  	%p93, %p56, %p55;
	selp.b32 	%r152, %r39, 0, %p93;
	setp.lt.s32 	%p57, %r40, 0;
	or.b32  	%r153, %r152, 2146435072;
	selp.b32 	%r154, %r153, %r152, %p57;
	mov.b32 	%r155, 0;
	mov.b64 	%fd443, {%r155, %r154};
	bra.uni 	$L__BB39_47;
$L__BB39_46:
	{ // callseq 105, 0
	.param .b64 param0;
	st.param.f64 	[param0], %fd56;
	.param .b64 param1;
	st.param.f64 	[param1], %fd57;
	.param .b64 retval0;
	call.uni (retval0), 
	__internal_accurate_pow, 
	(
	param0, 
	param1
	);
	ld.param.f64 	%fd268, [retval0];
	} // callseq 105
	setp.lt.s32 	%p53, %r39, 0;
	cvt.rzi.f64.f64 	%fd270, %fd57;
	setp.neu.f64 	%p54, %fd57, %fd270;
	neg.f64 	%fd271, %fd268;
	selp.f64 	%fd272, %fd271, %fd268, %p93;
	selp.f64 	%fd273, %fd272, %fd268, %p53;
	selp.f64 	%fd274, 0dFFF8000000000000, %fd273, %p53;
	selp.f64 	%fd443, %fd274, %fd273, %p54;
$L__BB39_47:
	add.f64 	%fd276, %fd57, %fd56;
	{
	.reg .b32 %temp; 
	mov.b64 	{%temp, %r156}, %fd276;
	}
	and.b32  	%r157, %r156, 2146435072;
	setp.ne.s32 	%p58, %r157, 2146435072;
	@%p58 bra 	$L__BB39_52;
	abs.f64 	%fd277, %fd57;
	setp.neu.f64 	%p59, %fd277, 0d7FF0000000000000;
	@%p59 bra 	$L__BB39_50;
	setp.gt.f64 	%p64, %fd56, 0d3FF0000000000000;
	selp.b32 	%r165, 2146435072, 0, %p64;
	setp.lt.s32 	%p65, %r40, 0;
	xor.b32  	%r166, %r165, 2146435072;
	selp.b32 	%r167, %r166, %r165, %p65;
	setp.eq.f64 	%p66, %fd56, 0dBFF0000000000000;
	selp.b32 	%r168, 1072693248, %r167, %p66;
	mov.b32 	%r169, 0;
	mov.b64 	%fd443, {%r169, %r168};
	bra.uni 	$L__BB39_52;
$L__BB39_50:
	setp.neu.f64 	%p60, %fd56, 0d7FF0000000000000;
	@%p60 bra 	$L__BB39_52;
	setp.lt.s32 	%p61, %r39, 0;
	setp.lt.s32 	%p62, %r40, 0;
	selp.b32 	%r158, 0, 2146435072, %p62;
	and.b32  	%r159, %r40, 2147483647;
	setp.ne.s32 	%p63, %r159, 1071644672;
	or.b32  	%r160, %r158, -2147483648;
	selp.b32 	%r161, %r160, %r158, %p63;
	selp.b32 	%r162, %r161, %r158, %p93;
	selp.b32 	%r163, %r162, %r158, %p61;
	mov.b32 	%r164, 0;
	mov.b64 	%fd443, {%r164, %r163};
$L__BB39_52:
	setp.eq.f64 	%p67, %fd56, 0d3FF0000000000000;
	setp.eq.f64 	%p68, %fd57, 0d0000000000000000;
	selp.f64 	%fd278, 0d3FF0000000000000, %fd443, %p67;
	selp.f64 	%fd445, 0d3FF0000000000000, %fd278, %p68;
	add.f64 	%fd444, %fd444, 0d3FF0000000000000;
	xor.b64  	%rd132, %rd16, %rd126;
	mov.u64 	%rd127, %rd126;
$L__BB39_53:
	add.f64 	%fd68, %fd444, 0dBFD5555555555555;
	mul.f64 	%fd279, %fd68, 0d4022000000000000;
	sqrt.rn.f64 	%fd280, %fd279;
	rcp.rn.f64 	%fd69, %fd280;
$L__BB39_54:
	mov.u64 	%rd135, %rd127;
	mov.u64 	%rd127, %rd132;
$L__BB39_55:
	add.s64 	%rd93, %rd135, %rd127;
	shl.b64 	%rd94, %rd135, 23;
	xor.b64  	%rd95, %rd94, %rd135;
	shr.u64 	%rd96, %rd95, 18;
	shr.u64 	%rd97, %rd127, 5;
	xor.b64  	%rd98, %rd97, %rd96;
	xor.b64  	%rd99, %rd98, %rd127;
	xor.b64  	%rd135, %rd99, %rd95;
	shr.u64 	%rd100, %rd93, 11;
	cvt.rn.f64.u64 	%fd281, %rd100;
	mul.f64 	%fd282, %fd281, 0d3CA0000000000000;
	add.s64 	%rd101, %rd135, %rd127;
	shl.b64 	%rd102, %rd127, 23;
	xor.b64  	%rd103, %rd102, %rd127;
	shr.u64 	%rd104, %rd103, 18;
	shr.u64 	%rd105, %rd135, 5;
	xor.b64  	%rd106, %rd104, %rd105;
	xor.b64  	%rd107, %rd106, %rd103;
	xor.b64  	%rd127, %rd107, %rd135;
	shr.u64 	%rd108, %rd101, 11;
	cvt.rn.f64.u64 	%fd70, %rd108;
	setp.lt.f64 	%p69, %fd282, 0d3CD203AF9EE75616;
	selp.f64 	%fd446, 0d3CD203AF9EE75616, %fd282, %p69;
	{
	.reg .b32 %temp; 
	mov.b64 	{%temp, %r230}, %fd446;
	}
	{
	.reg .b32 %temp; 
	mov.b64 	{%r231, %temp}, %fd446;
	}
	setp.gt.s32 	%p70, %r230, 1048575;
	mov.b32 	%r232, -1023;
	@%p70 bra 	$L__BB39_57;
	mul.f64 	%fd446, %fd446, 0d4350000000000000;
	{
	.reg .b32 %temp; 
	mov.b64 	{%temp, %r230}, %fd446;
	}
	{
	.reg .b32 %temp; 
	mov.b64 	{%r231, %temp}, %fd446;
	}
	mov.b32 	%r232, -1077;
$L__BB39_57:
	add.s32 	%r172, %r230, -1;
	setp.gt.u32 	%p71, %r172, 2146435070;
	@%p71 bra 	$L__BB39_61;
	shr.u32 	%r175, %r230, 20;
	add.s32 	%r233, %r232, %r175;
	and.b32  	%r176, %r230, 1048575;
	or.b32  	%r177, %r176, 1072693248;
	mov.b64 	%fd447, {%r231, %r177};
	setp.lt.u32 	%p73, %r177, 1073127583;
	@%p73 bra 	$L__BB39_60;
	{
	.reg .b32 %temp; 
	mov.b64 	{%r178, %temp}, %fd447;
	}
	{
	.reg .b32 %temp; 
	mov.b64 	{%temp, %r179}, %fd447;
	}
	add.s32 	%r180, %r179, -1048576;
	mov.b64 	%fd447, {%r178, %r180};
	add.s32 	%r233, %r233, 1;
$L__BB39_60:
	add.f64 	%fd284, %fd447, 0dBFF0000000000000;
	add.f64 	%fd285, %fd447, 0d3FF0000000000000;
	rcp.approx.ftz.f64 	%fd286, %fd285;
	neg.f64 	%fd287, %fd285;
	fma.rn.f64 	%fd288, %fd287, %fd286, 0d3FF0000000000000;
	fma.rn.f64 	%fd289, %fd288, %fd288, %fd288;
	fma.rn.f64 	%fd290, %fd289, %fd286, %fd286;
	mul.f64 	%fd291, %fd284, %fd290;
	fma.rn.f64 	%fd292, %fd284, %fd290, %fd291;
	mul.f64 	%fd293, %fd292, %fd292;
	fma.rn.f64 	%fd294, %fd293, 0d3EB1380B3AE80F1E, 0d3ED0EE258B7A8B04;
	fma.rn.f64 	%fd295, %fd294, %fd293, 0d3EF3B2669F02676F;
	fma.rn.f64 	%fd296, %fd295, %fd293, 0d3F1745CBA9AB0956;
	fma.rn.f64 	%fd297, %fd296, %fd293, 0d3F3C71C72D1B5154;
	fma.rn.f64 	%fd298, %fd297, %fd293, 0d3F624924923BE72D;
	fma.rn.f64 	%fd299, %fd298, %fd293, 0d3F8999999999A3C4;
	fma.rn.f64 	%fd300, %fd299, %fd293, 0d3FB5555555555554;
	sub.f64 	%fd301, %fd284, %fd292;
	add.f64 	%fd302, %fd301, %fd301;
	neg.f64 	%fd303, %fd292;
	fma.rn.f64 	%fd304, %fd303, %fd284, %fd302;
	mul.f64 	%fd305, %fd290, %fd304;
	mul.f64 	%fd306, %fd293, %fd300;
	fma.rn.f64 	%fd307, %fd306, %fd292, %fd305;
	xor.b32  	%r181, %r233, -2147483648;
	mov.b32 	%r182, 1127219200;
	mov.b64 	%fd308, {%r181, %r182};
	sub.f64 	%fd309, %fd308, %fd16;
	fma.rn.f64 	%fd310, %fd309, 0d3FE62E42FEFA39EF, %fd292;
	fma.rn.f64 	%fd311, %fd309, 0dBFE62E42FEFA39EF, %fd310;
	sub.f64 	%fd312, %fd311, %fd292;
	sub.f64 	%fd313, %fd307, %fd312;
	fma.rn.f64 	%fd314, %fd309, 0d3C7ABC9E3B39803F, %fd313;
	add.f64 	%fd448, %fd310, %fd314;
	bra.uni 	$L__BB39_62;
$L__BB39_61:
	fma.rn.f64 	%fd283, %fd446, 0d7FF0000000000000, 0d7FF0000000000000;
	{
	.reg .b32 %temp; 
	mov.b64 	{%temp, %r173}, %fd446;
	}
	and.b32  	%r174, %r173, 2147483647;
	setp.eq.s32 	%p72, %r174, 0;
	selp.f64 	%fd448, 0dFFF0000000000000, %fd283, %p72;
$L__BB39_62:
	mov.f64 	%fd315, 0d0000000000000000;
	mov.f64 	%fd316, 0d7FF0000000000000;
	mul.rn.f64 	%fd450, %fd316, %fd315;
	mul.f64 	%fd81, %fd448, 0dC000000000000000;
	mul.f64 	%fd317, %fd70, 0d3CA0000000000000;
	mul.f64 	%fd82, %fd317, 0d401921FB54442D18;
	setp.eq.f64 	%p74, %fd82, 0d7FF0000000000000;
	mov.b32 	%r235, 1;
	@%p74 bra 	$L__BB39_66;
	mul.f64 	%fd318, %fd82, 0d3FE45F306DC9C883;
	cvt.rni.s32.f64 	%r234, %fd318;
	cvt.rn.f64.s32 	%fd319, %r234;
	fma.rn.f64 	%fd320, %fd319, 0dBFF921FB54442D18, %fd82;
	fma.rn.f64 	%fd321, %fd319, 0dBC91A62633145C00, %fd320;
	fma.rn.f64 	%fd450, %fd319, 0dB97B839A252049C0, %fd321;
	setp.ltu.f64 	%p75, %fd82, 0d41E0000000000000;
	@%p75 bra 	$L__BB39_65;
	{ // callseq 106, 0
	.param .b64 param0;
	st.param.f64 	[param0], %fd82;
	.param .align 16 .b8 retval0[16];
	call.uni (retval0), 
	__internal_trig_reduction_slowpathd, 
	(
	param0
	);
	ld.param.f64 	%fd450, [retval0];
	ld.param.b32 	%r234, [retval0+8];
	} // callseq 106
$L__BB39_65:
	add.s32 	%r235, %r234, 1;
$L__BB39_66:
	shl.b32 	%r185, %r235, 6;
	cvt.u64.u32 	%rd109, %r185;
	and.b64  	%rd110, %rd109, 64;
	mov.u64 	%rd111, __cudart_sin_cos_coeffs;
	add.s64 	%rd112, %rd111, %rd110;
	mul.rn.f64 	%fd323, %fd450, %fd450;
	and.b32  	%r186, %r235, 1;
	setp.eq.b32 	%p77, %r186, 1;
	selp.f64 	%fd324, 0dBDA8FF8320FD8164, 0d3DE5DB65F9785EBA, %p77;
	ld.global.nc.v2.f64 	{%fd325, %fd326}, [%rd112];
	fma.rn.f64 	%fd327, %fd324, %fd323, %fd325;
	fma.rn.f64 	%fd328, %fd327, %fd323, %fd326;
	ld.global.nc.v2.f64 	{%fd329, %fd330}, [%rd112+16];
	fma.rn.f64 	%fd331, %fd328, %fd323, %fd329;
	fma.rn.f64 	%fd332, %fd331, %fd323, %fd330;
	ld.global.nc.v2.f64 	{%fd333, %fd334}, [%rd112+32];
	fma.rn.f64 	%fd335, %fd332, %fd323, %fd333;
	fma.rn.f64 	%fd336, %fd335, %fd323, %fd334;
	fma.rn.f64 	%fd337, %fd336, %fd450, %fd450;
	fma.rn.f64 	%fd338, %fd336, %fd323, 0d3FF0000000000000;
	selp.f64 	%fd339, %fd338, %fd337, %p77;
	and.b32  	%r187, %r235, 2;
	setp.eq.s32 	%p78, %r187, 0;
	mov.f64 	%fd340, 0d0000000000000000;
	sub.f64 	%fd341, %fd340, %fd339;
	selp.f64 	%fd342, %fd339, %fd341, %p78;
	sqrt.rn.f64 	%fd343, %fd81;
	mul.f64 	%fd87, %fd343, %fd342;
	setp.ltu.f64 	%p79, %fd82, 0d41E0000000000000;
	or.pred  	%p80, %p74, %p79;
	@%p80 bra 	$L__BB39_68;
	{ // callseq 107, 0
	.param .b64 param0;
	st.param.f64 	[param0], %fd82;
	.param .align 16 .b8 retval0[16];
	call.uni (retval0), 
	__internal_trig_reduction_slowpathd, 
	(
	param0
	);
	ld.param.f64 	%fd344, [retval0];
	ld.param.b32 	%r188, [retval0+8];
	} // callseq 107
$L__BB39_68:
	fma.rn.f64 	%fd88, %fd69, %fd87, 0d3FF0000000000000;
	setp.le.f64 	%p81, %fd88, 0d0000000000000000;
	@%p81 bra 	$L__BB39_55;
	mul.f64 	%fd346, %fd88, %fd88;
	mul.f64 	%fd89, %fd88, %fd346;
	add.s64 	%rd113, %rd127, %rd135;
	shl.b64 	%rd114, %rd135, 23;
	xor.b64  	%rd115, %rd114, %rd135;
	shr.u64 	%rd116, %rd115, 18;
	shr.u64 	%rd117, %rd127, 5;
	xor.b64  	%rd118, %rd116, %rd117;
	xor.b64  	%rd27, %rd118, %rd115;
	shr.u64 	%rd119, %rd113, 11;
	cvt.rn.f64.u64 	%fd347, %rd119;
	mul.f64 	%fd451, %fd347, 0d3CA0000000000000;
	mul.f64 	%fd348, %fd87, %fd87;
	mul.f64 	%fd349, %fd348, 0dBFA0F27BB2FEC56D;
	fma.rn.f64 	%fd350, %fd348, %fd349, 0d3FF0000000000000;
	setp.lt.f64 	%p82, %fd451, %fd350;
	@%p82 bra 	$L__BB39_85;
	{
	.reg .b32 %temp; 
	mov.b64 	{%temp, %r236}, %fd451;
	}
	{
	.reg .b32 %temp; 
	mov.b64 	{%r237, %temp}, %fd451;
	}
	setp.gt.s32 	%p83, %r236, 1048575;
	mov.b32 	%r238, -1023;
	@%p83 bra 	$L__BB39_72;
	mul.f64 	%fd451, %fd451, 0d4350000000000000;
	{
	.reg .b32 %temp; 
	mov.b64 	{%temp, %r236}, %fd451;
	}
	{
	.reg .b32 %temp; 
	mov.b64 	{%r237, %temp}, %fd451;
	}
	mov.b32 	%r238, -1077;
$L__BB39_72:
	add.s32 	%r192, %r236, -1;
	setp.gt.u32 	%p84, %r192, 2146435070;
	@%p84 bra 	$L__BB39_76;
	shr.u32 	%r195, %r236, 20;
	add.s32 	%r239, %r238, %r195;
	and.b32  	%r196, %r236, 1048575;
	or.b32  	%r197, %r196, 1072693248;
	mov.b64 	%fd452, {%r237, %r197};
	setp.lt.u32 	%p86, %r197, 1073127583;
	@%p86 bra 	$L__BB39_75;
	{
	.reg .b32 %temp; 
	mov.b64 	{%r198, %temp}, %fd452;
	}
	{
	.reg .b32 %temp; 
	mov.b64 	{%temp, %r199}, %fd452;
	}
	add.s32 	%r200, %r199, -1048576;
	mov.b64 	%fd452, {%r198, %r200};
	add.s32 	%r239, %r239, 1;
$L__BB39_75:
	add.f64 	%fd352, %fd452, 0dBFF0000000000000;
	add.f64 	%fd353, %fd452, 0d3FF0000000000000;
	rcp.approx.ftz.f64 	%fd354, %fd353;
	neg.f64 	%fd355, %fd353;
	fma.rn.f64 	%fd356, %fd355, %fd354, 0d3FF0000000000000;
	fma.rn.f64 	%fd357, %fd356, %fd356, %fd356;
	fma.rn.f64 	%fd358, %fd357, %fd354, %fd354;
	mul.f64 	%fd359, %fd352, %fd358;
	fma.rn.f64 	%fd360, %fd352, %fd358, %fd359;
	mul.f64 	%fd361, %fd360, %fd360;
	fma.rn.f64 	%fd362, %fd361, 0d3EB1380B3AE80F1E, 0d3ED0EE258B7A8B04;
	fma.rn.f64 	%fd363, %fd362, %fd361, 0d3EF3B2669F02676F;
	fma.rn.f64 	%fd364, %fd363, %fd361, 0d3F1745CBA9AB0956;
	fma.rn.f64 	%fd365, %fd364, %fd361, 0d3F3C71C72D1B5154;
	fma.rn.f64 	%fd366, %fd365, %fd361, 0d3F624924923BE72D;
	fma.rn.f64 	%fd367, %fd366, %fd361, 0d3F8999999999A3C4;
	fma.rn.f64 	%fd368, %fd367, %fd361, 0d3FB5555555555554;
	sub.f64 	%fd369, %fd352, %fd360;
	add.f64 	%fd370, %fd369, %fd369;
	neg.f64 	%fd371, %fd360;
	fma.rn.f64 	%fd372, %fd371, %fd352, %fd370;
	mul.f64 	%fd373, %fd358, %fd372;
	mul.f64 	%fd374, %fd361, %fd368;
	fma.rn.f64 	%fd375, %fd374, %fd360, %fd373;
	xor.b32  	%r201, %r239, -2147483648;
	mov.b32 	%r202, 1127219200;
	mov.b64 	%fd376, {%r201, %r202};
	sub.f64 	%fd377, %fd376, %fd16;
	fma.rn.f64 	%fd378, %fd377, 0d3FE62E42FEFA39EF, %fd360;
	fma.rn.f64 	%fd379, %fd377, 0dBFE62E42FEFA39EF, %fd378;
	sub.f64 	%fd380, %fd379, %fd360;
	sub.f64 	%fd381, %fd375, %fd380;
	fma.rn.f64 	%fd382, %fd377, 0d3C7ABC9E3B39803F, %fd381;
	add.f64 	%fd453, %fd378, %fd382;
	bra.uni 	$L__BB39_77;
$L__BB39_76:
	fma.rn.f64 	%fd351, %fd451, 0d7FF0000000000000, 0d7FF0000000000000;
	{
	.reg .b32 %temp; 
	mov.b64 	{%temp, %r193}, %fd451;
	}
	and.b32  	%r194, %r193, 2147483647;
	setp.eq.s32 	%p85, %r194, 0;
	selp.f64 	%fd453, 0dFFF0000000000000, %fd351, %p85;
$L__BB39_77:
	{
	.reg .b32 %temp; 
	mov.b64 	{%temp, %r240}, %fd89;
	}
	{
	.reg .b32 %temp; 
	mov.b64 	{%r241, %temp}, %fd89;
	}
	setp.gt.s32 	%p87, %r240, 1048575;
	mov.b32 	%r242, -1023;
	mov.f64 	%fd454, %fd89;
	@%p87 bra 	$L__BB39_79;
	mul.f64 	%fd454, %fd89, 0d4350000000000000;
	{
	.reg .b32 %temp; 
	mov.b64 	{%temp, %r240}, %fd454;
	}
	{
	.reg .b32 %temp; 
	mov.b64 	{%r241, %temp}, %fd454;
	}
	mov.b32 	%r242, -1077;
$L__BB39_79:
	add.s32 	%r205, %r240, -1;
	setp.gt.u32 	%p88, %r205, 2146435070;
	@%p88 bra 	$L__BB39_83;
	shr.u32 	%r208, %r240, 20;
	add.s32 	%r243, %r242, %r208;
	and.b32  	%r209, %r240, 1048575;
	or.b32  	%r210, %r209, 1072693248;
	mov.b64 	%fd455, {%r241, %r210};
	setp.lt.u32 	%p90, %r210, 1073127583;
	@%p90 bra 	$L__BB39_82;
	{
	.reg .b32 %temp; 
	mov.b64 	{%r211, %temp}, %fd455;
	}
	{
	.reg .b32 %temp; 
	mov.b64 	{%temp, %r212}, %fd455;
	}
	add.s32 	%r213, %r212, -1048576;
	mov.b64 	%fd455, {%r211, %r213};
	add.s32 	%r243, %r243, 1;
$L__BB39_82:
	add.f64 	%fd384, %fd455, 0dBFF0000000000000;
	add.f64 	%fd385, %fd455, 0d3FF0000000000000;
	rcp.approx.ftz.f64 	%fd386, %fd385;
	neg.f64 	%fd387, %fd385;
	fma.rn.f64 	%fd388, %fd387, %fd386, 0d3FF0000000000000;
	fma.rn.f64 	%fd389, %fd388, %fd388, %fd388;
	fma.rn.f64 	%fd390, %fd389, %fd386, %fd386;
	mul.f64 	%fd391, %fd384, %fd390;
	fma.rn.f64 	%fd392, %fd384, %fd390, %fd391;
	mul.f64 	%fd393, %fd392, %fd392;
	fma.rn.f64 	%fd394, %fd393, 0d3EB1380B3AE80F1E, 0d3ED0EE258B7A8B04;
	fma.rn.f64 	%fd395, %fd394, %fd393, 0d3EF3B2669F02676F;
	fma.rn.f64 	%fd396, %fd395, %fd393, 0d3F1745CBA9AB0956;
	fma.rn.f64 	%fd397, %fd396, %fd393, 0d3F3C71C72D1B5154;
	fma.rn.f64 	%fd398, %fd397, %fd393, 0d3F624924923BE72D;
	fma.rn.f64 	%fd399, %fd398, %fd393, 0d3F8999999999A3C4;
	fma.rn.f64 	%fd400, %fd399, %fd393, 0d3FB5555555555554;
	sub.f64 	%fd401, %fd384, %fd392;
	add.f64 	%fd402, %fd401, %fd401;
	neg.f64 	%fd403, %fd392;
	fma.rn.f64 	%fd404, %fd403, %fd384, %fd402;
	mul.f64 	%fd405, %fd390, %fd404;
	mul.f64 	%fd406, %fd393, %fd400;
	fma.rn.f64 	%fd407, %fd406, %fd392, %fd405;
	xor.b32  	%r214, %r243, -2147483648;
	mov.b32 	%r215, 1127219200;
	mov.b64 	%fd408, {%r214, %r215};
	sub.f64 	%fd409, %fd408, %fd16;
	fma.rn.f64 	%fd410, %fd409, 0d3FE62E42FEFA39EF, %fd392;
	fma.rn.f64 	%fd411, %fd409, 0dBFE62E42FEFA39EF, %fd410;
	sub.f64 	%fd412, %fd411, %fd392;
	sub.f64 	%fd413, %fd407, %fd412;
	fma.rn.f64 	%fd414, %fd409, 0d3C7ABC9E3B39803F, %fd413;
	add.f64 	%fd456, %fd410, %fd414;
	bra.uni 	$L__BB39_84;
$L__BB39_83:
	fma.rn.f64 	%fd383, %fd454, 0d7FF0000000000000, 0d7FF0000000000000;
	{
	.reg .b32 %temp; 
	mov.b64 	{%temp, %r206}, %fd454;
	}
	and.b32  	%r207, %r206, 2147483647;
	setp.eq.s32 	%p89, %r207, 0;
	selp.f64 	%fd456, 0dFFF0000000000000, %fd383, %p89;
$L__BB39_84:
	mov.f64 	%fd415, 0d3FF0000000000000;
	sub.f64 	%fd416, %fd415, %fd89;
	add.f64 	%fd417, %fd416, %fd456;
	mul.f64 	%fd418, %fd68, %fd417;
	mul.f64 	%fd419, %fd87, 0d3FE0000000000000;
	fma.rn.f64 	%fd420, %fd87, %fd419, %fd418;
	setp.geu.f64 	%p91, %fd453, %fd420;
	xor.b64  	%rd132, %rd27, %rd127;
	@%p91 bra 	$L__BB39_54;
$L__BB39_85:
	ld.param.u64 	%rd123, [f_distribution_bf16_param_0];
	mul.f64 	%fd421, %fd68, %fd89;
	fma.rn.f64 	%fd422, %fd68, %fd89, %fd421;
	mul.f64 	%fd423, %fd445, %fd422;
	div.rn.f64 	%fd424, %fd54, %fd107;
	div.rn.f64 	%fd425, %fd423, %fd108;
	div.rn.f64 	%fd426, %fd424, %fd425;
	cvt.rn.f32.f64 	%f1, %fd426;
	// begin inline asm
	{  cvt.rn.bf16.f32 %rs1, %f1;}

	// end inline asm
	cvta.to.global.u64 	%rd120, %rd123;
	shl.b64 	%rd121, %rd1, 1;
	add.s64 	%rd122, %rd120, %rd121;
	st.global.u16 	[%rd122], %rs1;
$L__BB39_86:
	ret;

}
	// .globl	multinomial_count_f32
.visible .entry multinomial_count_f32(
	.param .u64 .ptr .align 1 multinomial_count_f32_param_0,
	.param .u64 .ptr .align 1 multinomial_count_f32_param_1,
	.param .u64 .ptr .align 1 multinomial_count_f32_param_2,
	.param .u32 multinomial_count_f32_param_3,
	.param .u32 multinomial_count_f32_param_4
)
{
	.reg .pred 	%p<11>;
	.reg .b32 	%r<48>;
	.reg .b32 	%f<4>;
	.reg .b64 	%rd<13>;

	ld.param.u64 	%rd4, [multinomial_count_f32_param_0];
	ld.param.u64 	%rd5, [multinomial_count_f32_param_1];
	ld.param.u64 	%rd6, [multinomial_count_f32_param_2];
	ld.param.u32 	%r19, [multinomial_count_f32_param_3];
	ld.param.u32 	%r20, [multinomial_count_f32_param_4];
	mov.u32 	%r1, %ctaid.x;
	mov.u32 	%r47, %tid.x;
	mov.u32 	%r3, %ntid.x;
	setp.ge.u32 	%p1, %r47, %r19;
	@%p1 bra 	$L__BB40_3;
	mov.u32 	%r22, shared_counts;
	mov.u32 	%r42, %r47;
$L__BB40_2:
	shl.b32 	%r21, %r42, 2;
	add.s32 	%r23, %r22, %r21;
	mov.b32 	%r24, 0;
	st.shared.u32 	[%r23], %r24;
	add.s32 	%r42, %r42, %r3;
	setp.lt.u32 	%p2, %r42, %r19;
	@%p2 bra 	$L__BB40_2;
$L__BB40_3:
	bar.sync 	0;
	setp.ge.u32 	%p3, %r47, %r20;
	@%p3 bra 	$L__BB40_11;
	setp.eq.s32 	%p4, %r19, 0;
	@%p4 bra 	$L__BB40_9;
	cvta.to.global.u64 	%rd1, %rd5;
	cvta.to.global.u64 	%rd2, %rd4;
	add.s32 	%r6, %r19, -1;
	mul.lo.s32 	%r7, %r20, %r1;
	mov.u32 	%r44, %r47;
$L__BB40_6:
	add.s32 	%r26, %r44, %r7;
	mul.wide.u32 	%rd7, %r26, 4;
	add.s64 	%rd8, %rd1, %rd7;
	ld.global.nc.f32 	%f1, [%rd8];
	mov.b32 	%r46, 0;
	mov.u32 	%r45, %r19;
$L__BB40_7:
	sub.s32 	%r27, %r45, %r46;
	shr.u32 	%r28, %r27, 1;
	add.s32 	%r29, %r28, %r46;
	mul.wide.u32 	%rd9, %r29, 4;
	add.s64 	%rd10, %rd2, %rd9;
	ld.global.nc.f32 	%f2, [%rd10];
	setp.le.f32 	%p5, %f2, %f1;
	add.s32 	%r30, %r29, 1;
	selp.b32 	%r46, %r30, %r46, %p5;
	selp.b32 	%r45, %r45, %r29, %p5;
	setp.lt.u32 	%p6, %r46, %r45;
	@%p6 bra 	$L__BB40_7;
	min.u32 	%r31, %r46, %r6;
	shl.b32 	%r32, %r31, 2;
	mov.u32 	%r33, shared_counts;
	add.s32 	%r34, %r33, %r32;
	atom.shared.add.u32 	%r35, [%r34], 1;
	add.s32 	%r44, %r44, %r3;
	setp.lt.u32 	%p7, %r44, %r20;
	@%p7 bra 	$L__BB40_6;
	bra.uni 	$L__BB40_11;
$L__BB40_9:
	mov.u32 	%r43, %r47;
$L__BB40_10:
	atom.shared.add.u32 	%r36, [shared_counts], 1;
	add.s32 	%r43, %r43, %r3;
	setp.lt.u32 	%p8, %r43, %r20;
	@%p8 bra 	$L__BB40_10;
$L__BB40_11:
	setp.ge.u32 	%p9, %r47, %r19;
	bar.sync 	0;
	@%p9 bra 	$L__BB40_14;
	mul.lo.s32 	%r16, %r19, %r1;
	cvta.to.global.u64 	%rd3, %rd6;
	mov.u32 	%r38, shared_counts;
$L__BB40_13:
	shl.b32 	%r37, %r47, 2;
	add.s32 	%r39, %r38, %r37;
	ld.shared.u32 	%r40, [%r39];
	cvt.rn.f32.u32 	%f3, %r40;
	add.s32 	%r41, %r47, %r16;
	mul.wide.u32 	%rd11, %r41, 4;
	add.s64 	%rd12, %rd3, %rd11;
	st.global.f32 	[%rd12], %f3;
	add.s32 	%r47, %r47, %r3;
	setp.lt.u32 	%p10, %r47, %r19;
	@%p10 bra 	$L__BB40_13;
$L__BB40_14:
	ret;

}
	// .globl	multinomial_count_f64
.visible .entry multinomial_count_f64(
	.param .u64 .ptr .align 1 multinomial_count_f64_param_0,
	.param .u64 .ptr .align 1 multinomial_count_f64_param_1,
	.param .u64 .ptr .align 1 multinomial_count_f64_param_2,
	.param .u32 multinomial_count_f64_param_3,
	.param .u32 multinomial_count_f64_param_4
)
{
	.reg .pred 	%p<11>;
	.reg .b32 	%r<48>;
	.reg .b64 	%rd<13>;
	.reg .b64 	%fd<4>;

	ld.param.u64 	%rd4, [multinomial_count_f64_param_0];
	ld.param.u64 	%rd5, [multinomial_count_f64_param_1];
	ld.param.u64 	%rd6, [multinomial_count_f64_param_2];
	ld.param.u32 	%r19, [multinomial_count_f64_param_3];
	ld.param.u32 	%r20, [multinomial_count_f64_param_4];
	mov.u32 	%r1, %ctaid.x;
	mov.u32 	%r47, %tid.x;
	mov.u32 	%r3, %ntid.x;
	setp.ge.u32 	%p1, %r47, %r19;
	@%p1 bra 	$L__BB41_3;
	mov.u32 	%r22, shared_counts;
	mov.u32 	%r42, %r47;
$L__BB41_2:
	shl.b32 	%r21, %r42, 2;
	add.s32 	%r23, %r22, %r21;
	mov.b32 	%r24, 0;
	st.shared.u32 	[%r23], %r24;
	add.s32 	%r42, %r42, %r3;
	setp.lt.u32 	%p2, %r42, %r19;
	@%p2 bra 	$L__BB41_2;
$L__BB41_3:
	bar.sync 	0;
	setp.ge.u32 	%p3, %r47, %r20;
	@%p3 bra 	$L__BB41_11;
	setp.eq.s32 	%p4, %r19, 0;
	@%p4 bra 	$L__BB41_9;
	cvta.to.global.u64 	%rd1, %rd5;
	cvta.to.global.u64 	%rd2, %rd4;
	add.s32 	%r6, %r19, -1;
	mul.lo.s32 	%r7, %r20, %r1;
	mov.u32 	%r44, %r47;
$L__BB41_6:
	add.s32 	%r26, %r44, %r7;
	mul.wide.u32 	%rd7, %r26, 8;
	add.s64 	%rd8, %rd1, %rd7;
	ld.global.nc.f64 	%fd1, [%rd8];
	mov.b32 	%r46, 0;
	mov.u32 	%r45, %r19;
$L__BB41_7:
	sub.s32 	%r27, %r45, %r46;
	shr.u32 	%r28, %r27, 1;
	add.s32 	%r29, %r28, %r46;
	mul.wide.u32 	%rd9, %r29, 8;
	add.s64 	%rd10, %rd2, %rd9;
	ld.global.nc.f64 	%fd2, [%rd10];
	setp.le.f64 	%p5, %fd2, %fd1;
	add.s32 	%r30, %r29, 1;
	selp.b32 	%r46, %r30, %r46, %p5;
	selp.b32 	%r45, %r45, %r29, %p5;
	setp.lt.u32 	%p6, %r46, %r45;
	@%p6 bra 	$L__BB41_7;
	min.u32 	%r31, %r46, %r6;
	shl.b32 	%r32, %r31, 2;
	mov.u32 	%r33, shared_counts;
	add.s32 	%r34, %r33, %r32;
	atom.shared.add.u32 	%r35, [%r34], 1;
	add.s32 	%r44, %r44, %r3;
	setp.lt.u32 	%p7, %r44, %r20;
	@%p7 bra 	$L__BB41_6;
	bra.uni 	$L__BB41_11;
$L__BB41_9:
	mov.u32 	%r43, %r47;
$L__BB41_10:
	atom.shared.add.u32 	%r36, [shared_counts], 1;
	add.s32 	%r43, %r43, %r3;
	setp.lt.u32 	%p8, %r43, %r20;
	@%p8 bra 	$L__BB41_10;
$L__BB41_11:
	setp.ge.u32 	%p9, %r47, %r19;
	bar.sync 	0;
	@%p9 bra 	$L__BB41_14;
	mul.lo.s32 	%r16, %r19, %r1;
	cvta.to.global.u64 	%rd3, %rd6;
	mov.u32 	%r38, shared_counts;
$L__BB41_13:
	shl.b32 	%r37, %r47, 2;
	add.s32 	%r39, %r38, %r37;
	ld.shared.u32 	%r40, [%r39];
	cvt.rn.f64.u32 	%fd3, %r40;
	add.s32 	%r41, %r47, %r16;
	mul.wide.u32 	%rd11, %r41, 8;
	add.s64 	%rd12, %rd3, %rd11;
	st.global.f64 	[%rd12], %fd3;
	add.s32 	%r47, %r47, %r3;
	setp.lt.u32 	%p10, %r47, %r19;
	@%p10 bra 	$L__BB41_13;
$L__BB41_14:
	ret;

}
.func  (.param .align 16 .b8 func_retval0[16]) __internal_trig_reduction_slowpathd(
	.param .b64 __internal_trig_reduction_slowpathd_param_0
)
{
	.local .align 8 .b8 	__local_depot42[40];
	.reg .b64 	%SP;
	.reg .b64 	%SPL;
	.reg .pred 	%p<10>;
	.reg .b32 	%r<47>;
	.reg .b64 	%rd<74>;
	.reg .b64 	%fd<5>;

	mov.u64 	%SPL, __local_depot42;
	ld.param.f64 	%fd4, [__internal_trig_reduction_slowpathd_param_0];
	add.u64 	%rd1, %SPL, 0;
	{
	.reg .b32 %temp; 
	mov.b64 	{%temp, %r1}, %fd4;
	}
	shr.u32 	%r2, %r1, 20;
	and.b32  	%r3, %r2, 2047;
	setp.eq.s32 	%p1, %r3, 2047;
	mov.b32 	%r46, 0;
	@%p1 bra 	$L__BB42_9;
	add.s32 	%r20, %r3, -1024;
	mov.b64 	%rd20, %fd4;
	shl.b64 	%rd2, %rd20, 11;
	shr.u32 	%r4, %r20, 6;
	sub.s32 	%r45, 15, %r4;
	sub.s32 	%r21, 19, %r4;
	setp.lt.u32 	%p2, %r20, 128;
	selp.b32 	%r6, 18, %r21, %p2;
	setp.ge.s32 	%p3, %r45, %r6;
	mov.b64 	%rd70, 0;
	@%p3 bra 	$L__BB42_4;
	add.s32 	%r23, %r6, %r4;
	neg.s32 	%r43, %r23;
	or.b64  	%rd3, %rd2, -9223372036854775808;
	mov.b64 	%rd70, 0;
	mov.b32 	%r42, 0;
	mov.u64 	%rd25, __cudart_i2opi_d;
	mov.u32 	%r44, %r45;
$L__BB42_3:
	.pragma "nounroll";
	mul.wide.s32 	%rd22, %r42, 8;
	add.s64 	%rd23, %rd1, %rd22;
	mul.wide.s32 	%rd24, %r44, 8;
	add.s64 	%rd26, %rd25, %rd24;
	ld.global.nc.u64 	%rd27, [%rd26];
	{
	.reg .u32 %r0, %r1, %r2, %r3, %alo, %ahi, %blo, %bhi, %clo, %chi;
	mov.b64 	{%alo,%ahi}, %rd27;
	mov.b64 	{%blo,%bhi}, %rd3;
	mov.b64 	{%clo,%chi}, %rd70;
	mad.lo.cc.u32 	%r0, %alo, %blo, %clo;
	madc.hi.cc.u32 	%r1, %alo, %blo, %chi;
	madc.hi.u32 	%r2, %alo, %bhi, 0;
	mad.lo.cc.u32 	%r1, %alo, %bhi, %r1;
	madc.hi.cc.u32 	%r2, %ahi, %blo, %r2;
	madc.hi.u32 	%r3, %ahi, %bhi, 0;
	mad.lo.cc.u32 	%r1, %ahi, %blo, %r1;
	madc.lo.cc.u32 	%r2, %ahi, %bhi, %r2;
	addc.u32 	%r3, %r3, 0;
	mov.b64 	%rd28, {%r0,%r1};
	mov.b64 	%rd70, {%r2,%r3};
	}
	st.local.u64 	[%rd23], %rd28;
	add.s32 	%r44, %r44, 1;
	add.s32 	%r43, %r43, 1;
	add.s32 	%r42, %r42, 1;
	setp.ne.s32 	%p4, %r43, -15;
	mov.u32 	%r45, %r6;
	@%p4 bra 	$L__BB42_3;
$L__BB42_4:
	cvt.s64.s32 	%rd29, %r45;
	cvt.u64.u32 	%rd30, %r4;
	add.s64 	%rd31, %rd30, %rd29;
	shl.b64 	%rd32, %rd31, 3;
	add.s64 	%rd33, %rd1, %rd32;
	st.local.u64 	[%rd33+-120], %rd70;
	and.b32  	%r15, %r2, 63;
	ld.local.u64 	%rd72, [%rd1+16];
	ld.local.u64 	%rd71, [%rd1+24];
	setp.eq.s32 	%p5, %r15, 0;
	@%p5 bra 	$L__BB42_6;
	shl.b64 	%rd34, %rd71, %r15;
	shr.u64 	%rd35, %rd72, 1;
	xor.b32  	%r24, %r15, 63;
	shr.u64 	%rd36, %rd35, %r24;
	or.b64  	%rd71, %rd34, %rd36;
	ld.local.u64 	%rd37, [%rd1+8];
	shl.b64 	%rd38, %rd72, %r15;
	shr.u64 	%rd39, %rd37, 1;
	shr.u64 	%rd40, %rd39, %r24;
	or.b64  	%rd72, %rd38, %rd40;
$L__BB42_6:
	and.b32  	%r25, %r1, -2147483648;
	shr.u64 	%rd41, %rd71, 62;
	cvt.u32.u64 	%r26, %rd41;
	mov.b64 	{%r27, %r28}, %rd71;
	mov.b64 	{%r29, %r30}, %rd72;
	shf.l.wrap.b32 	%r31, %r30, %r27, 2;
	shf.l.wrap.b32 	%r32, %r27, %r28, 2;
	mov.b64 	%rd42, {%r31, %r32};
	shl.b64 	%rd43, %rd72, 2;
	shr.u64 	%rd44, %rd42, 63;
	cvt.u32.u64 	%r33, %rd44;
	add.s32 	%r34, %r33, %r26;
	setp.eq.s32 	%p6, %r25, 0;
	neg.s32 	%r35, %r34;
	selp.b32 	%r46, %r34, %r35, %p6;
	setp.gt.s64 	%p7, %rd42, -1;
	mov.b64 	%rd45, 0;
	{
	.reg .u32 %r0, %r1, %r2, %r3, %a0, %a1, %a2, %a3, %b0, %b1, %b2, %b3;
	mov.b64 	{%a0,%a1}, %rd45;
	mov.b64 	{%a2,%a3}, %rd45;
	mov.b64 	{%b0,%b1}, %rd43;
	mov.b64 	{%b2,%b3}, %rd42;
	sub.cc.u32 	%r0, %a0, %b0;
	subc.cc.u32 	%r1, %a1, %b1;
	subc.cc.u32 	%r2, %a2, %b2;
	subc.u32 	%r3, %a3, %b3;
	mov.b64 	%rd46, {%r0,%r1};
	mov.b64 	%rd47, {%r2,%r3};
	}
	xor.b32  	%r36, %r25, -2147483648;
	selp.b64 	%rd73, %rd42, %rd47, %p7;
	selp.b64 	%rd14, %rd43, %rd46, %p7;
	selp.b32 	%r17, %r25, %r36, %p7;
	clz.b64 	%r37, %rd73;
	cvt.u64.u32 	%rd15, %r37;
	setp.eq.s32 	%p8, %r37, 0;
	@%p8 bra 	$L__BB42_8;
	cvt.u32.u64 	%r38, %rd15;
	and.b32  	%r39, %r38, 63;
	shl.b64 	%rd48, %rd73, %r39;
	shr.u64 	%rd49, %rd14, 1;
	not.b32 	%r40, %r38;
	and.b32  	%r41, %r40, 63;
	shr.u64 	%rd50, %rd49, %r41;
	or.b64  	%rd73, %rd48, %rd50;
$L__BB42_8:
	mov.b64 	%rd51, -3958705157555305931;
	{
	.reg .u32 %r0, %r1, %r2, %r3, %alo, %ahi, %blo, %bhi;
	mov.b64 	{%alo,%ahi}, %rd73;
	mov.b64 	{%blo,%bhi}, %rd51;
	mul.lo.u32 	%r0, %alo, %blo;
	mul.hi.u32 	%r1, %alo, %blo;
	mad.lo.cc.u32 	%r1, %alo, %bhi, %r1;
	madc.hi.u32 	%r2, %alo, %bhi, 0;
	mad.lo.cc.u32 	%r1, %ahi, %blo, %r1;
	madc.hi.cc.u32 	%r2, %ahi, %blo, %r2;
	madc.hi.u32 	%r3, %ahi, %bhi, 0;
	mad.lo.cc.u32 	%r2, %ahi, %bhi, %r2;
	addc.u32 	%r3, %r3, 0;
	mov.b64 	%rd52, {%r0,%r1};
	mov.b64 	%rd53, {%r2,%r3};
	}
	setp.gt.s64 	%p9, %rd53, 0;
	{
	.reg .u32 %r0, %r1, %r2, %r3, %a0, %a1, %a2, %a3, %b0, %b1, %b2, %b3;
	mov.b64 	{%a0,%a1}, %rd52;
	mov.b64 	{%a2,%a3}, %rd53;
	mov.b64 	{%b0,%b1}, %rd52;
	mov.b64 	{%b2,%b3}, %rd53;
	add.cc.u32 	%r0, %a0, %b0;
	addc.cc.u32 	%r1, %a1, %b1;
	addc.cc.u32 	%r2, %a2, %b2;
	addc.u32 	%r3, %a3, %b3;
	mov.b64 	%rd54, {%r0,%r1};
	mov.b64 	%rd55, {%r2,%r3};
	}
	selp.b64 	%rd56, %rd55, %rd53, %p9;
	selp.s64 	%rd57, -1, 0, %p9;
	sub.s64 	%rd58, %rd57, %rd15;
	cvt.u64.u32 	%rd59, %r17;
	shl.b64 	%rd60, %rd59, 32;
	add.s64 	%rd61, %rd56, 1;
	shr.u64 	%rd62, %rd61, 10;
	add.s64 	%rd63, %rd62, 1;
	shr.u64 	%rd64, %rd63, 1;
	shl.b64 	%rd65, %rd58, 52;
	add.s64 	%rd66, %rd65, %rd64;
	add.s64 	%rd67, %rd66, 4602678819172646912;
	or.b64  	%rd68, %rd67, %rd60;
	mov.b64 	%fd4, %rd68;
$L__BB42_9:
	st.param.f64 	[func_retval0], %fd4;
	st.param.b32 	[func_retval0+8], %r46;
	ret;

}
.func  (.param .b64 func_retval0) __internal_accurate_pow(
	.param .b64 __internal_accurate_pow_param_0,
	.param .b64 __internal_accurate_pow_param_1
)
{
	.reg .pred 	%p<8>;
	.reg .b32 	%r<49>;
	.reg .b32 	%f<3>;
	.reg .b64 	%fd<109>;

	ld.param.f64 	%fd10, [__internal_accurate_pow_param_0];
	ld.param.f64 	%fd11, [__internal_accurate_pow_param_1];
	{
	.reg .b32 %temp; 
	mov.b64 	{%temp, %r46}, %fd10;
	}
	{
	.reg .b32 %temp; 
	mov.b64 	{%r45, %temp}, %fd10;
	}
	shr.u32 	%r47, %r46, 20;
	setp.gt.u32 	%p1, %r46, 1048575;
	@%p1 bra 	$L__BB43_2;
	mul.f64 	%fd12, %fd10, 0d4350000000000000;
	{
	.reg .b32 %temp; 
	mov.b64 	{%temp, %r46}, %fd12;
	}
	{
	.reg .b32 %temp; 
	mov.b64 	{%r45, %temp}, %fd12;
	}
	shr.u32 	%r16, %r46, 20;
	add.s32 	%r47, %r16, -54;
$L__BB43_2:
	add.s32 	%r48, %r47, -1023;
	and.b32  	%r17, %r46, -2146435073;
	or.b32  	%r18, %r17, 1072693248;
	mov.b64 	%fd107, {%r45, %r18};
	setp.lt.u32 	%p2, %r18, 1073127583;
	@%p2 bra 	$L__BB43_4;
	{
	.reg .b32 %temp; 
	mov.b64 	{%r19, %temp}, %fd107;
	}
	{
	.reg .b32 %temp; 
	mov.b64 	{%temp, %r20}, %fd107;
	}
	add.s32 	%r21, %r20, -1048576;
	mov.b64 	%fd107, {%r19, %r21};
	add.s32 	%r48, %r47, -1022;
$L__BB43_4:
	add.f64 	%fd13, %fd107, 0dBFF0000000000000;
	add.f64 	%fd14, %fd107, 0d3FF0000000000000;
	rcp.approx.ftz.f64 	%fd15, %fd14;
	neg.f64 	%fd16, %fd14;
	fma.rn.f64 	%fd17, %fd16, %fd15, 0d3FF0000000000000;
	fma.rn.f64 	%fd18, %fd17, %fd17, %fd17;
	fma.rn.f64 	%fd19, %fd18, %fd15, %fd15;
	mul.f64 	%fd20, %fd13, %fd19;
	fma.rn.f64 	%fd21, %fd13, %fd19, %fd20;
	mul.f64 	%fd22, %fd21, %fd21;
	fma.rn.f64 	%fd23, %fd22, 0d3EB0F5FF7D2CAFE2, 0d3ED0F5D241AD3B5A;
	fma.rn.f64 	%fd24, %fd23, %fd22, 0d3EF3B20A75488A3F;
	fma.rn.f64 	%fd25, %fd24, %fd22, 0d3F1745CDE4FAECD5;
	fma.rn.f64 	%fd26, %fd25, %fd22, 0d3F3C71C7258A578B;
	fma.rn.f64 	%fd27, %fd26, %fd22, 0d3F6249249242B910;
	fma.rn.f64 	%fd28, %fd27, %fd22, 0d3F89999999999DFB;
	sub.f64 	%fd29, %fd13, %fd21;
	add.f64 	%fd30, %fd29, %fd29;
	neg.f64 	%fd31, %fd21;
	fma.rn.f64 	%fd32, %fd31, %fd13, %fd30;
	mul.f64 	%fd33, %fd19, %fd32;
	fma.rn.f64 	%fd34, %fd22, %fd28, 0d3FB5555555555555;
	mov.f64 	%fd35, 0d3FB5555555555555;
	sub.f64 	%fd36, %fd35, %fd34;
	fma.rn.f64 	%fd37, %fd22, %fd28, %fd36;
	add.f64 	%fd38, %fd37, 0dBC46A4CB00B9E7B0;
	add.f64 	%fd39, %fd34, %fd38;
	sub.f64 	%fd40, %fd34, %fd39;
	add.f64 	%fd41, %fd38, %fd40;
	mul.rn.f64 	%fd42, %fd21, %fd21;
	neg.f64 	%fd43, %fd42;
	fma.rn.f64 	%fd44, %fd21, %fd21, %fd43;
	{
	.reg .b32 %temp; 
	mov.b64 	{%r22, %temp}, %fd33;
	}
	{
	.reg .b32 %temp; 
	mov.b64 	{%temp, %r23}, %fd33;
	}
	add.s32 	%r24, %r23, 1048576;
	mov.b64 	%fd45, {%r22, %r24};
	fma.rn.f64 	%fd46, %fd21, %fd45, %fd44;
	mul.rn.f64 	%fd47, %fd42, %fd21;
	neg.f64 	%fd48, %fd47;
	fma.rn.f64 	%fd49, %fd42, %fd21, %fd48;
	fma.rn.f64 	%fd50, %fd42, %fd33, %fd49;
	fma.rn.f64 	%fd51, %fd46, %fd21, %fd50;
	mul.rn.f64 	%fd52, %fd39, %fd47;
	neg.f64 	%fd53, %fd52;
	fma.rn.f64 	%fd54, %fd39, %fd47, %fd53;
	fma.rn.f64 	%fd55, %fd39, %fd51, %fd54;
	fma.rn.f64 	%fd56, %fd41, %fd47, %fd55;
	add.f64 	%fd57, %fd52, %fd56;
	sub.f64 	%fd58, %fd52, %fd57;
	add.f64 	%fd59, %fd56, %fd58;
	add.f64 	%fd60, %fd21, %fd57;
	sub.f64 	%fd61, %fd21, %fd60;
	add.f64 	%fd62, %fd57, %fd61;
	add.f64 	%fd63, %fd59, %fd62;
	add.f64 	%fd64, %fd33, %fd63;
	add.f64 	%fd65, %fd60, %fd64;
	sub.f64 	%fd66, %fd60, %fd65;
	add.f64 	%fd67, %fd64, %fd66;
	xor.b32  	%r25, %r48, -2147483648;
	mov.b32 	%r26, 1127219200;
	mov.b64 	%fd68, {%r25, %r26};
	mov.b32 	%r27, -2147483648;
	mov.b64 	%fd69, {%r27, %r26};
	sub.f64 	%fd70, %fd68, %fd69;
	fma.rn.f64 	%fd71, %fd70, 0d3FE62E42FEFA39EF, %fd65;
	fma.rn.f64 	%fd72, %fd70, 0dBFE62E42FEFA39EF, %fd71;
	sub.f64 	%fd73, %fd72, %fd65;
	sub.f64 	%fd74, %fd67, %fd73;
	fma.rn.f64 	%fd75, %fd70, 0d3C7ABC9E3B39803F, %fd74;
	add.f64 	%fd76, %fd71, %fd75;
	sub.f64 	%fd77, %fd71, %fd76;
	add.f64 	%fd78, %fd75, %fd77;
	{
	.reg .b32 %temp; 
	mov.b64 	{%temp, %r28}, %fd11;
	}
	{
	.reg .b32 %temp; 
	mov.b64 	{%r29, %temp}, %fd11;
	}
	shl.b32 	%r30, %r28, 1;
	setp.gt.u32 	%p3, %r30, -33554433;
	and.b32  	%r31, %r28, -15728641;
	selp.b32 	%r32, %r31, %r28, %p3;
	mov.b64 	%fd79, {%r29, %r32};
	mul.rn.f64 	%fd80, %fd76, %fd79;
	neg.f64 	%fd81, %fd80;
	fma.rn.f64 	%fd82, %fd76, %fd79, %fd81;
	fma.rn.f64 	%fd83, %fd78, %fd79, %fd82;
	add.f64 	%fd4, %fd80, %fd83;
	sub.f64 	%fd84, %fd80, %fd4;
	add.f64 	%fd5, %fd83, %fd84;
	fma.rn.f64 	%fd85, %fd4, 0d3FF71547652B82FE, 0d4338000000000000;
	{
	.reg .b32 %temp; 
	mov.b64 	{%r13, %temp}, %fd85;
	}
	mov.f64 	%fd86, 0dC338000000000000;
	add.rn.f64 	%fd87, %fd85, %fd86;
	fma.rn.f64 	%fd88, %fd87, 0dBFE62E42FEFA39EF, %fd4;
	fma.rn.f64 	%fd89, %fd87, 0dBC7ABC9E3B39803F, %fd88;
	fma.rn.f64 	%fd90, %fd89, 0d3E5ADE1569CE2BDF, 0d3E928AF3FCA213EA;
	fma.rn.f64 	%fd91, %fd90, %fd89, 0d3EC71DEE62401315;
	fma.rn.f64 	%fd92, %fd91, %fd89, 0d3EFA01997C89EB71;
	fma.rn.f64 	%fd93, %fd92, %fd89, 0d3F2A01A014761F65;
	fma.rn.f64 	%fd94, %fd93, %fd89, 0d3F56C16C1852B7AF;
	fma.rn.f64 	%fd95, %fd94, %fd89, 0d3F81111111122322;
	fma.rn.f64 	%fd96, %fd95, %fd89, 0d3FA55555555502A1;
	fma.rn.f64 	%fd97, %fd96, %fd89, 0d3FC5555555555511;
	fma.rn.f64 	%fd98, %fd97, %fd89, 0d3FE000000000000B;
	fma.rn.f64 	%fd99, %fd98, %fd89, 0d3FF0000000000000;
	fma.rn.f64 	%fd100, %fd99, %fd89, 0d3FF0000000000000;
	{
	.reg .b32 %temp; 
	mov.b64 	{%r14, %temp}, %fd100;
	}
	{
	.reg .b32 %temp; 
	mov.b64 	{%temp, %r15}, %fd100;
	}
	shl.b32 	%r33, %r13, 20;
	add.s32 	%r34, %r33, %r15;
	mov.b64 	%fd108, {%r14, %r34};
	{
	.reg .b32 %temp; 
	mov.b64 	{%temp, %r35}, %fd4;
	}
	mov.b32 	%f2, %r35;
	abs.f32 	%f1, %f2;
	setp.lt.f32 	%p4, %f1, 0f4086232B;
	@%p4 bra 	$L__BB43_7;
	setp.lt.f64 	%p5, %fd4, 0d0000000000000000;
	add.f64 	%fd101, %fd4, 0d7FF0000000000000;
	selp.f64 	%fd108, 0d0000000000000000, %fd101, %p5;
	setp.geu.f32 	%p6, %f1, 0f40874800;
	@%p6 bra 	$L__BB43_7;
	shr.u32 	%r36, %r13, 31;
	add.s32 	%r37, %r13, %r36;
	shr.s32 	%r38, %r37, 1;
	shl.b32 	%r39, %r38, 20;
	add.s32 	%r40, %r15, %r39;
	mov.b64 	%fd102, {%r14, %r40};
	sub.s32 	%r41, %r13, %r38;
	shl.b32 	%r42, %r41, 20;
	add.s32 	%r43, %r42, 1072693248;
	mov.b32 	%r44, 0;
	mov.b64 	%fd103, {%r44, %r43};
	mul.f64 	%fd108, %fd103, %fd102;
$L__BB43_7:
	abs.f64 	%fd104, %fd108;
	setp.eq.f64 	%p7, %fd104, 0d7FF0000000000000;
	fma.rn.f64 	%fd105, %fd108, %fd5, %fd108;
	selp.f64 	%fd106, %fd108, %fd105, %p7;
	st.param.f64 	[func_retval0], %fd106;
	ret;

}


// ===== COMPILED SASS (sm_100) =====

	.target	sm_100

	.elftype	@"ET_EXEC"


//--------------------- .note.nv.tkinfo           --------------------------
	.section	.note.nv.tkinfo,"",@"SHT_NOTE"
	.sectionflags	@"SHF_NOTE_NV_TKINFO"
	.tkinfo
        /*0018*/ 	.word	0x00000002
        /*0030*/ 	.string	""
        /*0030*/ 	.string	"ptxas"
        /*0030*/ 	.string	"Cuda compilation tools, release 13.0, V13.0.88"
        /*0030*/ 	.string	"Build cuda_13.0.r13.0/compiler.36424714_0"
        /*0030*/ 	.string	"-arch sm_100 -m 64 "



//--------------------- .note.nv.cuinfo           --------------------------
	.section	.note.nv.cuinfo,"",@"SHT_NOTE"
	.sectionflags	@"SHF_NOTE_NV_CUINFO"
        /*0018*/ 	.short	0x0002
        /*001a*/ 	.short	0x0064
        /*001c*/ 	.short	0x0082
	.zero		2


//--------------------- .nv.info                  --------------------------
	.section	.nv.info,"",@"SHT_CUDA_INFO"
	.align	4


	//----- nvinfo : EIATTR_REGCOUNT
	.align		4
        /*0000*/ 	.byte	0x04, 0x2f
        /*0002*/ 	.short	(.L_3 - .L_2)
	.align		4
.L_2:
        /*0004*/ 	.word	index@(bernoulli_f32)
        /*0008*/ 	.word	0x00000010


	//----- nvinfo : EIATTR_FRAME_SIZE
	.align		4
.L_3:
        /*000c*/ 	.byte	0x04, 0x11
        /*000e*/ 	.short	(.L_5 - .L_4)
	.align		4
.L_4:
        /*0010*/ 	.word	index@(bernoulli_f32)
        /*0014*/ 	.word	0x00000000


	//----- nvinfo : EIATTR_REGCOUNT
	.align		4
.L_5:
        /*0018*/ 	.byte	0x04, 0x2f
        /*001a*/ 	.short	(.L_7 - .L_6)
	.align		4
.L_6:
        /*001c*/ 	.word	index@(bernoulli_f64)
        /*0020*/ 	.word	0x00000010


	//----- nvinfo : EIATTR_FRAME_SIZE
	.align		4
.L_7:
        /*0024*/ 	.byte	0x04, 0x11
        /*0026*/ 	.short	(.L_9 - .L_8)
	.align		4
.L_8:
        /*0028*/ 	.word	index@(bernoulli_f64)
        /*002c*/ 	.word	0x00000000


	//----- nvinfo : EIATTR_REGCOUNT
	.align		4
.L_9:
        /*0030*/ 	.byte	0x04, 0x2f
        /*0032*/ 	.short	(.L_11 - .L_10)
	.align		4
.L_10:
        /*0034*/ 	.word	index@(bernoulli_f16)
        /*0038*/ 	.word	0x00000010


	//----- nvinfo : EIATTR_FRAME_SIZE
	.align		4
.L_11:
        /*003c*/ 	.byte	0x04, 0x11
        /*003e*/ 	.short	(.L_13 - .L_12)
	.align		4
.L_12:
        /*0040*/ 	.word	index@(bernoulli_f16)
        /*0044*/ 	.word	0x00000000


	//----- nvinfo : EIATTR_REGCOUNT
	.align		4
.L_13:
        /*0048*/ 	.byte	0x04, 0x2f
        /*004a*/ 	.short	(.L_15 - .L_14)
	.align		4
.L_14:
        /*004c*/ 	.word	index@(bernoulli_bf16)
        /*0050*/ 	.word	0x00000010


	//----- nvinfo : EIATTR_FRAME_SIZE
	.align		4
.L_15:
        /*0054*/ 	.byte	0x04, 0x11
        /*0056*/ 	.short	(.L_17 - .L_16)
	.align		4
.L_16:
        /*0058*/ 	.word	index@(bernoulli_bf16)
        /*005c*/ 	.word	0x00000000


	//----- nvinfo : EIATTR_REGCOUNT
	.align		4
.L_17:
        /*0060*/ 	.byte	0x04, 0x2f
        /*0062*/ 	.short	(.L_19 - .L_18)
	.align		4
.L_18:
        /*0064*/ 	.word	index@(beta_f32)
        /*0068*/ 	.word	0x00000028


	//----- nvinfo : EIATTR_FRAME_SIZE
	.align		4
.L_19:
        /*006c*/ 	.byte	0x04, 0x11
        /*006e*/ 	.short	(.L_21 - .L_20)
	.align		4
.L_20:
        /*0070*/ 	.word	index@($beta_f32$__internal_trig_reduction_slowpathd)
        /*0074*/ 	.word	0x00000028


	//----- nvinfo : EIATTR_FRAME_SIZE
	.align		4
.L_21:
        /*0078*/ 	.byte	0x04, 0x11
        /*007a*/ 	.short	(.L_23 - .L_22)
	.align		4
.L_22:
        /*007c*/ 	.word	index@($beta_f32$__internal_accurate_pow)
        /*0080*/ 	.word	0x00000028


	//----- nvinfo : EIATTR_FRAME_SIZE
	.align		4
.L_23:
        /*0084*/ 	.byte	0x04, 0x11
        /*0086*/ 	.short	(.L_25 - .L_24)
	.align		4
.L_24:
        /*0088*/ 	.word	index@($__internal_63_$__cuda_sm20_dsqrt_rn_f64_mediumpath_v1)
        /*008c*/ 	.word	0x00000028


	//----- nvinfo : EIATTR_FRAME_SIZE
	.align		4
.L_25:
        /*0090*/ 	.byte	0x04, 0x11
        /*0092*/ 	.short	(.L_27 - .L_26)
	.align		4
.L_26:
        /*0094*/ 	.word	index@($__internal_62_$__cuda_sm20_div_rn_f64_full)
        /*0098*/ 	.word	0x00000028


	//----- nvinfo : EIATTR_FRAME_SIZE
	.align		4
.L_27:
        /*009c*/ 	.byte	0x04, 0x11
        /*009e*/ 	.short	(.L_29 - .L_28)
	.align		4
.L_28:
        /*00a0*/ 	.word	index@($__internal_61_$__cuda_sm20_dblrcp_rn_slowpath_v3)
        /*00a4*/ 	.word	0x00000028


	//----- nvinfo : EIATTR_FRAME_SIZE
	.align		4
.L_29:
        /*00a8*/ 	.byte	0x04, 0x11
        /*00aa*/ 	.short	(.L_31 - .L_30)
	.align		4
.L_30:
        /*00ac*/ 	.word	index@(beta_f32)
        /*00b0*/ 	.word	0x00000028


	//----- nvinfo : EIATTR_REGCOUNT
	.align		4
.L_31:
        /*00b4*/ 	.byte	0x04, 0x2f
        /*00b6*/ 	.short	(.L_33 - .L_32)
	.align		4
.L_32:
        /*00b8*/ 	.word	index@(beta_f64)
        /*00bc*/ 	.word	0x00000028


	//----- nvinfo : EIATTR_FRAME_SIZE
	.align		4
.L_33:
        /*00c0*/ 	.byte	0x04, 0x11
        /*00c2*/ 	.short	(.L_35 - .L_34)
	.align		4
.L_34:
        /*00c4*/ 	.word	index@($beta_f64$__internal_trig_reduction_slowpathd)
        /*00c8*/ 	.word	0x00000028


	//----- nvinfo : EIATTR_FRAME_SIZE
	.align		4
.L_35:
        /*00cc*/ 	.byte	0x04, 0x11
        /*00ce*/ 	.short	(.L_37 - .L_36)
	.align		4
.L_36:
        /*00d0*/ 	.word	index@($beta_f64$__internal_accurate_pow)
        /*00d4*/ 	.word	0x00000028


	//----- nvinfo : EIATTR_FRAME_SIZE
	.align		4
.L_37:
        /*00d8*/ 	.byte	0x04, 0x11
        /*00da*/ 	.short	(.L_39 - .L_38)
	.align		4
.L_38:
        /*00dc*/ 	.word	index@($__internal_60_$__cuda_sm20_dsqrt_rn_f64_mediumpath_v1)
        /*00e0*/ 	.word	0x00000028


	//----- nvinfo : EIATTR_FRAME_SIZE
	.align		4
.L_39:
        /*00e4*/ 	.byte	0x04, 0x11
        /*00e6*/ 	.short	(.L_41 - .L_40)
	.align		4
.L_40:
        /*00e8*/ 	.word	index@($__internal_59_$__cuda_sm20_div_rn_f64_full)
        /*00ec*/ 	.word	0x00000028


	//----- nvinfo : EIATTR_FRAME_SIZE
	.align		4
.L_41:
        /*00f0*/ 	.byte	0x04, 0x11
        /*00f2*/ 	.short	(.L_43 - .L_42)
	.align		4
.L_42:
        /*00f4*/ 	.word	index@($__internal_58_$__cuda_sm20_dblrcp_rn_slowpath_v3)
        /*00f8*/ 	.word	0x00000028


	//----- nvinfo : EIATTR_FRAME_SIZE
	.align		4
.L_43:
        /*00fc*/ 	.byte	0x04, 0x11
        /*00fe*/ 	.short	(.L_45 - .L_44)
	.align		4
.L_44:
        /*0100*/ 	.word	index@(beta_f64)
        /*0104*/ 	.word	0x00000028


	//----- nvinfo : EIATTR_REGCOUNT
	.align		4
.L_45:
        /*0108*/ 	.byte	0x04, 0x2f
        /*010a*/ 	.short	(.L_47 - .L_46)
	.align		4
.L_46:
        /*010c*/ 	.word	index@(beta_f16)
        /*0110*/ 	.word	0x00000028


	//----- nvinfo : EIATTR_FRAME_SIZE
	.align		4
.L_47:
        /*0114*/ 	.byte	0x04, 0x11
        /*0116*/ 	.short	(.L_49 - .L_48)
	.align		4
.L_48:
        /*0118*/ 	.word	index@($beta_f16$__internal_trig_reduction_slowpathd)
        /*011c*/ 	.word	0x00000028


	//----- nvinfo : EIATTR_FRAME_SIZE
	.align		4
.L_49:
        /*0120*/ 	.byte	0x04, 0x11
        /*0122*/ 	.short	(.L_51 - .L_50)
	.align		4
.L_50:
        /*0124*/ 	.word	index@($beta_f16$__internal_accurate_pow)
        /*0128*/ 	.word	0x00000028


	//----- nvinfo : EIATTR_FRAME_SIZE
	.align		4
.L_51:
        /*012c*/ 	.byte	0x04, 0x11
        /*012e*/ 	.short	(.L_53 - .L_52)
	.align		4
.L_52:
        /*0130*/ 	.word	index@($__internal_57_$__cuda_sm20_dsqrt_rn_f64_mediumpath_v1)
        /*0134*/ 	.word	0x00000028


	//----- nvinfo : EIATTR_FRAME_SIZE
	.align		4
.L_53:
        /*0138*/ 	.byte	0x04, 0x11
        /*013a*/ 	.short	(.L_55 - .L_54)
	.align		4
.L_54:
        /*013c*/ 	.word	index@($__internal_56_$__cuda_sm20_div_rn_f64_full)
        /*0140*/ 	.word	0x00000028


	//----- nvinfo : EIATTR_FRAME_SIZE
	.align		4
.L_55:
        /*0144*/ 	.byte	0x04, 0x11
        /*0146*/ 	.short	(.L_57 - .L_56)
	.align		4
.L_56:
        /*0148*/ 	.word	index@($__internal_55_$__cuda_sm20_dblrcp_rn_slowpath_v3)
        /*014c*/ 	.word	0x00000028


	//----- nvinfo : EIATTR_FRAME_SIZE
	.align		4
.L_57:
        /*0150*/ 	.byte	0x04, 0x11
        /*0152*/ 	.short	(.L_59 - .L_58)
	.align		4
.L_58:
        /*0154*/ 	.word	index@(beta_f16)
        /*0158*/ 	.word	0x00000028


	//----- nvinfo : EIATTR_REGCOUNT
	.align		4
.L_59:
        /*015c*/ 	.byte	0x04, 0x2f
        /*015e*/ 	.short	(.L_61 - .L_60)
	.align		4
.L_60:
        /*0160*/ 	.word	index@(beta_bf16)
        /*0164*/ 	.word	0x00000028


	//----- nvinfo : EIATTR_FRAME_SIZE
	.align		4
.L_61:
        /*0168*/ 	.byte	0x04, 0x11
        /*016a*/ 	.short	(.L_63 - .L_62)
	.align		4
.L_62:
        /*016c*/ 	.word	index@($beta_bf16$__internal_trig_reduction_slowpathd)
        /*0170*/ 	.word	0x00000028


	//----- nvinfo : EIATTR_FRAME_SIZE
	.align		4
.L_63:
        /*0174*/ 	.byte	0x04, 0x11
        /*0176*/ 	.short	(.L_65 - .L_64)
	.align		4
.L_64:
        /*0178*/ 	.word	index@($beta_bf16$__internal_accurate_pow)
        /*017c*/ 	.word	0x00000028


	//----- nvinfo : EIATTR_FRAME_SIZE
	.align		4
.L_65:
        /*0180*/ 	.byte	0x04, 0x11
        /*0182*/ 	.short	(.L_67 - .L_66)
	.align		4
.L_66:
        /*0184*/ 	.word	index@($__internal_54_$__cuda_sm20_dsqrt_rn_f64_mediumpath_v1)
        /*0188*/ 	.word	0x00000028


	//----- nvinfo : EIATTR_FRAME_SIZE
	.align		4
.L_67:
        /*018c*/ 	.byte	0x04, 0x11
        /*018e*/ 	.short	(.L_69 - .L_68)
	.align		4
.L_68:
        /*0190*/ 	.word	index@($__internal_53_$__cuda_sm20_div_rn_f64_full)
        /*0194*/ 	.word	0x00000028


	//----- nvinfo : EIATTR_FRAME_SIZE
	.align		4
.L_69:
        /*0198*/ 	.byte	0x04, 0x11
        /*019a*/ 	.short	(.L_71 - .L_70)
	.align		4
.L_70:
        /*019c*/ 	.word	index@($__internal_52_$__cuda_sm20_dblrcp_rn_slowpath_v3)
        /*01a0*/ 	.word	0x00000028


	//----- nvinfo : EIATTR_FRAME_SIZE
	.align		4
.L_71:
        /*01a4*/ 	.byte	0x04, 0x11
        /*01a6*/ 	.short	(.L_73 - .L_72)
	.align		4
.L_72:
        /*01a8*/ 	.word	index@(beta_bf16)
        /*01ac*/ 	.word	0x00000028


	//----- nvinfo : EIATTR_REGCOUNT
	.align		4
.L_73:
        /*01b0*/ 	.byte	0x04, 0x2f
        /*01b2*/ 	.short	(.L_75 - .L_74)
	.align		4
.L_74:
        /*01b4*/ 	.word	index@(gamma_f32)
        /*01b8*/ 	.word	0x00000026


	//----- nvinfo : EIATTR_FRAME_SIZE
	.align		4
.L_75:
        /*01bc*/ 	.byte	0x04, 0x11
        /*01be*/ 	.short	(.L_77 - .L_76)
	.align		4
.L_76:
        /*01c0*/ 	.word	index@($gamma_f32$__internal_trig_reduction_slowpathd)
        /*01c4*/ 	.word	0x00000028


	//----- nvinfo : EIATTR_FRAME_SIZE
	.align		4
.L_77:
        /*01c8*/ 	.byte	0x04, 0x11
        /*01ca*/ 	.short	(.L_79 - .L_78)
	.align		4
.L_78:
        /*01cc*/ 	.word	index@($gamma_f32$__internal_accurate_pow)
        /*01d0*/ 	.word	0x00000028


	//----- nvinfo : EIATTR_FRAME_SIZE
	.align		4
.L_79:
        /*01d4*/ 	.byte	0x04, 0x11
        /*01d6*/ 	.short	(.L_81 - .L_80)
	.align		4
.L_80:
        /*01d8*/ 	.word	index@($__internal_51_$__cuda_sm20_dsqrt_rn_f64_mediumpath_v1)
        /*01dc*/ 	.word	0x00000028


	//----- nvinfo : EIATTR_FRAME_SIZE
	.align		4
.L_81:
        /*01e0*/ 	.byte	0x04, 0x11
        /*01e2*/ 	.short	(.L_83 - .L_82)
	.align		4
.L_82:
        /*01e4*/ 	.word	index@($__internal_50_$__cuda_sm20_dblrcp_rn_slowpath_v3)
        /*01e8*/ 	.word	0x00000028


	//----- nvinfo : EIATTR_FRAME_SIZE
	.align		4
.L_83:
        /*01ec*/ 	.byte	0x04, 0x11
        /*01ee*/ 	.short	(.L_85 - .L_84)
	.align		4
.L_84:
        /*01f0*/ 	.word	index@(gamma_f32)
        /*01f4*/ 	.word	0x00000028


	//----- nvinfo : EIATTR_REGCOUNT
	.align		4
.L_85:
        /*01f8*/ 	.byte	0x04, 0x2f
        /*01fa*/ 	.short	(.L_87 - .L_86)
	.align		4
.L_86:
        /*01fc*/ 	.word	index@(gamma_f64)
        /*0200*/ 	.word	0x00000026


	//----- nvinfo : EIATTR_FRAME_SIZE
	.align		4
.L_87:
        /*0204*/ 	.byte	0x04, 0x11
        /*0206*/ 	.short	(.L_89 - .L_88)
	.align		4
.L_88:
        /*0208*/ 	.word	index@($gamma_f64$__internal_trig_reduction_slowpathd)
        /*020c*/ 	.word	0x00000028


	//----- nvinfo : EIATTR_FRAME_SIZE
	.align		4
.L_89:
        /*0210*/ 	.byte	0x04, 0x11
        /*0212*/ 	.short	(.L_91 - .L_90)
	.align		4
.L_90:
        /*0214*/ 	.word	index@($gamma_f64$__internal_accurate_pow)
        /*0218*/ 	.word	0x00000028


	//----- nvinfo : EIATTR_FRAME_SIZE
	.align		4
.L_91:
        /*021c*/ 	.byte	0x04, 0x11
        /*021e*/ 	.short	(.L_93 - .L_92)
	.align		4
.L_92:
        /*0220*/ 	.word	index@($__internal_49_$__cuda_sm20_dsqrt_rn_f64_mediumpath_v1)
        /*0224*/ 	.word	0x00000028


	//----- nvinfo : EIATTR_FRAME_SIZE
	.align		4
.L_93:
        /*0228*/ 	.byte	0x04, 0x11
        /*022a*/ 	.short	(.L_95 - .L_94)
	.align		4
.L_94:
        /*022c*/ 	.word	index@($__internal_48_$__cuda_sm20_dblrcp_rn_slowpath_v3)
        /*0230*/ 	.word	0x00000028


	//----- nvinfo : EIATTR_FRAME_SIZE
	.align		4
.L_95:
        /*0234*/ 	.byte	0x04, 0x11
        /*0236*/ 	.short	(.L_97 - .L_96)
	.align		4
.L_96:
        /*0238*/ 	.word	index@(gamma_f64)
        /*023c*/ 	.word	0x00000028


	//----- nvinfo : EIATTR_REGCOUNT
	.align		4
.L_97:
        /*0240*/ 	.byte	0x04, 0x2f
        /*0242*/ 	.short	(.L_99 - .L_98)
	.align		4
.L_98:
        /*0244*/ 	.word	index@(gamma_f16)
        /*0248*/ 	.word	0x00000026


	//----- nvinfo : EIATTR_FRAME_SIZE
	.align		4
.L_99:
        /*024c*/ 	.byte	0x04, 0x11
        /*024e*/ 	.short	(.L_101 - .L_100)
	.align		4
.L_100:
        /*0250*/ 	.word	index@($gamma_f16$__internal_trig_reduction_slowpathd)
        /*0254*/ 	.word	0x00000028


	//----- nvinfo : EIATTR_FRAME_SIZE
	.align		4
.L_101:
        /*0258*/ 	.byte	0x04, 0x11
        /*025a*/ 	.short	(.L_103 - .L_102)
	.align		4
.L_102:
        /*025c*/ 	.word	index@($gamma_f16$__internal_accurate_pow)
        /*0260*/ 	.word	0x00000028


	//----- nvinfo : EIATTR_FRAME_SIZE
	.align		4
.L_103:
        /*0264*/ 	.byte	0x04, 0x11
        /*0266*/ 	.short	(.L_105 - .L_104)
	.align		4
.L_104:
        /*0268*/ 	.word	index@($__internal_47_$__cuda_sm20_dsqrt_rn_f64_mediumpath_v1)
        /*026c*/ 	.word	0x00000028


	//----- nvinfo : EIATTR_FRAME_SIZE
	.align		4
.L_105:
        /*0270*/ 	.byte	0x04, 0x11
        /*0272*/ 	.short	(.L_107 - .L_106)
	.align		4
.L_106:
        /*0274*/ 	.word	index@($__internal_46_$__cuda_sm20_dblrcp_rn_slowpath_v3)
        /*0278*/ 	.word	0x00000028


	//----- nvinfo : EIATTR_FRAME_SIZE
	.align		4
.L_107:
        /*027c*/ 	.byte	0x04, 0x11
        /*027e*/ 	.short	(.L_109 - .L_108)
	.align		4
.L_108:
        /*0280*/ 	.word	index@(gamma_f16)
        /*0284*/ 	.word	0x00000028


	//----- nvinfo : EIATTR_REGCOUNT
	.align		4
.L_109:
        /*0288*/ 	.byte	0x04, 0x2f
        /*028a*/ 	.short	(.L_111 - .L_110)
	.align		4
.L_110:
        /*028c*/ 	.word	index@(gamma_bf16)
        /*0290*/ 	.word	0x00000026


	//----- nvinfo : EIATTR_FRAME_SIZE
	.align		4
.L_111:
        /*0294*/ 	.byte	0x04, 0x11
        /*0296*/ 	.short	(.L_113 - .L_112)
	.align		4
.L_112:
        /*0298*/ 	.word	index@($gamma_bf16$__internal_trig_reduction_slowpathd)
        /*029c*/ 	.word	0x00000028


	//----- nvinfo : EIATTR_FRAME_SIZE
	.align		4
.L_113:
        /*02a0*/ 	.byte	0x04, 0x11
        /*02a2*/ 	.short	(.L_115 - .L_114)
	.align		4
.L_114:
        /*02a4*/ 	.word	index@($gamma_bf16$__internal_accurate_pow)
        /*02a8*/ 	.word	0x00000028


	//----- nvinfo : EIATTR_FRAME_SIZE
	.align		4
.L_115:
        /*02ac*/ 	.byte	0x04, 0x11
        /*02ae*/ 	.short	(.L_117 - .L_116)
	.align		4
.L_116:
        /*02b0*/ 	.word	index@($__internal_45_$__cuda_sm20_dsqrt_rn_f64_mediumpath_v1)
        /*02b4*/ 	.word	0x00000028


	//----- nvinfo : EIATTR_FRAME_SIZE
	.align		4
.L_117:
        /*02b8*/ 	.byte	0x04, 0x11
        /*02ba*/ 	.short	(.L_119 - .L_118)
	.align		4
.L_118:
        /*02bc*/ 	.word	index@($__internal_44_$__cuda_sm20_dblrcp_rn_slowpath_v3)
        /*02c0*/ 	.word	0x00000028


	//----- nvinfo : EIATTR_FRAME_SIZE
	.align		4
.L_119:
        /*02c4*/ 	.byte	0x04, 0x11
        /*02c6*/ 	.short	(.L_121 - .L_120)
	.align		4
.L_120:
        /*02c8*/ 	.word	index@(gamma_bf16)
        /*02cc*/ 	.word	0x00000028


	//----- nvinfo : EIATTR_REGCOUNT
	.align		4
.L_121:
        /*02d0*/ 	.byte	0x04, 0x2f
        /*02d2*/ 	.short	(.L_123 - .L_122)
	.align		4
.L_122:
        /*02d4*/ 	.word	index@(exponential_f32)
        /*02d8*/ 	.word	0x0000001a


	//----- nvinfo : EIATTR_FRAME_SIZE
	.align		4
.L_123:
        /*02dc*/ 	.byte	0x04, 0x11
        /*02de*/ 	.short	(.L_125 - .L_124)
	.align		4
.L_124:
        /*02e0*/ 	.word	index@($__internal_43_$__cuda_sm20_div_rn_f64_full)
        /*02e4*/ 	.word	0x00000000


	//----- nvinfo : EIATTR_FRAME_SIZE
	.align		4
.L_125:
        /*02e8*/ 	.byte	0x04, 0x11
        /*02ea*/ 	.short	(.L_127 - .L_126)
	.align		4
.L_126:
        /*02ec*/ 	.word	index@(exponential_f32)
        /*02f0*/ 	.word	0x00000000


	//----- nvinfo : EIATTR_REGCOUNT
	.align		4
.L_127:
        /*02f4*/ 	.byte	0x04, 0x2f
        /*02f6*/ 	.short	(.L_129 - .L_128)
	.align		4
.L_128:
        /*02f8*/ 	.word	index@(exponential_f64)
        /*02fc*/ 	.word	0x0000001a


	//----- nvinfo : EIATTR_FRAME_SIZE
	.align		4
.L_129:
        /*0300*/ 	.byte	0x04, 0x11
        /*0302*/ 	.short	(.L_131 - .L_130)
	.align		4
.L_130:
        /*0304*/ 	.word	index@($__internal_42_$__cuda_sm20_div_rn_f64_full)
        /*0308*/ 	.word	0x00000000


	//----- nvinfo : EIATTR_FRAME_SIZE
	.align		4
.L_131:
        /*030c*/ 	.byte	0x04, 0x11
        /*030e*/ 	.short	(.L_133 - .L_132)
	.align		4
.L_132:
        /*0310*/ 	.word	index@(exponential_f64)
        /*0314*/ 	.word	0x00000000


	//----- nvinfo : EIATTR_REGCOUNT
	.align		4
.L_133:
        /*0318*/ 	.byte	0x04, 0x2f
        /*031a*/ 	.short	(.L_135 - .L_134)
	.align		4
.L_134:
        /*031c*/ 	.word	index@(exponential_f16)
        /*0320*/ 	.word	0x0000001a


	//----- nvinfo : EIATTR_FRAME_SIZE
	.align		4
.L_135:
        /*0324*/ 	.byte	0x04, 0x11
        /*0326*/ 	.short	(.L_137 - .L_136)
	.align		4
.L_136:
        /*0328*/ 	.word	index@($__internal_41_$__cuda_sm20_div_rn_f64_full)
        /*032c*/ 	.word	0x00000000


	//----- nvinfo : EIATTR_FRAME_SIZE
	.align		4
.L_137:
        /*0330*/ 	.byte	0x04, 0x11
        /*0332*/ 	.short	(.L_139 - .L_138)
	.align		4
.L_138:
        /*0334*/ 	.word	index@(exponential_f16)
        /*0338*/ 	.word	0x00000000


	//----- nvinfo : EIATTR_REGCOUNT
	.align		4
.L_139:
        /*033c*/ 	.byte	0x04, 0x2f
        /*033e*/ 	.short	(.L_141 - .L_140)
	.align		4
.L_140:
        /*0340*/ 	.word	index@(exponential_bf16)
        /*0344*/ 	.word	0x0000001a


	//----- nvinfo : EIATTR_FRAME_SIZE
	.align		4
.L_141:
        /*0348*/ 	.byte	0x04, 0x11
        /*034a*/ 	.short	(.L_143 - .L_142)
	.align		4
.L_142:
        /*034c*/ 	.word	index@($__internal_40_$__cuda_sm20_div_rn_f64_full)
        /*0350*/ 	.word	0x00000000


	//----- nvinfo : EIATTR_FRAME_SIZE
	.align		4
.L_143:
        /*0354*/ 	.byte	0x04, 0x11
        /*0356*/ 	.short	(.L_145 - .L_144)
	.align		4
.L_144:
        /*0358*/ 	.word	index@(exponential_bf16)
        /*035c*/ 	.word	0x00000000


	//----- nvinfo : EIATTR_REGCOUNT
	.align		4
.L_145:
        /*0360*/ 	.byte	0x04, 0x2f
        /*0362*/ 	.short	(.L_147 - .L_146)
	.align		4
.L_146:
        /*0364*/ 	.word	index@(poisson_f32)
        /*0368*/ 	.word	0x0000001e


	//----- nvinfo : EIATTR_FRAME_SIZE
	.align		4
.L_147:
        /*036c*/ 	.byte	0x04, 0x11
        /*036e*/ 	.short	(.L_149 - .L_148)
	.align		4
.L_148:
        /*0370*/ 	.word	index@($poisson_f32$__internal_trig_reduction_slowpathd)
        /*0374*/ 	.word	0x00000028


	//----- nvinfo : EIATTR_FRAME_SIZE
	.align		4
.L_149:
        /*0378*/ 	.byte	0x04, 0x11
        /*037a*/ 	.short	(.L_151 - .L_150)
	.align		4
.L_150:
        /*037c*/ 	.word	index@($__internal_39_$__cuda_sm20_dsqrt_rn_f64_mediumpath_v1)
        /*0380*/ 	.word	0x00000028


	//----- nvinfo : EIATTR_FRAME_SIZE
	.align		4
.L_151:
        /*0384*/ 	.byte	0x04, 0x11
        /*0386*/ 	.short	(.L_153 - .L_152)
	.align		4
.L_152:
        /*0388*/ 	.word	index@(poisson_f32)
        /*038c*/ 	.word	0x00000028


	//----- nvinfo : EIATTR_REGCOUNT
	.align		4
.L_153:
        /*0390*/ 	.byte	0x04, 0x2f
        /*0392*/ 	.short	(.L_155 - .L_154)
	.align		4
.L_154:
        /*0394*/ 	.word	index@(poisson_f64)
        /*0398*/ 	.word	0x0000001e


	//----- nvinfo : EIATTR_FRAME_SIZE
	.align		4
.L_155:
        /*039c*/ 	.byte	0x04, 0x11
        /*039e*/ 	.short	(.L_157 - .L_156)
	.align		4
.L_156:
        /*03a0*/ 	.word	index@($poisson_f64$__internal_trig_reduction_slowpathd)
        /*03a4*/ 	.word	0x00000028


	//----- nvinfo : EIATTR_FRAME_SIZE
	.align		4
.L_157:
        /*03a8*/ 	.byte	0x04, 0x11
        /*03aa*/ 	.short	(.L_159 - .L_158)
	.align		4
.L_158:
        /*03ac*/ 	.word	index@($__internal_38_$__cuda_sm20_dsqrt_rn_f64_mediumpath_v1)
        /*03b0*/ 	.word	0x00000028


	//----- nvinfo : EIATTR_FRAME_SIZE
	.align		4
.L_159:
        /*03b4*/ 	.byte	0x04, 0x11
        /*03b6*/ 	.short	(.L_161 - .L_160)
	.align		4
.L_160:
        /*03b8*/ 	.word	index@(poisson_f64)
        /*03bc*/ 	.word	0x00000028


	//----- nvinfo : EIATTR_REGCOUNT
	.align		4
.L_161:
        /*03c0*/ 	.byte	0x04, 0x2f
        /*03c2*/ 	.short	(.L_163 - .L_162)
	.align		4
.L_162:
        /*03c4*/ 	.word	index@(poisson_f16)
        /*03c8*/ 	.word	0x0000001e


	//----- nvinfo : EIATTR_FRAME_SIZE
	.align		4
.L_163:
        /*03cc*/ 	.byte	0x04, 0x11
        /*03ce*/ 	.short	(.L_165 - .L_164)
	.align		4
.L_164:
        /*03d0*/ 	.word	index@($poisson_f16$__internal_trig_reduction_slowpathd)
        /*03d4*/ 	.word	0x00000028


	//----- nvinfo : EIATTR_FRAME_SIZE
	.align		4
.L_165:
        /*03d8*/ 	.byte	0x04, 0x11
        /*03da*/ 	.short	(.L_167 - .L_166)
	.align		4
.L_166:
        /*03dc*/ 	.word	index@($__internal_37_$__cuda_sm20_dsqrt_rn_f64_mediumpath_v1)
        /*03e0*/ 	.word	0x00000028


	//----- nvinfo : EIATTR_FRAME_SIZE
	.align		4
.L_167:
        /*03e4*/ 	.byte	0x04, 0x11
        /*03e6*/ 	.short	(.L_169 - .L_168)
	.align		4
.L_168:
        /*03e8*/ 	.word	index@(poisson_f16)
        /*03ec*/ 	.word	0x00000028


	//----- nvinfo : EIATTR_REGCOUNT
	.align		4
.L_169:
        /*03f0*/ 	.byte	0x04, 0x2f
        /*03f2*/ 	.short	(.L_171 - .L_170)
	.align		4
.L_170:
        /*03f4*/ 	.word	index@(poisson_bf16)
        /*03f8*/ 	.word	0x0000001e


	//----- nvinfo : EIATTR_FRAME_SIZE
	.align		4
.L_171:
        /*03fc*/ 	.byte	0x04, 0x11
        /*03fe*/ 	.short	(.L_173 - .L_172)
	.align		4
.L_172:
        /*0400*/ 	.word	index@($poisson_bf16$__internal_trig_reduction_slowpathd)
        /*0404*/ 	.word	0x00000028


	//----- nvinfo : EIATTR_FRAME_SIZE
	.align		4
.L_173:
        /*0408*/ 	.byte	0x04, 0x11
        /*040a*/ 	.short	(.L_175 - .L_174)
	.align		4
.L_174:
        /*040c*/ 	.word	index@($__internal_36_$__cuda_sm20_dsqrt_rn_f64_mediumpath_v1)
        /*0410*/ 	.word	0x00000028


	//----- nvinfo : EIATTR_FRAME_SIZE
	.align		4
.L_175:
        /*0414*/ 	.byte	0x04, 0x11
        /*0416*/ 	.short	(.L_177 - .L_176)
	.align		4
.L_176:
        /*0418*/ 	.word	index@(poisson_bf16)
        /*041c*/ 	.word	0x00000028


	//----- nvinfo : EIATTR_REGCOUNT
	.align		4
.L_177:
        /*0420*/ 	.byte	0x04, 0x2f
        /*0422*/ 	.short	(.L_179 - .L_178)
	.align		4
.L_178:
        /*0424*/ 	.word	index@(binomial_f32)
        /*0428*/ 	.word	0x0000001e


	//----- nvinfo : EIATTR_FRAME_SIZE
	.align		4
.L_179:
        /*042c*/ 	.byte	0x04, 0x11
        /*042e*/ 	.short	(.L_181 - .L_180)
	.align		4
.L_180:
        /*0430*/ 	.word	index@($binomial_f32$__internal_trig_reduction_slowpathd)
        /*0434*/ 	.word	0x00000028


	//----- nvinfo : EIATTR_FRAME_SIZE
	.align		4
.L_181:
        /*0438*/ 	.byte	0x04, 0x11
        /*043a*/ 	.short	(.L_183 - .L_182)
	.align		4
.L_182:
        /*043c*/ 	.word	index@($__internal_35_$__cuda_sm20_dsqrt_rn_f64_mediumpath_v1)
        /*0440*/ 	.word	0x00000028


	//----- nvinfo : EIATTR_FRAME_SIZE
	.align		4
.L_183:
        /*0444*/ 	.byte	0x04, 0x11
        /*0446*/ 	.short	(.L_185 - .L_184)
	.align		4
.L_184:
        /*0448*/ 	.word	index@(binomial_f32)
        /*044c*/ 	.word	0x00000028


	//----- nvinfo : EIATTR_REGCOUNT
	.align		4
.L_185:
        /*0450*/ 	.byte	0x04, 0x2f
        /*0452*/ 	.short	(.L_187 - .L_186)
	.align		4
.L_186:
        /*0454*/ 	.word	index@(binomial_f64)
        /*0458*/ 	.word	0x0000001e


	//----- nvinfo : EIATTR_FRAME_SIZE
	.align		4
.L_187:
        /*045c*/ 	.byte	0x04, 0x11
        /*045e*/ 	.short	(.L_189 - .L_188)
	.align		4
.L_188:
        /*0460*/ 	.word	index@($binomial_f64$__internal_trig_reduction_slowpathd)
        /*0464*/ 	.word	0x00000028


	//----- nvinfo : EIATTR_FRAME_SIZE
	.align		4
.L_189:
        /*0468*/ 	.byte	0x04, 0x11
        /*046a*/ 	.short	(.L_191 - .L_190)
	.align		4
.L_190:
        /*046c*/ 	.word	index@($__internal_34_$__cuda_sm20_dsqrt_rn_f64_mediumpath_v1)
        /*0470*/ 	.word	0x00000028


	//----- nvinfo : EIATTR_FRAME_SIZE
	.align		4
.L_191:
        /*0474*/ 	.byte	0x04, 0x11
        /*0476*/ 	.short	(.L_193 - .L_192)
	.align		4
.L_192:
        /*0478*/ 	.word	index@(binomial_f64)
        /*047c*/ 	.word	0x00000028


	//----- nvinfo : EIATTR_REGCOUNT
	.align		4
.L_193:
        /*0480*/ 	.byte	0x04, 0x2f
        /*0482*/ 	.short	(.L_195 - .L_194)
	.align		4
.L_194:
        /*0484*/ 	.word	index@(binomial_f16)
        /*0488*/ 	.word	0x0000001e


	//----- nvinfo : EIATTR_FRAME_SIZE
	.align		4
.L_195:
        /*048c*/ 	.byte	0x04, 0x11
        /*048e*/ 	.short	(.L_197 - .L_196)
	.align		4
.L_196:
        /*0490*/ 	.word	index@($binomial_f16$__internal_trig_reduction_slowpathd)
        /*0494*/ 	.word	0x00000028


	//----- nvinfo : EIATTR_FRAME_SIZE
	.align		4
.L_197:
        /*0498*/ 	.byte	0x04, 0x11
        /*049a*/ 	.short	(.L_199 - .L_198)
	.align		4
.L_198:
        /*049c*/ 	.word	index@($__internal_33_$__cuda_sm20_dsqrt_rn_f64_mediumpath_v1)
        /*04a0*/ 	.word	0x00000028


	//----- nvinfo : EIATTR_FRAME_SIZE
	.align		4
.L_199:
        /*04a4*/ 	.byte	0x04, 0x11
        /*04a6*/ 	.short	(.L_201 - .L_200)
	.align		4
.L_200:
        /*04a8*/ 	.word	index@(binomial_f16)
        /*04ac*/ 	.word	0x00000028


	//----- nvinfo : EIATTR_REGCOUNT
	.align		4
.L_201:
        /*04b0*/ 	.byte	0x04, 0x2f
        /*04b2*/ 	.short	(.L_203 - .L_202)
	.align		4
.L_202:
        /*04b4*/ 	.word	index@(binomial_bf16)
        /*04b8*/ 	.word	0x0000001e


	//----- nvinfo : EIATTR_FRAME_SIZE
	.align		4
.L_203:
        /*04bc*/ 	.byte	0x04, 0x11
        /*04be*/ 	.short	(.L_205 - .L_204)
	.align		4
.L_204:
        /*04c0*/ 	.word	index@($binomial_bf16$__internal_trig_reduction_slowpathd)
        /*04c4*/ 	.word	0x00000028


	//----- nvinfo : EIATTR_FRAME_SIZE
	.align		4
.L_205:
        /*04c8*/ 	.byte	0x04, 0x11
        /*04ca*/ 	.short	(.L_207 - .L_206)
	.align		4
.L_206:
        /*04cc*/ 	.word	index@($__internal_32_$__cuda_sm20_dsqrt_rn_f64_mediumpath_v1)
        /*04d0*/ 	.word	0x00000028


	//----- nvinfo : EIATTR_FRAME_SIZE
	.align		4
.L_207:
        /*04d4*/ 	.byte	0x04, 0x11
        /*04d6*/ 	.short	(.L_209 - .L_208)
	.align		4
.L_208:
        /*04d8*/ 	.word	index@(binomial_bf16)
        /*04dc*/ 	.word	0x00000028


	//----- nvinfo : EIATTR_REGCOUNT
	.align		4
.L_209:
        /*04e0*/ 	.byte	0x04, 0x2f
        /*04e2*/ 	.short	(.L_211 - .L_210)
	.align		4
.L_210:
        /*04e4*/ 	.word	index@(laplace_f32)
        /*04e8*/ 	.word	0x00000016


	//----- nvinfo : EIATTR_FRAME_SIZE
	.align		4
.L_211:
        /*04ec*/ 	.byte	0x04, 0x11
        /*04ee*/ 	.short	(.L_213 - .L_212)
	.align		4
.L_212:
        /*04f0*/ 	.word	index@(laplace_f32)
        /*04f4*/ 	.word	0x00000000


	//----- nvinfo : EIATTR_REGCOUNT
	.align		4
.L_213:
        /*04f8*/ 	.byte	0x04, 0x2f
        /*04fa*/ 	.short	(.L_215 - .L_214)
	.align		4
.L_214:
        /*04fc*/ 	.word	index@(laplace_f64)
        /*0500*/ 	.word	0x00000016


	//----- nvinfo : EIATTR_FRAME_SIZE
	.align		4
.L_215:
        /*0504*/ 	.byte	0x04, 0x11
        /*0506*/ 	.short	(.L_217 - .L_216)
	.align		4
.L_216:
        /*0508*/ 	.word	index@(laplace_f64)
        /*050c*/ 	.word	0x00000000


	//----- nvinfo : EIATTR_REGCOUNT
	.align		4
.L_217:
        /*0510*/ 	.byte	0x04, 0x2f
        /*0512*/ 	.short	(.L_219 - .L_218)
	.align		4
.L_218:
        /*0514*/ 	.word	index@(laplace_f16)
        /*0518*/ 	.word	0x00000016


	//----- nvinfo : EIATTR_FRAME_SIZE
	.align		4
.L_219:
        /*051c*/ 	.byte	0x04, 0x11
        /*051e*/ 	.short	(.L_221 - .L_220)
	.align		4
.L_220:
        /*0520*/ 	.word	index@(laplace_f16)
        /*0524*/ 	.word	0x00000000


	//----- nvinfo : EIATTR_REGCOUNT
	.align		4
.L_221:
        /*0528*/ 	.byte	0x04, 0x2f
        /*052a*/ 	.short	(.L_223 - .L_222)
	.align		4
.L_222:
        /*052c*/ 	.word	index@(laplace_bf16)
        /*0530*/ 	.word	0x00000016


	//----- nvinfo : EIATTR_FRAME_SIZE
	.align		4
.L_223:
        /*0534*/ 	.byte	0x04, 0x11
        /*0536*/ 	.short	(.L_225 - .L_224)
	.align		4
.L_224:
        /*0538*/ 	.word	index@(laplace_bf16)
        /*053c*/ 	.word	0x00000000


	//----- nvinfo : EIATTR_REGCOUNT
	.align		4
.L_225:
        /*0540*/ 	.byte	0x04, 0x2f
        /*0542*/ 	.short	(.L_227 - .L_226)
	.align		4
.L_226:
        /*0544*/ 	.word	index@(chi_squared_f32)
        /*0548*/ 	.word	0x00000026


	//----- nvinfo : EIATTR_FRAME_SIZE
	.align		4
.L_227:
        /*054c*/ 	.byte	0x04, 0x11
        /*054e*/ 	.short	(.L_229 - .L_228)
	.align		4
.L_228:
        /*0550*/ 	.word	index@($chi_squared_f32$__internal_trig_reduction_slowpathd)
        /*0554*/ 	.word	0x00000028


	//----- nvinfo : EIATTR_FRAME_SIZE
	.align		4
.L_229:
        /*0558*/ 	.byte	0x04, 0x11
        /*055a*/ 	.short	(.L_231 - .L_230)
	.align		4
.L_230:
        /*055c*/ 	.word	index@($chi_squared_f32$__internal_accurate_pow)
        /*0560*/ 	.word	0x00000028


	//----- nvinfo : EIATTR_FRAME_SIZE
	.align		4
.L_231:
        /*0564*/ 	.byte	0x04, 0x11
        /*0566*/ 	.short	(.L_233 - .L_232)
	.align		4
.L_232:
        /*0568*/ 	.word	index@($__internal_31_$__cuda_sm20_dsqrt_rn_f64_mediumpath_v1)
        /*056c*/ 	.word	0x00000028


	//----- nvinfo : EIATTR_FRAME_SIZE
	.align		4
.L_233:
        /*0570*/ 	.byte	0x04, 0x11
        /*0572*/ 	.short	(.L_235 - .L_234)
	.align		4
.L_234:
        /*0574*/ 	.word	index@($__internal_30_$__cuda_sm20_dblrcp_rn_slowpath_v3)
        /*0578*/ 	.word	0x00000028


	//----- nvinfo : EIATTR_FRAME_SIZE
	.align		4
.L_235:
        /*057c*/ 	.byte	0x04, 0x11
        /*057e*/ 	.short	(.L_237 - .L_236)
	.align		4
.L_236:
        /*0580*/ 	.word	index@(chi_squared_f32)
        /*0584*/ 	.word	0x00000028


	//----- nvinfo : EIATTR_REGCOUNT
	.align		4
.L_237:
        /*0588*/ 	.byte	0x04, 0x2f
        /*058a*/ 	.short	(.L_239 - .L_238)
	.align		4
.L_238:
        /*058c*/ 	.word	index@(chi_squared_f64)
        /*0590*/ 	.word	0x00000026


	//----- nvinfo : EIATTR_FRAME_SIZE
	.align		4
.L_239:
        /*0594*/ 	.byte	0x04, 0x11
        /*0596*/ 	.short	(.L_241 - .L_240)
	.align		4
.L_240:
        /*0598*/ 	.word	index@($chi_squared_f64$__internal_trig_reduction_slowpathd)
        /*059c*/ 	.word	0x00000028


	//----- nvinfo : EIATTR_FRAME_SIZE
	.align		4
.L_241:
        /*05a0*/ 	.byte	0x04, 0x11
        /*05a2*/ 	.short	(.L_243 - .L_242)
	.align		4
.L_242:
        /*05a4*/ 	.word	index@($chi_squared_f64$__internal_accurate_pow)
        /*05a8*/ 	.word	0x00000028


	//----- nvinfo : EIATTR_FRAME_SIZE
	.align		4
.L_243:
        /*05ac*/ 	.byte	0x04, 0x11
        /*05ae*/ 	.short	(.L_245 - .L_244)
	.align		4
.L_244:
        /*05b0*/ 	.word	index@($__internal_29_$__cuda_sm20_dsqrt_rn_f64_mediumpath_v1)
        /*05b4*/ 	.word	0x00000028


	//----- nvinfo : EIATTR_FRAME_SIZE
	.align		4
.L_245:
        /*05b8*/ 	.byte	0x04, 0x11
        /*05ba*/ 	.short	(.L_247 - .L_246)
	.align		4
.L_246:
        /*05bc*/ 	.word	index@($__internal_28_$__cuda_sm20_dblrcp_rn_slowpath_v3)
        /*05c0*/ 	.word	0x00000028


	//----- nvinfo : EIATTR_FRAME_SIZE
	.align		4
.L_247:
        /*05c4*/ 	.byte	0x04, 0x11
        /*05c6*/ 	.short	(.L_249 - .L_248)
	.align		4
.L_248:
        /*05c8*/ 	.word	index@(chi_squared_f64)
        /*05cc*/ 	.word	0x00000028


	//----- nvinfo : EIATTR_REGCOUNT
	.align		4
.L_249:
        /*05d0*/ 	.byte	0x04, 0x2f
        /*05d2*/ 	.short	(.L_251 - .L_250)
	.align		4
.L_250:
        /*05d4*/ 	.word	index@(chi_squared_f16)
        /*05d8*/ 	.word	0x00000026


	//----- nvinfo : EIATTR_FRAME_SIZE
	.align		4
.L_251:
        /*05dc*/ 	.byte	0x04, 0x11
        /*05de*/ 	.short	(.L_253 - .L_252)
	.align		4
.L_252:
        /*05e0*/ 	.word	index@($chi_squared_f16$__internal_trig_reduction_slowpathd)
        /*05e4*/ 	.word	0x00000028


	//----- nvinfo : EIATTR_FRAME_SIZE
	.align		4
.L_253:
        /*05e8*/ 	.byte	0x04, 0x11
        /*05ea*/ 	.short	(.L_255 - .L_254)
	.align		4
.L_254:
        /*05ec*/ 	.word	index@($chi_squared_f16$__internal_accurate_pow)
        /*05f0*/ 	.word	0x00000028


	//----- nvinfo : EIATTR_FRAME_SIZE
	.align		4
.L_255:
        /*05f4*/ 	.byte	0x04, 0x11
        /*05f6*/ 	.short	(.L_257 - .L_256)
	.align		4
.L_256:
        /*05f8*/ 	.word	index@($__internal_27_$__cuda_sm20_dsqrt_rn_f64_mediumpath_v1)
        /*05fc*/ 	.word	0x00000028


	//----- nvinfo : EIATTR_FRAME_SIZE
	.align		4
.L_257:
        /*0600*/ 	.byte	0x04, 0x11
        /*0602*/ 	.short	(.L_259 - .L_258)
	.align		4
.L_258:
        /*0604*/ 	.word	index@($__internal_26_$__cuda_sm20_dblrcp_rn_slowpath_v3)
        /*0608*/ 	.word	0x00000028


	//----- nvinfo : EIATTR_FRAME_SIZE
	.align		4
.L_259:
        /*060c*/ 	.byte	0x04, 0x11
        /*060e*/ 	.short	(.L_261 - .L_260)
	.align		4
.L_260:
        /*0610*/ 	.word	index@(chi_squared_f16)
        /*0614*/ 	.word	0x00000028


	//----- nvinfo : EIATTR_REGCOUNT
	.align		4
.L_261:
        /*0618*/ 	.byte	0x04, 0x2f
        /*061a*/ 	.short	(.L_263 - .L_262)
	.align		4
.L_262:
        /*061c*/ 	.word	index@(chi_squared_bf16)
        /*0620*/ 	.word	0x00000026


	//----- nvinfo : EIATTR_FRAME_SIZE
	.align		4
.L_263:
        /*0624*/ 	.byte	0x04, 0x11
        /*0626*/ 	.short	(.L_265 - .L_264)
	.align		4
.L_264:
        /*0628*/ 	.word	index@($chi_squared_bf16$__internal_trig_reduction_slowpathd)
        /*062c*/ 	.word	0x00000028


	//----- nvinfo : EIATTR_FRAME_SIZE
	.align		4
.L_265:
        /*0630*/ 	.byte	0x04, 0x11
        /*0632*/ 	.short	(.L_267 - .L_266)
	.align		4
.L_266:
        /*0634*/ 	.word	index@($chi_squared_bf16$__internal_accurate_pow)
        /*0638*/ 	.word	0x00000028


	//----- nvinfo : EIATTR_FRAME_SIZE
	.align		4
.L_267:
        /*063c*/ 	.byte	0x04, 0x11
        /*063e*/ 	.short	(.L_269 - .L_268)
	.align		4
.L_268:
        /*0640*/ 	.word	index@($__internal_25_$__cuda_sm20_dsqrt_rn_f64_mediumpath_v1)
        /*0644*/ 	.word	0x00000028


	//----- nvinfo : EIATTR_FRAME_SIZE
	.align		4
.L_269:
        /*0648*/ 	.byte	0x04, 0x11
        /*064a*/ 	.short	(.L_271 - .L_270)
	.align		4
.L_270:
        /*064c*/ 	.word	index@($__internal_24_$__cuda_sm20_dblrcp_rn_slowpath_v3)
        /*0650*/ 	.word	0x00000028


	//----- nvinfo : EIATTR_FRAME_SIZE
	.align		4
.L_271:
        /*0654*/ 	.byte	0x04, 0x11
        /*0656*/ 	.short	(.L_273 - .L_272)
	.align		4
.L_272:
        /*0658*/ 	.word	index@(chi_squared_bf16)
        /*065c*/ 	.word	0x00000028


	//----- nvinfo : EIATTR_REGCOUNT
	.align		4
.L_273:
        /*0660*/ 	.byte	0x04, 0x2f
        /*0662*/ 	.short	(.L_275 - .L_274)
	.align		4
.L_274:
        /*0664*/ 	.word	index@(student_t_f32)
        /*0668*/ 	.word	0x0000002a


	//----- nvinfo : EIATTR_FRAME_SIZE
	.align		4
.L_275:
        /*066c*/ 	.byte	0x04, 0x11
        /*066e*/ 	.short	(.L_277 - .L_276)
	.align		4
.L_276:
        /*0670*/ 	.word	index@($student_t_f32$__internal_trig_reduction_slowpathd)
        /*0674*/ 	.word	0x00000028


	//----- nvinfo : EIATTR_FRAME_SIZE
	.align		4
.L_277:
        /*0678*/ 	.byte	0x04, 0x11
        /*067a*/ 	.short	(.L_279 - .L_278)
	.align		4
.L_278:
        /*067c*/ 	.word	index@($student_t_f32$__internal_accurate_pow)
        /*0680*/ 	.word	0x00000028


	//----- nvinfo : EIATTR_FRAME_SIZE
	.align		4
.L_279:
        /*0684*/ 	.byte	0x04, 0x11
        /*0686*/ 	.short	(.L_281 - .L_280)
	.align		4
.L_280:
        /*0688*/ 	.word	index@($__internal_23_$__cuda_sm20_dsqrt_rn_f64_mediumpath_v1)
        /*068c*/ 	.word	0x00000028


	//----- nvinfo : EIATTR_FRAME_SIZE
	.align		4
.L_281:
        /*0690*/ 	.byte	0x04, 0x11
        /*0692*/ 	.short	(.L_283 - .L_282)
	.align		4
.L_282:
        /*0694*/ 	.word	index@($__internal_22_$__cuda_sm20_div_rn_f64_full)
        /*0698*/ 	.word	0x00000028


	//----- nvinfo : EIATTR_FRAME_SIZE
	.align		4
.L_283:
        /*069c*/ 	.byte	0x04, 0x11
        /*069e*/ 	.short	(.L_285 - .L_284)
	.align		4
.L_284:
        /*06a0*/ 	.word	index@($__internal_21_$__cuda_sm20_dblrcp_rn_slowpath_v3)
        /*06a4*/ 	.word	0x00000028


	//----- nvinfo : EIATTR_FRAME_SIZE
	.align		4
.L_285:
        /*06a8*/ 	.byte	0x04, 0x11
        /*06aa*/ 	.short	(.L_287 - .L_286)
	.align		4
.L_286:
        /*06ac*/ 	.word	index@(student_t_f32)
        /*06b0*/ 	.word	0x00000028


	//----- nvinfo : EIATTR_REGCOUNT
	.align		4
.L_287:
        /*06b4*/ 	.byte	0x04, 0x2f
        /*06b6*/ 	.short	(.L_289 - .L_288)
	.align		4
.L_288:
        /*06b8*/ 	.word	index@(student_t_f64)
        /*06bc*/ 	.word	0x0000002a


	//----- nvinfo : EIATTR_FRAME_SIZE
	.align		4
.L_289:
        /*06c0*/ 	.byte	0x04, 0x11
        /*06c2*/ 	.short	(.L_291 - .L_290)
	.align		4
.L_290:
        /*06c4*/ 	.word	index@($student_t_f64$__internal_trig_reduction_slowpathd)
        /*06c8*/ 	.word	0x00000028


	//----- nvinfo : EIATTR_FRAME_SIZE
	.align		4
.L_291:
        /*06cc*/ 	.byte	0x04, 0x11
        /*06ce*/ 	.short	(.L_293 - .L_292)
	.align		4
.L_292:
        /*06d0*/ 	.word	index@($student_t_f64$__internal_accurate_pow)
        /*06d4*/ 	.word	0x00000028


	//----- nvinfo : EIATTR_FRAME_SIZE
	.align		4
.L_293:
        /*06d8*/ 	.byte	0x04, 0x11
        /*06da*/ 	.short	(.L_295 - .L_294)
	.align		4
.L_294:
        /*06dc*/ 	.word	index@($__internal_20_$__cuda_sm20_dsqrt_rn_f64_mediumpath_v1)
        /*06e0*/ 	.word	0x00000028


	//----- nvinfo : EIATTR_FRAME_SIZE
	.align		4
.L_295:
        /*06e4*/ 	.byte	0x04, 0x11
        /*06e6*/ 	.short	(.L_297 - .L_296)
	.align		4
.L_296:
        /*06e8*/ 	.word	index@($__internal_19_$__cuda_sm20_div_rn_f64_full)
        /*06ec*/ 	.word	0x00000028


	//----- nvinfo : EIATTR_FRAME_SIZE
	.align		4
.L_297:
        /*06f0*/ 	.byte	0x04, 0x11
        /*06f2*/ 	.short	(.L_299 - .L_298)
	.align		4
.L_298:
        /*06f4*/ 	.word	index@($__internal_18_$__cuda_sm20_dblrcp_rn_slowpath_v3)
        /*06f8*/ 	.word	0x00000028


	//----- nvinfo : EIATTR_FRAME_SIZE
	.align		4
.L_299:
        /*06fc*/ 	.byte	0x04, 0x11
        /*06fe*/ 	.short	(.L_301 - .L_300)
	.align		4
.L_300:
        /*0700*/ 	.word	index@(student_t_f64)
        /*0704*/ 	.word	0x00000028


	//----- nvinfo : EIATTR_REGCOUNT
	.align		4
.L_301:
        /*0708*/ 	.byte	0x04, 0x2f
        /*070a*/ 	.short	(.L_303 - .L_302)
	.align		4
.L_302:
        /*070c*/ 	.word	index@(student_t_f16)
        /*0710*/ 	.word	0x0000002a


	//----- nvinfo : EIATTR_FRAME_SIZE
	.align		4
.L_303:
        /*0714*/ 	.byte	0x04, 0x11
        /*0716*/ 	.short	(.L_305 - .L_304)
	.align		4
.L_304:
        /*0718*/ 	.word	index@($student_t_f16$__internal_trig_reduction_slowpathd)
        /*071c*/ 	.word	0x00000028


	//----- nvinfo : EIATTR_FRAME_SIZE
	.align		4
.L_305:
        /*0720*/ 	.byte	0x04, 0x11
        /*0722*/ 	.short	(.L_307 - .L_306)
	.align		4
.L_306:
        /*0724*/ 	.word	index@($student_t_f16$__internal_accurate_pow)
        /*0728*/ 	.word	0x00000028


	//----- nvinfo : EIATTR_FRAME_SIZE
	.align		4
.L_307:
        /*072c*/ 	.byte	0x04, 0x11
        /*072e*/ 	.short	(.L_309 - .L_308)
	.align		4
.L_308:
        /*0730*/ 	.word	index@($__internal_17_$__cuda_sm20_dsqrt_rn_f64_mediumpath_v1)
        /*0734*/ 	.word	0x00000028


	//----- nvinfo : EIATTR_FRAME_SIZE
	.align		4
.L_309:
        /*0738*/ 	.byte	0x04, 0x11
        /*073a*/ 	.short	(.L_311 - .L_310)
	.align		4
.L_310:
        /*073c*/ 	.word	index@($__internal_16_$__cuda_sm20_div_rn_f64_full)
        /*0740*/ 	.word	0x00000028


	//----- nvinfo : EIATTR_FRAME_SIZE
	.align		4
.L_311:
        /*0744*/ 	.byte	0x04, 0x11
        /*0746*/ 	.short	(.L_313 - .L_312)
	.align		4
.L_312:
        /*0748*/ 	.word	index@($__internal_15_$__cuda_sm20_dblrcp_rn_slowpath_v3)
        /*074c*/ 	.word	0x00000028


	//----- nvinfo : EIATTR_FRAME_SIZE
	.align		4
.L_313:
        /*0750*/ 	.byte	0x04, 0x11
        /*0752*/ 	.short	(.L_315 - .L_314)
	.align		4
.L_314:
        /*0754*/ 	.word	index@(student_t_f16)
        /*0758*/ 	.word	0x00000028


	//----- nvinfo : EIATTR_REGCOUNT
	.align		4
.L_315:
        /*075c*/ 	.byte	0x04, 0x2f
        /*075e*/ 	.short	(.L_317 - .L_316)
	.align		4
.L_316:
        /*0760*/ 	.word	index@(student_t_bf16)
        /*0764*/ 	.word	0x0000002a


	//----- nvinfo : EIATTR_FRAME_SIZE
	.align		4
.L_317:
        /*0768*/ 	.byte	0x04, 0x11
        /*076a*/ 	.short	(.L_319 - .L_318)
	.align		4
.L_318:
        /*076c*/ 	.word	index@($student_t_bf16$__internal_trig_reduction_slowpathd)
        /*0770*/ 	.word	0x00000028


	//----- nvinfo : EIATTR_FRAME_SIZE
	.align		4
.L_319:
        /*0774*/ 	.byte	0x04, 0x11
        /*0776*/ 	.short	(.L_321 - .L_320)
	.align		4
.L_320:
        /*0778*/ 	.word	index@($student_t_bf16$__internal_accurate_pow)
        /*077c*/ 	.word	0x00000028


	//----- nvinfo : EIATTR_FRAME_SIZE
	.align		4
.L_321:
        /*0780*/ 	.byte	0x04, 0x11
        /*0782*/ 	.short	(.L_323 - .L_322)
	.align		4
.L_322:
        /*0784*/ 	.word	index@($__internal_14_$__cuda_sm20_dsqrt_rn_f64_mediumpath_v1)
        /*0788*/ 	.word	0x00000028


	//----- nvinfo : EIATTR_FRAME_SIZE
	.align		4
.L_323:
        /*078c*/ 	.byte	0x04, 0x11
        /*078e*/ 	.short	(.L_325 - .L_324)
	.align		4
.L_324:
        /*0790*/ 	.word	index@($__internal_13_$__cuda_sm20_div_rn_f64_full)
        /*0794*/ 	.word	0x00000028


	//----- nvinfo : EIATTR_FRAME_SIZE
	.align		4
.L_325:
        /*0798*/ 	.byte	0x04, 0x11
        /*079a*/ 	.short	(.L_327 - .L_326)
	.align		4
.L_326:
        /*079c*/ 	.word	index@($__internal_12_$__cuda_sm20_dblrcp_rn_slowpath_v3)
        /*07a0*/ 	.word	0x00000028


	//----- nvinfo : EIATTR_FRAME_SIZE
	.align		4
.L_327:
        /*07a4*/ 	.byte	0x04, 0x11
        /*07a6*/ 	.short	(.L_329 - .L_328)
	.align		4
.L_328:
        /*07a8*/ 	.word	index@(student_t_bf16)
        /*07ac*/ 	.word	0x00000028


	//----- nvinfo : EIATTR_REGCOUNT
	.align		4
.L_329:
        /*07b0*/ 	.byte	0x04, 0x2f
        /*07b2*/ 	.short	(.L_331 - .L_330)
	.align		4
.L_330:
        /*07b4*/ 	.word	index@(f_distribution_f32)
        /*07b8*/ 	.word	0x0000002e


	//----- nvinfo : EIATTR_FRAME_SIZE
	.align		4
.L_331:
        /*07bc*/ 	.byte	0x04, 0x11
        /*07be*/ 	.short	(.L_333 - .L_332)
	.align		4
.L_332:
        /*07c0*/ 	.word	index@($f_distribution_f32$__internal_trig_reduction_slowpathd)
        /*07c4*/ 	.word	0x00000028


	//----- nvinfo : EIATTR_FRAME_SIZE
	.align		4
.L_333:
        /*07c8*/ 	.byte	0x04, 0x11
        /*07ca*/ 	.short	(.L_335 - .L_334)
	.align		4
.L_334:
        /*07cc*/ 	.word	index@($f_distribution_f32$__internal_accurate_pow)
        /*07d0*/ 	.word	0x00000028


	//----- nvinfo : EIATTR_FRAME_SIZE
	.align		4
.L_335:
        /*07d4*/ 	.byte	0x04, 0x11
        /*07d6*/ 	.short	(.L_337 - .L_336)
	.align		4
.L_336:
        /*07d8*/ 	.word	index@($__internal_11_$__cuda_sm20_dsqrt_rn_f64_mediumpath_v1)
        /*07dc*/ 	.word	0x00000028


	//----- nvinfo : EIATTR_FRAME_SIZE
	.align		4
.L_337:
        /*07e0*/ 	.byte	0x04, 0x11
        /*07e2*/ 	.short	(.L_339 - .L_338)
	.align		4
.L_338:
        /*07e4*/ 	.word	index@($__internal_10_$__cuda_sm20_div_rn_f64_full)
        /*07e8*/ 	.word	0x00000028


	//----- nvinfo : EIATTR_FRAME_SIZE
	.align		4
.L_339:
        /*07ec*/ 	.byte	0x04, 0x11
        /*07ee*/ 	.short	(.L_341 - .L_340)
	.align		4
.L_340:
        /*07f0*/ 	.word	index@($__internal_9_$__cuda_sm20_dblrcp_rn_slowpath_v3)
        /*07f4*/ 	.word	0x00000028


	//----- nvinfo : EIATTR_FRAME_SIZE
	.align		4
.L_341:
        /*07f8*/ 	.byte	0x04, 0x11
        /*07fa*/ 	.short	(.L_343 - .L_342)
	.align		4
.L_342:
        /*07fc*/ 	.word	index@(f_distribution_f32)
        /*0800*/ 	.word	0x00000028


	//----- nvinfo : EIATTR_REGCOUNT
	.align		4
.L_343:
        /*0804*/ 	.byte	0x04, 0x2f
        /*0806*/ 	.short	(.L_345 - .L_344)
	.align		4
.L_344:
        /*0808*/ 	.word	index@(f_distribution_f64)
        /*080c*/ 	.word	0x0000002e


	//----- nvinfo : EIATTR_FRAME_SIZE
	.align		4
.L_345:
        /*0810*/ 	.byte	0x04, 0x11
        /*0812*/ 	.short	(.L_347 - .L_346)
	.align		4
.L_346:
        /*0814*/ 	.word	index@($f_distribution_f64$__internal_trig_reduction_slowpathd)
        /*0818*/ 	.word	0x00000028


	//----- nvinfo : EIATTR_FRAME_SIZE
	.align		4
.L_347:
        /*081c*/ 	.byte	0x04, 0x11
        /*081e*/ 	.short	(.L_349 - .L_348)
	.align		4
.L_348:
        /*0820*/ 	.word	index@($f_distribution_f64$__internal_accurate_pow)
        /*0824*/ 	.word	0x00000028


	//----- nvinfo : EIATTR_FRAME_SIZE
	.align		4
.L_349:
        /*0828*/ 	.byte	0x04, 0x11
        /*082a*/ 	.short	(.L_351 - .L_350)
	.align		4
.L_350:
        /*082c*/ 	.word	index@($__internal_8_$__cuda_sm20_dsqrt_rn_f64_mediumpath_v1)
        /*0830*/ 	.word	0x00000028


	//----- nvinfo : EIATTR_FRAME_SIZE
	.align		4
.L_351:
        /*0834*/ 	.byte	0x04, 0x11
        /*0836*/ 	.short	(.L_353 - .L_352)
	.align		4
.L_352:
        /*0838*/ 	.word	index@($__internal_7_$__cuda_sm20_div_rn_f64_full)
        /*083c*/ 	.word	0x00000028


	//----- nvinfo : EIATTR_FRAME_SIZE
	.align		4
.L_353:
        /*0840*/ 	.byte	0x04, 0x11
        /*0842*/ 	.short	(.L_355 - .L_354)
	.align		4
.L_354:
        /*0844*/ 	.word	index@($__internal_6_$__cuda_sm20_dblrcp_rn_slowpath_v3)
        /*0848*/ 	.word	0x00000028


	//----- nvinfo : EIATTR_FRAME_SIZE
	.align		4
.L_355:
        /*084c*/ 	.byte	0x04, 0x11
        /*084e*/ 	.short	(.L_357 - .L_356)
	.align		4
.L_356:
        /*0850*/ 	.word	index@(f_distribution_f64)
        /*0854*/ 	.word	0x00000028


	//----- nvinfo : EIATTR_REGCOUNT
	.align		4
.L_357:
        /*0858*/ 	.byte	0x04, 0x2f
        /*085a*/ 	.short	(.L_359 - .L_358)
	.align		4
.L_358:
        /*085c*/ 	.word	index@(f_distribution_f16)
        /*0860*/ 	.word	0x0000002e


	//----- nvinfo : EIATTR_FRAME_SIZE
	.align		4
.L_359:
        /*0864*/ 	.byte	0x04, 0x11
        /*0866*/ 	.short	(.L_361 - .L_360)
	.align		4
.L_360:
        /*0868*/ 	.word	index@($f_distribution_f16$__internal_trig_reduction_slowpathd)
        /*086c*/ 	.word	0x00000028


	//----- nvinfo : EIATTR_FRAME_SIZE
	.align		4
.L_361:
        /*0870*/ 	.byte	0x04, 0x11
        /*0872*/ 	.short	(.L_363 - .L_362)
	.align		4
.L_362:
        /*0874*/ 	.word	index@($f_distribution_f16$__internal_accurate_pow)
        /*0878*/ 	.word	0x00000028


	//----- nvinfo : EIATTR_FRAME_SIZE
	.align		4
.L_363:
        /*087c*/ 	.byte	0x04, 0x11
        /*087e*/ 	.short	(.L_365 - .L_364)
	.align		4
.L_364:
        /*0880*/ 	.word	index@($__internal_5_$__cuda_sm20_dsqrt_rn_f64_mediumpath_v1)
        /*0884*/ 	.word	0x00000028


	//----- nvinfo : EIATTR_FRAME_SIZE
	.align		4
.L_365:
        /*0888*/ 	.byte	0x04, 0x11
        /*088a*/ 	.short	(.L_367 - .L_366)
	.align		4
.L_366:
        /*088c*/ 	.word	index@($__internal_4_$__cuda_sm20_div_rn_f64_full)
        /*0890*/ 	.word	0x00000028


	//----- nvinfo : EIATTR_FRAME_SIZE
	.align		4
.L_367:
        /*0894*/ 	.byte	0x04, 0x11
        /*0896*/ 	.short	(.L_369 - .L_368)
	.align		4
.L_368:
        /*0898*/ 	.word	index@($__internal_3_$__cuda_sm20_dblrcp_rn_slowpath_v3)
        /*089c*/ 	.word	0x00000028


	//----- nvinfo : EIATTR_FRAME_SIZE
	.align		4
.L_369:
        /*08a0*/ 	.byte	0x04, 0x11
        /*08a2*/ 	.short	(.L_371 - .L_370)
	.align		4
.L_370:
        /*08a4*/ 	.word	index@(f_distribution_f16)
        /*08a8*/ 	.word	0x00000028


	//----- nvinfo : EIATTR_REGCOUNT
	.align		4
.L_371:
        /*08ac*/ 	.byte	0x04, 0x2f
        /*08ae*/ 	.short	(.L_373 - .L_372)
	.align		4
.L_372:
        /*08b0*/ 	.word	index@(f_distribution_bf16)
        /*08b4*/ 	.word	0x0000002e


	//----- nvinfo : EIATTR_FRAME_SIZE
	.align		4
.L_373:
        /*08b8*/ 	.byte	0x04, 0x11
        /*08ba*/ 	.short	(.L_375 - .L_374)
	.align		4
.L_374:
        /*08bc*/ 	.word	index@($f_distribution_bf16$__internal_trig_reduction_slowpathd)
        /*08c0*/ 	.word	0x00000028


	//----- nvinfo : EIATTR_FRAME_SIZE
	.align		4
.L_375:
        /*08c4*/ 	.byte	0x04, 0x11
        /*08c6*/ 	.short	(.L_377 - .L_376)
	.align		4
.L_376:
        /*08c8*/ 	.word	index@($f_distribution_bf16$__internal_accurate_pow)
        /*08cc*/ 	.word	0x00000028


	//----- nvinfo : EIATTR_FRAME_SIZE
	.align		4
.L_377:
        /*08d0*/ 	.byte	0x04, 0x11
        /*08d2*/ 	.short	(.L_379 - .L_378)
	.align		4
.L_378:
        /*08d4*/ 	.word	index@($__internal_2_$__cuda_sm20_dsqrt_rn_f64_mediumpath_v1)
        /*08d8*/ 	.word	0x00000028


	//----- nvinfo : EIATTR_FRAME_SIZE
	.align		4
.L_379:
        /*08dc*/ 	.byte	0x04, 0x11
        /*08de*/ 	.short	(.L_381 - .L_380)
	.align		4
.L_380:
        /*08e0*/ 	.word	index@($__internal_1_$__cuda_sm20_div_rn_f64_full)
        /*08e4*/ 	.word	0x00000028


	//----- nvinfo : EIATTR_FRAME_SIZE
	.align		4
.L_381:
        /*08e8*/ 	.byte	0x04, 0x11
        /*08ea*/ 	.short	(.L_383 - .L_382)
	.align		4
.L_382:
        /*08ec*/ 	.word	index@($__internal_0_$__cuda_sm20_dblrcp_rn_slowpath_v3)
        /*08f0*/ 	.word	0x00000028


	//----- nvinfo : EIATTR_FRAME_SIZE
	.align		4
.L_383:
        /*08f4*/ 	.byte	0x04, 0x11
        /*08f6*/ 	.short	(.L_385 - .L_384)
	.align		4
.L_384:
        /*08f8*/ 	.word	index@(f_distribution_bf16)
        /*08fc*/ 	.word	0x00000028


	//----- nvinfo : EIATTR_REGCOUNT
	.align		4
.L_385:
        /*0900*/ 	.byte	0x04, 0x2f
        /*0902*/ 	.short	(.L_387 - .L_386)
	.align		4
.L_386:
        /*0904*/ 	.word	index@(multinomial_count_f32)
        /*0908*/ 	.word	0x00000010


	//----- nvinfo : EIATTR_FRAME_SIZE
	.align		4
.L_387:
        /*090c*/ 	.byte	0x04, 0x11
        /*090e*/ 	.short	(.L_389 - .L_388)
	.align		4
.L_388:
        /*0910*/ 	.word	index@(multinomial_count_f32)
        /*0914*/ 	.word	0x00000000


	//----- nvinfo : EIATTR_REGCOUNT
	.align		4
.L_389:
        /*0918*/ 	.byte	0x04, 0x2f
        /*091a*/ 	.short	(.L_391 - .L_390)
	.align		4
.L_390:
        /*091c*/ 	.word	index@(multinomial_count_f64)
        /*0920*/ 	.word	0x00000010


	//----- nvinfo : EIATTR_FRAME_SIZE
	.align		4
.L_391:
        /*0924*/ 	.byte	0x04, 0x11
        /*0926*/ 	.short	(.L_393 - .L_392)
	.align		4
.L_392:
        /*0928*/ 	.word	index@(multinomial_count_f64)
        /*092c*/ 	.word	0x00000000


	//----- nvinfo : EIATTR_MIN_STACK_SIZE
	.align		4
.L_393:
        /*0930*/ 	.byte	0x04, 0x12
        /*0932*/ 	.short	(.L_395 - .L_394)
	.align		4
.L_394:
        /*0934*/ 	.word	index@(multinomial_count_f64)
        /*0938*/ 	.word	0x00000000


	//----- nvinfo : EIATTR_MIN_STACK_SIZE
	.align		4
.L_395:
        /*093c*/ 	.byte	0x04, 0x12
        /*093e*/ 	.short	(.L_397 - .L_396)
	.align		4
.L_396:
        /*0940*/ 	.word	index@(multinomial_count_f32)
        /*0944*/ 	.word	0x00000000


	//----- nvinfo : EIATTR_MIN_STACK_SIZE
	.align		4
.L_397:
        /*0948*/ 	.byte	0x04, 0x12
        /*094a*/ 	.short	(.L_399 - .L_398)
	.align		4
.L_398:
        /*094c*/ 	.word	index@(f_distribution_bf16)
        /*0950*/ 	.word	0x00000028


	//----- nvinfo : EIATTR_MIN_STACK_SIZE
	.align		4
.L_399:
        /*0954*/ 	.byte	0x04, 0x12
        /*0956*/ 	.short	(.L_401 - .L_400)
	.align		4
.L_400:
        /*0958*/ 	.word	index@(f_distribution_f16)
        /*095c*/ 	.word	0x00000028


	//----- nvinfo : EIATTR_MIN_STACK_SIZE
	.align		4
.L_401:
        /*0960*/ 	.byte	0x04, 0x12
        /*0962*/ 	.short	(.L_403 - .L_402)
	.align		4
.L_402:
        /*0964*/ 	.word	index@(f_distribution_f64)
        /*0968*/ 	.word	0x00000028


	//----- nvinfo : EIATTR_MIN_STACK_SIZE
	.align		4
.L_403:
        /*096c*/ 	.byte	0x04, 0x12
        /*096e*/ 	.short	(.L_405 - .L_404)
	.align		4
.L_404:
        /*0970*/ 	.word	index@(f_distribution_f32)
        /*0974*/ 	.word	0x00000028


	//----- nvinfo : EIATTR_MIN_STACK_SIZE
	.align		4
.L_405:
        /*0978*/ 	.byte	0x04, 0x12
        /*097a*/ 	.short	(.L_407 - .L_406)
	.align		4
.L_406:
        /*097c*/ 	.word	index@(student_t_bf16)
        /*0980*/ 	.word	0x00000028


	//----- nvinfo : EIATTR_MIN_STACK_SIZE
	.align		4
.L_407:
        /*0984*/ 	.byte	0x04, 0x12
        /*0986*/ 	.short	(.L_409 - .L_408)
	.align		4
.L_408:
        /*0988*/ 	.word	index@(student_t_f16)
        /*098c*/ 	.word	0x00000028


	//----- nvinfo : EIATTR_MIN_STACK_SIZE
	.align		4
.L_409:
        /*0990*/ 	.byte	0x04, 0x12
        /*0992*/ 	.short	(.L_411 - .L_410)
	.align		4
.L_410:
        /*0994*/ 	.word	index@(student_t_f64)
        /*0998*/ 	.word	0x00000028


	//----- nvinfo : EIATTR_MIN_STACK_SIZE
	.align		4
.L_411:
        /*099c*/ 	.byte	0x04, 0x12
        /*099e*/ 	.short	(.L_413 - .L_412)
	.align		4
.L_412:
        /*09a0*/ 	.word	index@(student_t_f32)
        /*09a4*/ 	.word	0x00000028


	//----- nvinfo : EIATTR_MIN_STACK_SIZE
	.align		4
.L_413:
        /*09a8*/ 	.byte	0x04, 0x12
        /*09aa*/ 	.short	(.L_415 - .L_414)
	.align		4
.L_414:
        /*09ac*/ 	.word	index@(chi_squared_bf16)
        /*09b0*/ 	.word	0x00000028


	//----- nvinfo : EIATTR_MIN_STACK_SIZE
	.align		4
.L_415:
        /*09b4*/ 	.byte	0x04, 0x12
        /*09b6*/ 	.short	(.L_417 - .L_416)
	.align		4
.L_416:
        /*09b8*/ 	.word	index@(chi_squared_f16)
        /*09bc*/ 	.word	0x00000028


	//----- nvinfo : EIATTR_MIN_STACK_SIZE
	.align		4
.L_417:
        /*09c0*/ 	.byte	0x04, 0x12
        /*09c2*/ 	.short	(.L_419 - .L_418)
	.align		4
.L_418:
        /*09c4*/ 	.word	index@(chi_squared_f64)
        /*09c8*/ 	.word	0x00000028


	//----- nvinfo : EIATTR_MIN_STACK_SIZE
	.align		4
.L_419:
        /*09cc*/ 	.byte	0x04, 0x12
        /*09ce*/ 	.short	(.L_421 - .L_420)
	.align		4
.L_420:
        /*09d0*/ 	.word	index@(chi_squared_f32)
        /*09d4*/ 	.word	0x00000028


	//----- nvinfo : EIATTR_MIN_STACK_SIZE
	.align		4
.L_421:
        /*09d8*/ 	.byte	0x04, 0x12
        /*09da*/ 	.short	(.L_423 - .L_422)
	.align		4
.L_422:
        /*09dc*/ 	.word	index@(laplace_bf16)
        /*09e0*/ 	.word	0x00000000


	//----- nvinfo : EIATTR_MIN_STACK_SIZE
	.align		4
.L_423:
        /*09e4*/ 	.byte	0x04, 0x12
        /*09e6*/ 	.short	(.L_425 - .L_424)
	.align		4
.L_424:
        /*09e8*/ 	.word	index@(laplace_f16)
        /*09ec*/ 	.word	0x00000000


	//----- nvinfo : EIATTR_MIN_STACK_SIZE
	.align		4
.L_425:
        /*09f0*/ 	.byte	0x04, 0x12
        /*09f2*/ 	.short	(.L_427 - .L_426)
	.align		4
.L_426:
        /*09f4*/ 	.word	index@(laplace_f64)
        /*09f8*/ 	.word	0x00000000


	//----- nvinfo : EIATTR_MIN_STACK_SIZE
	.align		4
.L_427:
        /*09fc*/ 	.byte	0x04, 0x12
        /*09fe*/ 	.short	(.L_429 - .L_428)
	.align		4
.L_428:
        /*0a00*/ 	.word	index@(laplace_f32)
        /*0a04*/ 	.word	0x00000000


	//----- nvinfo : EIATTR_MIN_STACK_SIZE
	.align		4
.L_429:
        /*0a08*/ 	.byte	0x04, 0x12
        /*0a0a*/ 	.short	(.L_431 - .L_430)
	.align		4
.L_430:
        /*0a0c*/ 	.word	index@(binomial_bf16)
        /*0a10*/ 	.word	0x00000028


	//----- nvinfo : EIATTR_MIN_STACK_SIZE
	.align		4
.L_431:
        /*0a14*/ 	.byte	0x04, 0x12
        /*0a16*/ 	.short	(.L_433 - .L_432)
	.align		4
.L_432:
        /*0a18*/ 	.word	index@(binomial_f16)
        /*0a1c*/ 	.word	0x00000028


	//----- nvinfo : EIATTR_MIN_STACK_SIZE
	.align		4
.L_433:
        /*0a20*/ 	.byte	0x04, 0x12
        /*0a22*/ 	.short	(.L_435 - .L_434)
	.align		4
.L_434:
        /*0a24*/ 	.word	index@(binomial_f64)
        /*0a28*/ 	.word	0x00000028


	//----- nvinfo : EIATTR_MIN_STACK_SIZE
	.align		4
.L_435:
        /*0a2c*/ 	.byte	0x04, 0x12
        /*0a2e*/ 	.short	(.L_437 - .L_436)
	.align		4
.L_436:
        /*0a30*/ 	.word	index@(binomial_f32)
        /*0a34*/ 	.word	0x00000028


	//----- nvinfo : EIATTR_MIN_STACK_SIZE
	.align		4
.L_437:
        /*0a38*/ 	.byte	0x04, 0x12
        /*0a3a*/ 	.short	(.L_439 - .L_438)
	.align		4
.L_438:
        /*0a3c*/ 	.word	index@(poisson_bf16)
        /*0a40*/ 	.word	0x00000028


	//----- nvinfo : EIATTR_MIN_STACK_SIZE
	.align		4
.L_439:
        /*0a44*/ 	.byte	0x04, 0x12
        /*0a46*/ 	.short	(.L_441 - .L_440)
	.align		4
.L_440:
        /*0a48*/ 	.word	index@(poisson_f16)
        /*0a4c*/ 	.word	0x00000028


	//----- nvinfo : EIATTR_MIN_STACK_SIZE
	.align		4
.L_441:
        /*0a50*/ 	.byte	0x04, 0x12
        /*0a52*/ 	.short	(.L_443 - .L_442)
	.align		4
.L_442:
        /*0a54*/ 	.word	index@(poisson_f64)
        /*0a58*/ 	.word	0x00000028


	//----- nvinfo : EIATTR_MIN_STACK_SIZE
	.align		4
.L_443:
        /*0a5c*/ 	.byte	0x04, 0x12
        /*0a5e*/ 	.short	(.L_445 - .L_444)
	.align		4
.L_444:
        /*0a60*/ 	.word	index@(poisson_f32)
        /*0a64*/ 	.word	0x00000028


	//----- nvinfo : EIATTR_MIN_STACK_SIZE
	.align		4
.L_445:
        /*0a68*/ 	.byte	0x04, 0x12
        /*0a6a*/ 	.short	(.L_447 - .L_446)
	.align		4
.L_446:
        /*0a6c*/ 	.word	index@(exponential_bf16)
        /*0a70*/ 	.word	0x00000000


	//----- nvinfo : EIATTR_MIN_STACK_SIZE
	.align		4
.L_447:
        /*0a74*/ 	.byte	0x04, 0x12
        /*0a76*/ 	.short	(.L_449 - .L_448)
	.align		4
.L_448:
        /*0a78*/ 	.word	index@(exponential_f16)
        /*0a7c*/ 	.word	0x00000000


	//----- nvinfo : EIATTR_MIN_STACK_SIZE
	.align		4
.L_449:
        /*0a80*/ 	.byte	0x04, 0x12
        /*0a82*/ 	.short	(.L_451 - .L_450)
	.align		4
.L_450:
        /*0a84*/ 	.word	index@(exponential_f64)
        /*0a88*/ 	.word	0x00000000


	//----- nvinfo : EIATTR_MIN_STACK_SIZE
	.align		4
.L_451:
        /*0a8c*/ 	.byte	0x04, 0x12
        /*0a8e*/ 	.short	(.L_453 - .L_452)
	.align		4
.L_452:
        /*0a90*/ 	.word	index@(exponential_f32)
        /*0a94*/ 	.word	0x00000000


	//----- nvinfo : EIATTR_MIN_STACK_SIZE
	.align		4
.L_453:
        /*0a98*/ 	.byte	0x04, 0x12
        /*0a9a*/ 	.short	(.L_455 - .L_454)
	.align		4
.L_454:
        /*0a9c*/ 	.word	index@(gamma_bf16)
        /*0aa0*/ 	.word	0x00000028


	//----- nvinfo : EIATTR_MIN_STACK_SIZE
	.align		4
.L_455:
        /*0aa4*/ 	.byte	0x04, 0x12
        /*0aa6*/ 	.short	(.L_457 - .L_456)
	.align		4
.L_456:
        /*0aa8*/ 	.word	index@(gamma_f16)
        /*0aac*/ 	.word	0x00000028


	//----- nvinfo : EIATTR_MIN_STACK_SIZE
	.align		4
.L_457:
        /*0ab0*/ 	.byte	0x04, 0x12
        /*0ab2*/ 	.short	(.L_459 - .L_458)
	.align		4
.L_458:
        /*0ab4*/ 	.word	index@(gamma_f64)
        /*0ab8*/ 	.word	0x00000028


	//----- nvinfo : EIATTR_MIN_STACK_SIZE
	.align		4
.L_459:
        /*0abc*/ 	.byte	0x04, 0x12
        /*0abe*/ 	.short	(.L_461 - .L_460)
	.align		4
.L_460:
        /*0ac0*/ 	.word	index@(gamma_f32)
        /*0ac4*/ 	.word	0x00000028


	//----- nvinfo : EIATTR_MIN_STACK_SIZE
	.align		4
.L_461:
        /*0ac8*/ 	.byte	0x04, 0x12
        /*0aca*/ 	.short	(.L_463 - .L_462)
	.align		4
.L_462:
        /*0acc*/ 	.word	index@(beta_bf16)
        /*0ad0*/ 	.word	0x00000028


	//----- nvinfo : EIATTR_MIN_STACK_SIZE
	.align		4
.L_463:
        /*0ad4*/ 	.byte	0x04, 0x12
        /*0ad6*/ 	.short	(.L_465 - .L_464)
	.align		4
.L_464:
        /*0ad8*/ 	.word	index@(beta_f16)
        /*0adc*/ 	.word	0x00000028


	//----- nvinfo : EIATTR_MIN_STACK_SIZE
	.align		4
.L_465:
        /*0ae0*/ 	.byte	0x04, 0x12
        /*0ae2*/ 	.short	(.L_467 - .L_466)
	.align		4
.L_466:
        /*0ae4*/ 	.word	index@(beta_f64)
        /*0ae8*/ 	.word	0x00000028


	//----- nvinfo : EIATTR_MIN_STACK_SIZE
	.align		4
.L_467:
        /*0aec*/ 	.byte	0x04, 0x12
        /*0aee*/ 	.short	(.L_469 - .L_468)
	.align		4
.L_468:
        /*0af0*/ 	.word	index@(beta_f32)
        /*0af4*/ 	.word	0x00000028


	//----- nvinfo : EIATTR_MIN_STACK_SIZE
	.align		4
.L_469:
        /*0af8*/ 	.byte	0x04, 0x12
        /*0afa*/ 	.short	(.L_471 - .L_470)
	.align		4
.L_470:
        /*0afc*/ 	.word	index@(bernoulli_bf16)
        /*0b00*/ 	.word	0x00000000


	//----- nvinfo : EIATTR_MIN_STACK_SIZE
	.align		4
.L_471:
        /*0b04*/ 	.byte	0x04, 0x12
        /*0b06*/ 	.short	(.L_473 - .L_472)
	.align		4
.L_472:
        /*0b08*/ 	.word	index@(bernoulli_f16)
        /*0b0c*/ 	.word	0x00000000


	//----- nvinfo : EIATTR_MIN_STACK_SIZE
	.align		4
.L_473:
        /*0b10*/ 	.byte	0x04, 0x12
        /*0b12*/ 	.short	(.L_475 - .L_474)
	.align		4
.L_474:
        /*0b14*/ 	.word	index@(bernoulli_f64)
        /*0b18*/ 	.word	0x00000000


	//----- nvinfo : EIATTR_MIN_STACK_SIZE
	.align		4
.L_475:
        /*0b1c*/ 	.byte	0x04, 0x12
        /*0b1e*/ 	.short	(.L_477 - .L_476)
	.align		4
.L_476:
        /*0b20*/ 	.word	index@(bernoulli_f32)
        /*0b24*/ 	.word	0x00000000
.L_477:


//--------------------- .nv.compat                --------------------------
	.section	.nv.compat,"",@"SHT_CUDA_COMPAT_INFO"
	.align	4
        /*0000*/ 	.byte	0x02, 0x09, 0x00, 0x00, 0x02, 0x02, 0x01, 0x00, 0x02, 0x05, 0x05, 0x00, 0x03, 0x07, 0x01, 0x01
        /*0010*/ 	.byte	0x02, 0x03, 0x00, 0x00, 0x02, 0x06, 0x01, 0x00, 0x04, 0x0b, 0x08, 0x00, 0x01, 0x00, 0x00, 0x00
        /*0020*/ 	.byte	0x00, 0x00, 0x00, 0x00


//--------------------- .nv.info.multinomial_count_f64 --------------------------
	.section	.nv.info.multinomial_count_f64,"",@"SHT_CUDA_INFO"
	.sectionflags	@""
	.align	4


	//----- nvinfo : EIATTR_CUDA_API_VERSION
	.align		4
        /*0000*/ 	.byte	0x04, 0x37
        /*0002*/ 	.short	(.L_479 - .L_478)
.L_478:
        /*0004*/ 	.word	0x00000082


	//----- nvinfo : EIATTR_KPARAM_INFO
	.align		4
.L_479:
        /*0008*/ 	.byte	0x04, 0x17
        /*000a*/ 	.short	(.L_481 - .L_480)
.L_480:
        /*000c*/ 	.word	0x00000000
        /*0010*/ 	.short	0x0004
        /*0012*/ 	.short	0x001c
        /*0014*/ 	.byte	0x00, 0xf0, 0x11, 0x00


	//----- nvinfo : EIATTR_KPARAM_INFO
	.align		4
.L_481:
        /*0018*/ 	.byte	0x04, 0x17
        /*001a*/ 	.short	(.L_483 - .L_482)
.L_482:
        /*001c*/ 	.word	0x00000000
        /*0020*/ 	.short	0x0003
        /*0022*/ 	.short	0x0018
        /*0024*/ 	.byte	0x00, 0xf0, 0x11, 0x00


	//----- nvinfo : EIATTR_KPARAM_INFO
	.align		4
.L_483:
        /*0028*/ 	.byte	0x04, 0x17
        /*002a*/ 	.short	(.L_485 - .L_484)
.L_484:
        /*002c*/ 	.word	0x00000000
        /*0030*/ 	.short	0x0002
        /*0032*/ 	.short	0x0010
        /*0034*/ 	.byte	0x00, 0xf5, 0x21, 0x00


	//----- nvinfo : EIATTR_KPARAM_INFO
	.align		4
.L_485:
        /*0038*/ 	.byte	0x04, 0x17
        /*003a*/ 	.short	(.L_487 - .L_486)
.L_486:
        /*003c*/ 	.word	0x00000000
        /*0040*/ 	.short	0x0001
        /*0042*/ 	.short	0x0008
        /*0044*/ 	.byte	0x00, 0xf5, 0x21, 0x00


	//----- nvinfo : EIATTR_KPARAM_INFO
	.align		4
.L_487:
        /*0048*/ 	.byte	0x04, 0x17
        /*004a*/ 	.short	(.L_489 - .L_488)
.L_488:
        /*004c*/ 	.word	0x00000000
        /*0050*/ 	.short	0x0000
        /*0052*/ 	.short	0x0000
        /*0054*/ 	.byte	0x00, 0xf5, 0x21, 0x00


	//----- nvinfo : EIATTR_SPARSE_MMA_MASK
	.align		4
.L_489:
        /*0058*/ 	.byte	0x03, 0x50
        /*005a*/ 	.short	0x0000


	//----- nvinfo : EIATTR_MAXREG_COUNT
	.align		4
        /*005c*/ 	.byte	0x03, 0x1b
        /*005e*/ 	.short	0x00ff


	//----- nvinfo : EIATTR_NUM_BARRIERS
	.align		4
        /*0060*/ 	.byte	0x02, 0x4c
        /*0062*/ 	.byte	0x01
	.zero		1


	//----- nvinfo : EIATTR_MERCURY_ISA_VERSION
	.align		4
        /*0064*/ 	.byte	0x03, 0x5f
        /*0066*/ 	.short	0x0101


	//----- nvinfo : EIATTR_VRC_CTA_INIT_COUNT
	.align		4
        /*0068*/ 	.byte	0x02, 0x4a
	.zero		1
	.zero		1


	//----- nvinfo : EIATTR_EXIT_INSTR_OFFSETS
	.align		4
        /*006c*/ 	.byte	0x04, 0x1c
        /*006e*/ 	.short	(.L_491 - .L_490)


	//   ....[0]....
.L_490:
        /*0070*/ 	.word	0x00000460


	//   ....[1]....
        /*0074*/ 	.word	0x00000540


	//----- nvinfo : EIATTR_CRS_STACK_SIZE
	.align		4
.L_491:
        /*0078*/ 	.byte	0x04, 0x1e
        /*007a*/ 	.short	(.L_493 - .L_492)
.L_492:
        /*007c*/ 	.word	0x00000000


	//----- nvinfo : EIATTR_CBANK_PARAM_SIZE
	.align		4
.L_493:
        /*0080*/ 	.byte	0x03, 0x19
        /*0082*/ 	.short	0x0020


	//----- nvinfo : EIATTR_PARAM_CBANK
	.align		4
        /*0084*/ 	.byte	0x04, 0x0a
        /*0086*/ 	.short	(.L_495 - .L_494)
	.align		4
.L_494:
        /*0088*/ 	.word	index@(.nv.constant0.multinomial_count_f64)
        /*008c*/ 	.short	0x0380
        /*008e*/ 	.short	0x0020


	//----- nvinfo : EIATTR_SW_WAR
	.align		4
.L_495:
        /*0090*/ 	.byte	0x04, 0x36
        /*0092*/ 	.short	(.L_497 - .L_496)
.L_496:
        /*0094*/ 	.word	0x00000008
.L_497:


//--------------------- .nv.info.multinomial_count_f32 --------------------------
	.section	.nv.info.multinomial_count_f32,"",@"SHT_CUDA_INFO"
	.sectionflags	@""
	.align	4


	//----- nvinfo : EIATTR_CUDA_API_VERSION
	.align		4
        /*0000*/ 	.byte	0x04, 0x37
        /*0002*/ 	.short	(.L_499 - .L_498)
.L_498:
        /*0004*/ 	.word	0x00000082


	//----- nvinfo : EIATTR_KPARAM_INFO
	.align		4
.L_499:
        /*0008*/ 	.byte	0x04, 0x17
        /*000a*/ 	.short	(.L_501 - .L_500)
.L_500:
        /*000c*/ 	.word	0x00000000
        /*0010*/ 	.short	0x0004
        /*0012*/ 	.short	0x001c
        /*0014*/ 	.byte	0x00, 0xf0, 0x11, 0x00


	//----- nvinfo : EIATTR_KPARAM_INFO
	.align		4
.L_501:
        /*0018*/ 	.byte	0x04, 0x17
        /*001a*/ 	.short	(.L_503 - .L_502)
.L_502:
        /*001c*/ 	.word	0x00000000
        /*0020*/ 	.short	0x0003
        /*0022*/ 	.short	0x0018
        /*0024*/ 	.byte	0x00, 0xf0, 0x11, 0x00


	//----- nvinfo : EIATTR_KPARAM_INFO
	.align		4
.L_503:
        /*0028*/ 	.byte	0x04, 0x17
        /*002a*/ 	.short	(.L_505 - .L_504)
.L_504:
        /*002c*/ 	.word	0x00000000
        /*0030*/ 	.short	0x0002
        /*0032*/ 	.short	0x0010
        /*0034*/ 	.byte	0x00, 0xf5, 0x21, 0x00


	//----- nvinfo : EIATTR_KPARAM_INFO
	.align		4
.L_505:
        /*0038*/ 	.byte	0x04, 0x17
        /*003a*/ 	.short	(.L_507 - .L_506)
.L_506:
        /*003c*/ 	.word	0x00000000
        /*0040*/ 	.short	0x0001
        /*0042*/ 	.short	0x0008
        /*0044*/ 	.byte	0x00, 0xf5, 0x21, 0x00


	//----- nvinfo : EIATTR_KPARAM_INFO
	.align		4
.L_507:
        /*0048*/ 	.byte	0x04, 0x17
        /*004a*/ 	.short	(.L_509 - .L_508)
.L_508:
        /*004c*/ 	.word	0x00000000
        /*0050*/ 	.short	0x0000
        /*0052*/ 	.short	0x0000
        /*0054*/ 	.byte	0x00, 0xf5, 0x21, 0x00


	//----- nvinfo : EIATTR_SPARSE_MMA_MASK
	.align		4
.L_509:
        /*0058*/ 	.byte	0x03, 0x50
        /*005a*/ 	.short	0x0000


	//----- nvinfo : EIATTR_MAXREG_COUNT
	.align		4
        /*005c*/ 	.byte	0x03, 0x1b
        /*005e*/ 	.short	0x00ff


	//----- nvinfo : EIATTR_NUM_BARRIERS
	.align		4
        /*0060*/ 	.byte	0x02, 0x4c
        /*0062*/ 	.byte	0x01
	.zero		1


	//----- nvinfo : EIATTR_MERCURY_ISA_VERSION
	.align		4
        /*0064*/ 	.byte	0x03, 0x5f
        /*0066*/ 	.short	0x0101


	//----- nvinfo : EIATTR_VRC_CTA_INIT_COUNT
	.align		4
        /*0068*/ 	.byte	0x02, 0x4a
	.zero		1
	.zero		1


	//----- nvinfo : EIATTR_EXIT_INSTR_OFFSETS
	.align		4
        /*006c*/ 	.byte	0x04, 0x1c
        /*006e*/ 	.short	(.L_511 - .L_510)


	//   ....[0]....
.L_510:
        /*0070*/ 	.word	0x00000460


	//   ....[1]....
        /*0074*/ 	.word	0x00000540


	//----- nvinfo : EIATTR_CRS_STACK_SIZE
	.align		4
.L_511:
        /*0078*/ 	.byte	0x04, 0x1e
        /*007a*/ 	.short	(.L_513 - .L_512)
.L_512:
        /*007c*/ 	.word	0x00000000


	//----- nvinfo : EIATTR_CBANK_PARAM_SIZE
	.align		4
.L_513:
        /*0080*/ 	.byte	0x03, 0x19
        /*0082*/ 	.short	0x0020


	//----- nvinfo : EIATTR_PARAM_CBANK
	.align		4
        /*0084*/ 	.byte	0x04, 0x0a
        /*0086*/ 	.short	(.L_515 - .L_514)
	.align		4
.L_514:
        /*0088*/ 	.word	index@(.nv.constant0.multinomial_count_f32)
        /*008c*/ 	.short	0x0380
        /*008e*/ 	.short	0x0020


	//----- nvinfo : EIATTR_SW_WAR
	.align		4
.L_515:
        /*0090*/ 	.byte	0x04, 0x36
        /*0092*/ 	.short	(.L_517 - .L_516)
.L_516:
        /*0094*/ 	.word	0x00000008
.L_517:


//--------------------- .nv.info.f_distribution_bf16 --------------------------
	.section	.nv.info.f_distribution_bf16,"",@"SHT_CUDA_INFO"
	.sectionflags	@""
	.align	4


	//----- nvinfo : EIATTR_CUDA_API_VERSION
	.align		4
        /*0000*/ 	.byte	0x04, 0x37
        /*0002*/ 	.short	(.L_519 - .L_518)
.L_518:
        /*0004*/ 	.word	0x00000082


	//----- nvinfo : EIATTR_KPARAM_INFO
	.align		4
.L_519:
        /*0008*/ 	.byte	0x04, 0x17
        /*000a*/ 	.short	(.L_521 - .L_520)
.L_520:
        /*000c*/ 	.word	0x00000000
        /*0010*/ 	.short	0x0004
        /*0012*/ 	.short	0x0020
        /*0014*/ 	.byte	0x00, 0xf0, 0x11, 0x00


	//----- nvinfo : EIATTR_KPARAM_INFO
	.align		4
.L_521:
        /*0018*/ 	.byte	0x04, 0x17
        /*001a*/ 	.short	(.L_523 - .L_522)
.L_522:
        /*001c*/ 	.word	0x00000000
        /*0020*/ 	.short	0x0003
        /*0022*/ 	.short	0x0018
        /*0024*/ 	.byte	0x00, 0xf0, 0x21, 0x00


	//----- nvinfo : EIATTR_KPARAM_INFO
	.align		4
.L_523:
        /*0028*/ 	.byte	0x04, 0x17
        /*002a*/ 	.short	(.L_525 - .L_524)
.L_524:
        /*002c*/ 	.word	0x00000000
        /*0030*/ 	.short	0x0002
        /*0032*/ 	.short	0x0010
        /*0034*/ 	.byte	0x00, 0xf0, 0x21, 0x00


	//----- nvinfo : EIATTR_KPARAM_INFO
	.align		4
.L_525:
        /*0038*/ 	.byte	0x04, 0x17
        /*003a*/ 	.short	(.L_527 - .L_526)
.L_526:
        /*003c*/ 	.word	0x00000000
        /*0040*/ 	.short	0x0001
        /*0042*/ 	.short	0x0008
        /*0044*/ 	.byte	0x00, 0xf0, 0x21, 0x00


	//----- nvinfo : EIATTR_KPARAM_INFO
	.align		4
.L_527:
        /*0048*/ 	.byte	0x04, 0x17
        /*004a*/ 	.short	(.L_529 - .L_528)
.L_528:
        /*004c*/ 	.word	0x00000000
        /*0050*/ 	.short	0x0000
        /*0052*/ 	.short	0x0000
        /*0054*/ 	.byte	0x00, 0xf5, 0x21, 0x00


	//----- nvinfo : EIATTR_SPARSE_MMA_MASK
	.align		4
.L_529:
        /*0058*/ 	.byte	0x03, 0x50
        /*005a*/ 	.short	0x0000


	//----- nvinfo : EIATTR_MAXREG_COUNT
	.align		4
        /*005c*/ 	.byte	0x03, 0x1b
        /*005e*/ 	.short	0x00ff


	//----- nvinfo : EIATTR_MERCURY_ISA_VERSION
	.align		4
        /*0060*/ 	.byte	0x03, 0x5f
        /*0062*/ 	.short	0x0101


	//----- nvinfo : EIATTR_VRC_CTA_INIT_COUNT
	.align		4
        /*0064*/ 	.byte	0x02, 0x4a
	.zero		1
	.zero		1


	//----- nvinfo : EIATTR_EXIT_INSTR_OFFSETS
	.align		4
        /*0068*/ 	.byte	0x04, 0x1c
        /*006a*/ 	.short	(.L_531 - .L_530)


	//   ....[0]....
.L_530:
        /*006c*/ 	.word	0x00000080


	//   ....[1]....
        /*0070*/ 	.word	0x000053b0


	//----- nvinfo : EIATTR_CRS_STACK_SIZE
	.align		4
.L_531:
        /*0074*/ 	.byte	0x04, 0x1e
        /*0076*/ 	.short	(.L_533 - .L_532)
.L_532:
        /*0078*/ 	.word	0x00000000


	//----- nvinfo : EIATTR_CBANK_PARAM_SIZE
	.align		4
.L_533:
        /*007c*/ 	.byte	0x03, 0x19
        /*007e*/ 	.short	0x0024


	//----- nvinfo : EIATTR_PARAM_CBANK
	.align		4
        /*0080*/ 	.byte	0x04, 0x0a
        /*0082*/ 	.short	(.L_535 - .L_534)
	.align		4
.L_534:
        /*0084*/ 	.word	index@(.nv.constant0.f_distribution_bf16)
        /*0088*/ 	.short	0x0380
        /*008a*/ 	.short	0x0024


	//----- nvinfo : EIATTR_SW_WAR
	.align		4
.L_535:
        /*008c*/ 	.byte	0x04, 0x36
        /*008e*/ 	.short	(.L_537 - .L_536)
.L_536:
        /*0090*/ 	.word	0x00000008
.L_537:


//--------------------- .nv.info.f_distribution_f16 --------------------------
	.section	.nv.info.f_distribution_f16,"",@"SHT_CUDA_INFO"
	.sectionflags	@""
	.align	4


	//----- nvinfo : EIATTR_CUDA_API_VERSION
	.align		4
        /*0000*/ 	.byte	0x04, 0x37
        /*0002*/ 	.short	(.L_539 - .L_538)
.L_538:
        /*0004*/ 	.word	0x00000082


	//----- nvinfo : EIATTR_KPARAM_INFO
	.align		4
.L_539:
        /*0008*/ 	.byte	0x04, 0x17
        /*000a*/ 	.short	(.L_541 - .L_540)
.L_540:
        /*000c*/ 	.word	0x00000000
        /*0010*/ 	.short	0x0004
        /*0012*/ 	.short	0x0020
        /*0014*/ 	.byte	0x00, 0xf0, 0x11, 0x00


	//----- nvinfo : EIATTR_KPARAM_INFO
	.align		4
.L_541:
        /*0018*/ 	.byte	0x04, 0x17
        /*001a*/ 	.short	(.L_543 - .L_542)
.L_542:
        /*001c*/ 	.word	0x00000000
        /*0020*/ 	.short	0x0003
        /*0022*/ 	.short	0x0018
        /*0024*/ 	.byte	0x00, 0xf0, 0x21, 0x00


	//----- nvinfo : EIATTR_KPARAM_INFO
	.align		4
.L_543:
        /*0028*/ 	.byte	0x04, 0x17
        /*002a*/ 	.short	(.L_545 - .L_544)
.L_544:
        /*002c*/ 	.word	0x00000000
        /*0030*/ 	.short	0x0002
        /*0032*/ 	.short	0x0010
        /*0034*/ 	.byte	0x00, 0xf0, 0x21, 0x00


	//----- nvinfo : EIATTR_KPARAM_INFO
	.align		4
.L_545:
        /*0038*/ 	.byte	0x04, 0x17
        /*003a*/ 	.short	(.L_547 - .L_546)
.L_546:
        /*003c*/ 	.word	0x00000000
        /*0040*/ 	.short	0x0001
        /*0042*/ 	.short	0x0008
        /*0044*/ 	.byte	0x00, 0xf0, 0x21, 0x00


	//----- nvinfo : EIATTR_KPARAM_INFO
	.align		4
.L_547:
        /*0048*/ 	.byte	0x04, 0x17
        /*004a*/ 	.short	(.L_549 - .L_548)
.L_548:
        /*004c*/ 	.word	0x00000000
        /*0050*/ 	.short	0x0000
        /*0052*/ 	.short	0x0000
        /*0054*/ 	.byte	0x00, 0xf5, 0x21, 0x00


	//----- nvinfo : EIATTR_SPARSE_MMA_MASK
	.align		4
.L_549:
        /*0058*/ 	.byte	0x03, 0x50
        /*005a*/ 	.short	0x0000


	//----- nvinfo : EIATTR_MAXREG_COUNT
	.align		4
        /*005c*/ 	.byte	0x03, 0x1b
        /*005e*/ 	.short	0x00ff


	//----- nvinfo : EIATTR_MERCURY_ISA_VERSION
	.align		4
        /*0060*/ 	.byte	0x03, 0x5f
        /*0062*/ 	.short	0x0101


	//----- nvinfo : EIATTR_VRC_CTA_INIT_COUNT
	.align		4
        /*0064*/ 	.byte	0x02, 0x4a
	.zero		1
	.zero		1


	//----- nvinfo : EIATTR_EXIT_INSTR_OFFSETS
	.align		4
        /*0068*/ 	.byte	0x04, 0x1c
        /*006a*/ 	.short	(.L_551 - .L_550)


	//   ....[0]....
.L_550:
        /*006c*/ 	.word	0x00000080


	//   ....[1]....
        /*0070*/ 	.word	0x000053b0


	//----- nvinfo : EIATTR_CRS_STACK_SIZE
	.align		4
.L_551:
        /*0074*/ 	.byte	0x04, 0x1e
        /*0076*/ 	.short	(.L_553 - .L_552)
.L_552:
        /*0078*/ 	.word	0x00000000


	//----- nvinfo : EIATTR_CBANK_PARAM_SIZE
	.align		4
.L_553:
        /*007c*/ 	.byte	0x03, 0x19
        /*007e*/ 	.short	0x0024


	//----- nvinfo : EIATTR_PARAM_CBANK
	.align		4
        /*0080*/ 	.byte	0x04, 0x0a
        /*0082*/ 	.short	(.L_555 - .L_554)
	.align		4
.L_554:
        /*0084*/ 	.word	index@(.nv.constant0.f_distribution_f16)
        /*0088*/ 	.short	0x0380
        /*008a*/ 	.short	0x0024


	//----- nvinfo : EIATTR_SW_WAR
	.align		4
.L_555:
        /*008c*/ 	.byte	0x04, 0x36
        /*008e*/ 	.short	(.L_557 - .L_556)
.L_556:
        /*0090*/ 	.word	0x00000008
.L_557:


//--------------------- .nv.info.f_distribution_f64 --------------------------
	.section	.nv.info.f_distribution_f64,"",@"SHT_CUDA_INFO"
	.sectionflags	@""
	.align	4


	//----- nvinfo : EIATTR_CUDA_API_VERSION
	.align		4
        /*0000*/ 	.byte	0x04, 0x37
        /*0002*/ 	.short	(.L_559 - .L_558)
.L_558:
        /*0004*/ 	.word	0x00000082


	//----- nvinfo : EIATTR_KPARAM_INFO
	.align		4
.L_559:
        /*0008*/ 	.byte	0x04, 0x17
        /*000a*/ 	.short	(.L_561 - .L_560)
.L_560:
        /*000c*/ 	.word	0x00000000
        /*0010*/ 	.short	0x0004
        /*0012*/ 	.short	0x0020
        /*0014*/ 	.byte	0x00, 0xf0, 0x11, 0x00


	//----- nvinfo : EIATTR_KPARAM_INFO
	.align		4
.L_561:
        /*0018*/ 	.byte	0x04, 0x17
        /*001a*/ 	.short	(.L_563 - .L_562)
.L_562:
        /*001c*/ 	.word	0x00000000
        /*0020*/ 	.short	0x0003
        /*0022*/ 	.short	0x0018
        /*0024*/ 	.byte	0x00, 0xf0, 0x21, 0x00


	//----- nvinfo : EIATTR_KPARAM_INFO
	.align		4
.L_563:
        /*0028*/ 	.byte	0x04, 0x17
        /*002a*/ 	.short	(.L_565 - .L_564)
.L_564:
        /*002c*/ 	.word	0x00000000
        /*0030*/ 	.short	0x0002
        /*0032*/ 	.short	0x0010
        /*0034*/ 	.byte	0x00, 0xf0, 0x21, 0x00


	//----- nvinfo : EIATTR_KPARAM_INFO
	.align		4
.L_565:
        /*0038*/ 	.byte	0x04, 0x17
        /*003a*/ 	.short	(.L_567 - .L_566)
.L_566:
        /*003c*/ 	.word	0x00000000
        /*0040*/ 	.short	0x0001
        /*0042*/ 	.short	0x0008
        /*0044*/ 	.byte	0x00, 0xf0, 0x21, 0x00


	//----- nvinfo : EIATTR_KPARAM_INFO
	.align		4
.L_567:
        /*0048*/ 	.byte	0x04, 0x17
        /*004a*/ 	.short	(.L_569 - .L_568)
.L_568:
        /*004c*/ 	.word	0x00000000
        /*0050*/ 	.short	0x0000
        /*0052*/ 	.short	0x0000
        /*0054*/ 	.byte	0x00, 0xf5, 0x21, 0x00


	//----- nvinfo : EIATTR_SPARSE_MMA_MASK
	.align		4
.L_569:
        /*0058*/ 	.byte	0x03, 0x50
        /*005a*/ 	.short	0x0000


	//----- nvinfo : EIATTR_MAXREG_COUNT
	.align		4
        /*005c*/ 	.byte	0x03, 0x1b
        /*005e*/ 	.short	0x00ff


	//----- nvinfo : EIATTR_MERCURY_ISA_VERSION
	.align		4
        /*0060*/ 	.byte	0x03, 0x5f
        /*0062*/ 	.short	0x0101


	//----- nvinfo : EIATTR_VRC_CTA_INIT_COUNT
	.align		4
        /*0064*/ 	.byte	0x02, 0x4a
	.zero		1
	.zero		1


	//----- nvinfo : EIATTR_EXIT_INSTR_OFFSETS
	.align		4
        /*0068*/ 	.byte	0x04, 0x1c
        /*006a*/ 	.short	(.L_571 - .L_570)


	//   ....[0]....
.L_570:
        /*006c*/ 	.word	0x00000080


	//   ....[1]....
        /*0070*/ 	.word	0x00005390


	//----- nvinfo : EIATTR_CRS_STACK_SIZE
	.align		4
.L_571:
        /*0074*/ 	.byte	0x04, 0x1e
        /*0076*/ 	.short	(.L_573 - .L_572)
.L_572:
        /*0078*/ 	.word	0x00000000


	//----- nvinfo : EIATTR_CBANK_PARAM_SIZE
	.align		4
.L_573:
        /*007c*/ 	.byte	0x03, 0x19
        /*007e*/ 	.short	0x0024


	//----- nvinfo : EIATTR_PARAM_CBANK
	.align		4
        /*0080*/ 	.byte	0x04, 0x0a
        /*0082*/ 	.short	(.L_575 - .L_574)
	.align		4
.L_574:
        /*0084*/ 	.word	index@(.nv.constant0.f_distribution_f64)
        /*0088*/ 	.short	0x0380
        /*008a*/ 	.short	0x0024


	//----- nvinfo : EIATTR_SW_WAR
	.align		4
.L_575:
        /*008c*/ 	.byte	0x04, 0x36
        /*008e*/ 	.short	(.L_577 - .L_576)
.L_576:
        /*0090*/ 	.word	0x00000008
.L_577:


//--------------------- .nv.info.f_distribution_f32 --------------------------
	.section	.nv.info.f_distribution_f32,"",@"SHT_CUDA_INFO"
	.sectionflags	@""
	.align	4


	//----- nvinfo : EIATTR_CUDA_API_VERSION
	.align		4
        /*0000*/ 	.byte	0x04, 0x37
        /*0002*/ 	.short	(.L_579 - .L_578)
.L_578:
        /*0004*/ 	.word	0x00000082


	//----- nvinfo : EIATTR_KPARAM_INFO
	.align		4
.L_579:
        /*0008*/ 	.byte	0x04, 0x17
        /*000a*/ 	.short	(.L_581 - .L_580)
.L_580:
        /*000c*/ 	.word	0x00000000
        /*0010*/ 	.short	0x0004
        /*0012*/ 	.short	0x0020
        /*0014*/ 	.byte	0x00, 0xf0, 0x11, 0x00


	//----- nvinfo : EIATTR_KPARAM_INFO
	.align		4
.L_581:
        /*0018*/ 	.byte	0x04, 0x17
        /*001a*/ 	.short	(.L_583 - .L_582)
.L_582:
        /*001c*/ 	.word	0x00000000
        /*0020*/ 	.short	0x0003
        /*0022*/ 	.short	0x0018
        /*0024*/ 	.byte	0x00, 0xf0, 0x21, 0x00


	//----- nvinfo : EIATTR_KPARAM_INFO
	.align		4
.L_583:
        /*0028*/ 	.byte	0x04, 0x17
        /*002a*/ 	.short	(.L_585 - .L_584)
.L_584:
        /*002c*/ 	.word	0x00000000
        /*0030*/ 	.short	0x0002
        /*0032*/ 	.short	0x0010
        /*0034*/ 	.byte	0x00, 0xf0, 0x21, 0x00


	//----- nvinfo : EIATTR_KPARAM_INFO
	.align		4
.L_585:
        /*0038*/ 	.byte	0x04, 0x17
        /*003a*/ 	.short	(.L_587 - .L_586)
.L_586:
        /*003c*/ 	.word	0x00000000
        /*0040*/ 	.short	0x0001
        /*0042*/ 	.short	0x0008
        /*0044*/ 	.byte	0x00, 0xf0, 0x21, 0x00


	//----- nvinfo : EIATTR_KPARAM_INFO
	.align		4
.L_587:
        /*0048*/ 	.byte	0x04, 0x17
        /*004a*/ 	.short	(.L_589 - .L_588)
.L_588:
        /*004c*/ 	.word	0x00000000
        /*0050*/ 	.short	0x0000
        /*0052*/ 	.short	0x0000
        /*0054*/ 	.byte	0x00, 0xf5, 0x21, 0x00


	//----- nvinfo : EIATTR_SPARSE_MMA_MASK
	.align		4
.L_589:
        /*0058*/ 	.byte	0x03, 0x50
        /*005a*/ 	.short	0x0000


	//----- nvinfo : EIATTR_MAXREG_COUNT
	.align		4
        /*005c*/ 	.byte	0x03, 0x1b
        /*005e*/ 	.short	0x00ff


	//----- nvinfo : EIATTR_MERCURY_ISA_VERSION
	.align		4
        /*0060*/ 	.byte	0x03, 0x5f
        /*0062*/ 	.short	0x0101


	//----- nvinfo : EIATTR_VRC_CTA_INIT_COUNT
	.align		4
        /*0064*/ 	.byte	0x02, 0x4a
	.zero		1
	.zero		1


	//----- nvinfo : EIATTR_EXIT_INSTR_OFFSETS
	.align		4
        /*0068*/ 	.byte	0x04, 0x1c
        /*006a*/ 	.short	(.L_591 - .L_590)


	//   ....[0]....
.L_590:
        /*006c*/ 	.word	0x00000080


	//   ....[1]....
        /*0070*/ 	.word	0x000053a0


	//----- nvinfo : EIATTR_CRS_STACK_SIZE
	.align		4
.L_591:
        /*0074*/ 	.byte	0x04, 0x1e
        /*0076*/ 	.short	(.L_593 - .L_592)
.L_592:
        /*0078*/ 	.word	0x00000000


	//----- nvinfo : EIATTR_CBANK_PARAM_SIZE
	.align		4
.L_593:
        /*007c*/ 	.byte	0x03, 0x19
        /*007e*/ 	.short	0x0024


	//----- nvinfo : EIATTR_PARAM_CBANK
	.align		4
        /*0080*/ 	.byte	0x04, 0x0a
        /*0082*/ 	.short	(.L_595 - .L_594)
	.align		4
.L_594:
        /*0084*/ 	.word	index@(.nv.constant0.f_distribution_f32)
        /*0088*/ 	.short	0x0380
        /*008a*/ 	.short	0x0024


	//----- nvinfo : EIATTR_SW_WAR
	.align		4
.L_595:
        /*008c*/ 	.byte	0x04, 0x36
        /*008e*/ 	.short	(.L_597 - .L_596)
.L_596:
        /*0090*/ 	.word	0x00000008
.L_597:


//--------------------- .nv.info.student_t_bf16   --------------------------
	.section	.nv.info.student_t_bf16,"",@"SHT_CUDA_INFO"
	.sectionflags	@""
	.align	4


	//----- nvinfo : EIATTR_CUDA_API_VERSION
	.align		4
        /*0000*/ 	.byte	0x04, 0x37
        /*0002*/ 	.short	(.L_599 - .L_598)
.L_598:
        /*0004*/ 	.word	0x00000082


	//----- nvinfo : EIATTR_KPARAM_INFO
	.align		4
.L_599:
        /*0008*/ 	.byte	0x04, 0x17
        /*000a*/ 	.short	(.L_601 - .L_600)
.L_600:
        /*000c*/ 	.word	0x00000000
        /*0010*/ 	.short	0x0003
        /*0012*/ 	.short	0x0018
        /*0014*/ 	.byte	0x00, 0xf0, 0x11, 0x00


	//----- nvinfo : EIATTR_KPARAM_INFO
	.align		4
.L_601:
        /*0018*/ 	.byte	0x04, 0x17
        /*001a*/ 	.short	(.L_603 - .L_602)
.L_602:
        /*001c*/ 	.word	0x00000000
        /*0020*/ 	.short	0x0002
        /*0022*/ 	.short	0x0010
        /*0024*/ 	.byte	0x00, 0xf0, 0x21, 0x00


	//----- nvinfo : EIATTR_KPARAM_INFO
	.align		4
.L_603:
        /*0028*/ 	.byte	0x04, 0x17
        /*002a*/ 	.short	(.L_605 - .L_604)
.L_604:
        /*002c*/ 	.word	0x00000000
        /*0030*/ 	.short	0x0001
        /*0032*/ 	.short	0x0008
        /*0034*/ 	.byte	0x00, 0xf0, 0x21, 0x00


	//----- nvinfo : EIATTR_KPARAM_INFO
	.align		4
.L_605:
        /*0038*/ 	.byte	0x04, 0x17
        /*003a*/ 	.short	(.L_607 - .L_606)
.L_606:
        /*003c*/ 	.word	0x00000000
        /*0040*/ 	.short	0x0000
        /*0042*/ 	.short	0x0000
        /*0044*/ 	.byte	0x00, 0xf5, 0x21, 0x00


	//----- nvinfo : EIATTR_SPARSE_MMA_MASK
	.align		4
.L_607:
        /*0048*/ 	.byte	0x03, 0x50
        /*004a*/ 	.short	0x0000


	//----- nvinfo : EIATTR_MAXREG_COUNT
	.align		4
        /*004c*/ 	.byte	0x03, 0x1b
        /*004e*/ 	.short	0x00ff


	//----- nvinfo : EIATTR_MERCURY_ISA_VERSION
	.align		4
        /*0050*/ 	.byte	0x03, 0x5f
        /*0052*/ 	.short	0x0101


	//----- nvinfo : EIATTR_VRC_CTA_INIT_COUNT
	.align		4
        /*0054*/ 	.byte	0x02, 0x4a
	.zero		1
	.zero		1


	//----- nvinfo : EIATTR_EXIT_INSTR_OFFSETS
	.align		4
        /*0058*/ 	.byte	0x04, 0x1c
        /*005a*/ 	.short	(.L_609 - .L_608)


	//   ....[0]....
.L_608:
        /*005c*/ 	.word	0x00000080


	//   ....[1]....
        /*0060*/ 	.word	0x00003be0


	//----- nvinfo : EIATTR_CRS_STACK_SIZE
	.align		4
.L_609:
        /*0064*/ 	.byte	0x04, 0x1e
        /*0066*/ 	.short	(.L_611 - .L_610)
.L_610:
        /*0068*/ 	.word	0x00000000


	//----- nvinfo : EIATTR_CBANK_PARAM_SIZE
	.align		4
.L_611:
        /*006c*/ 	.byte	0x03, 0x19
        /*006e*/ 	.short	0x001c


	//----- nvinfo : EIATTR_PARAM_CBANK
	.align		4
        /*0070*/ 	.byte	0x04, 0x0a
        /*0072*/ 	.short	(.L_613 - .L_612)
	.align		4
.L_612:
        /*0074*/ 	.word	index@(.nv.constant0.student_t_bf16)
        /*0078*/ 	.short	0x0380
        /*007a*/ 	.short	0x001c


	//----- nvinfo : EIATTR_SW_WAR
	.align		4
.L_613:
        /*007c*/ 	.byte	0x04, 0x36
        /*007e*/ 	.short	(.L_615 - .L_614)
.L_614:
        /*0080*/ 	.word	0x00000008
.L_615:


//--------------------- .nv.info.student_t_f16    --------------------------
	.section	.nv.info.student_t_f16,"",@"SHT_CUDA_INFO"
	.sectionflags	@""
	.align	4


	//----- nvinfo : EIATTR_CUDA_API_VERSION
	.align		4
        /*0000*/ 	.byte	0x04, 0x37
        /*0002*/ 	.short	(.L_617 - .L_616)
.L_616:
        /*0004*/ 	.word	0x00000082


	//----- nvinfo : EIATTR_KPARAM_INFO
	.align		4
.L_617:
        /*0008*/ 	.byte	0x04, 0x17
        /*000a*/ 	.short	(.L_619 - .L_618)
.L_618:
        /*000c*/ 	.word	0x00000000
        /*0010*/ 	.short	0x0003
        /*0012*/ 	.short	0x0018
        /*0014*/ 	.byte	0x00, 0xf0, 0x11, 0x00


	//----- nvinfo : EIATTR_KPARAM_INFO
	.align		4
.L_619:
        /*0018*/ 	.byte	0x04, 0x17
        /*001a*/ 	.short	(.L_621 - .L_620)
.L_620:
        /*001c*/ 	.word	0x00000000
        /*0020*/ 	.short	0x0002
        /*0022*/ 	.short	0x0010
        /*0024*/ 	.byte	0x00, 0xf0, 0x21, 0x00


	//----- nvinfo : EIATTR_KPARAM_INFO
	.align		4
.L_621:
        /*0028*/ 	.byte	0x04, 0x17
        /*002a*/ 	.short	(.L_623 - .L_622)
.L_622:
        /*002c*/ 	.word	0x00000000
        /*0030*/ 	.short	0x0001
        /*0032*/ 	.short	0x0008
        /*0034*/ 	.byte	0x00, 0xf0, 0x21, 0x00


	//----- nvinfo : EIATTR_KPARAM_INFO
	.align		4
.L_623:
        /*0038*/ 	.byte	0x04, 0x17
        /*003a*/ 	.short	(.L_625 - .L_624)
.L_624:
        /*003c*/ 	.word	0x00000000
        /*0040*/ 	.short	0x0000
        /*0042*/ 	.short	0x0000
        /*0044*/ 	.byte	0x00, 0xf5, 0x21, 0x00


	//----- nvinfo : EIATTR_SPARSE_MMA_MASK
	.align		4
.L_625:
        /*0048*/ 	.byte	0x03, 0x50
        /*004a*/ 	.short	0x0000


	//----- nvinfo : EIATTR_MAXREG_COUNT
	.align		4
        /*004c*/ 	.byte	0x03, 0x1b
        /*004e*/ 	.short	0x00ff


	//----- nvinfo : EIATTR_MERCURY_ISA_VERSION
	.align		4
        /*0050*/ 	.byte	0x03, 0x5f
        /*0052*/ 	.short	0x0101


	//----- nvinfo : EIATTR_VRC_CTA_INIT_COUNT
	.align		4
        /*0054*/ 	.byte	0x02, 0x4a
	.zero		1
	.zero		1


	//----- nvinfo : EIATTR_EXIT_INSTR_OFFSETS
	.align		4
        /*0058*/ 	.byte	0x04, 0x1c
        /*005a*/ 	.short	(.L_627 - .L_626)


	//   ....[0]....
.L_626:
        /*005c*/ 	.word	0x00000080


	//   ....[1]....
        /*0060*/ 	.word	0x00003be0


	//----- nvinfo : EIATTR_CRS_STACK_SIZE
	.align		4
.L_627:
        /*0064*/ 	.byte	0x04, 0x1e
        /*0066*/ 	.short	(.L_629 - .L_628)
.L_628:
        /*0068*/ 	.word	0x00000000


	//----- nvinfo : EIATTR_CBANK_PARAM_SIZE
	.align		4
.L_629:
        /*006c*/ 	.byte	0x03, 0x19
        /*006e*/ 	.short	0x001c


	//----- nvinfo : EIATTR_PARAM_CBANK
	.align		4
        /*0070*/ 	.byte	0x04, 0x0a
        /*0072*/ 	.short	(.L_631 - .L_630)
	.align		4
.L_630:
        /*0074*/ 	.word	index@(.nv.constant0.student_t_f16)
        /*0078*/ 	.short	0x0380
        /*007a*/ 	.short	0x001c


	//----- nvinfo : EIATTR_SW_WAR
	.align		4
.L_631:
        /*007c*/ 	.byte	0x04, 0x36
        /*007e*/ 	.short	(.L_633 - .L_632)
.L_632:
        /*0080*/ 	.word	0x00000008
.L_633:


//--------------------- .nv.info.student_t_f64    --------------------------
	.section	.nv.info.student_t_f64,"",@"SHT_CUDA_INFO"
	.sectionflags	@""
	.align	4


	//----- nvinfo : EIATTR_CUDA_API_VERSION
	.align		4
        /*0000*/ 	.byte	0x04, 0x37
        /*0002*/ 	.short	(.L_635 - .L_634)
.L_634:
        /*0004*/ 	.word	0x00000082


	//----- nvinfo : EIATTR_KPARAM_INFO
	.align		4
.L_635:
        /*0008*/ 	.byte	0x04, 0x17
        /*000a*/ 	.short	(.L_637 - .L_636)
.L_636:
        /*000c*/ 	.word	0x00000000
        /*0010*/ 	.short	0x0003
        /*0012*/ 	.short	0x0018
        /*0014*/ 	.byte	0x00, 0xf0, 0x11, 0x00


	//----- nvinfo : EIATTR_KPARAM_INFO
	.align		4
.L_637:
        /*0018*/ 	.byte	0x04, 0x17
        /*001a*/ 	.short	(.L_639 - .L_638)
.L_638:
        /*001c*/ 	.word	0x00000000
        /*0020*/ 	.short	0x0002
        /*0022*/ 	.short	0x0010
        /*0024*/ 	.byte	0x00, 0xf0, 0x21, 0x00


	//----- nvinfo : EIATTR_KPARAM_INFO
	.align		4
.L_639:
        /*0028*/ 	.byte	0x04, 0x17
        /*002a*/ 	.short	(.L_641 - .L_640)
.L_640:
        /*002c*/ 	.word	0x00000000
        /*0030*/ 	.short	0x0001
        /*0032*/ 	.short	0x0008
        /*0034*/ 	.byte	0x00, 0xf0, 0x21, 0x00


	//----- nvinfo : EIATTR_KPARAM_INFO
	.align		4
.L_641:
        /*0038*/ 	.byte	0x04, 0x17
        /*003a*/ 	.short	(.L_643 - .L_642)
.L_642:
        /*003c*/ 	.word	0x00000000
        /*0040*/ 	.short	0x0000
        /*0042*/ 	.short	0x0000
        /*0044*/ 	.byte	0x00, 0xf5, 0x21, 0x00


	//----- nvinfo : EIATTR_SPARSE_MMA_MASK
	.align		4
.L_643:
        /*0048*/ 	.byte	0x03, 0x50
        /*004a*/ 	.short	0x0000


	//----- nvinfo : EIATTR_MAXREG_COUNT
	.align		4
        /*004c*/ 	.byte	0x03, 0x1b
        /*004e*/ 	.short	0x00ff


	//----- nvinfo : EIATTR_MERCURY_ISA_VERSION
	.align		4
        /*0050*/ 	.byte	0x03, 0x5f
        /*0052*/ 	.short	0x0101


	//----- nvinfo : EIATTR_VRC_CTA_INIT_COUNT
	.align		4
        /*0054*/ 	.byte	0x02, 0x4a
	.zero		1
	.zero		1


	//----- nvinfo : EIATTR_EXIT_INSTR_OFFSETS
	.align		4
        /*0058*/ 	.byte	0x04, 0x1c
        /*005a*/ 	.short	(.L_645 - .L_644)


	//   ....[0]....
.L_644:
        /*005c*/ 	.word	0x00000080


	//   ....[1]....
        /*0060*/ 	.word	0x00003bc0


	//----- nvinfo : EIATTR_CRS_STACK_SIZE
	.align		4
.L_645:
        /*0064*/ 	.byte	0x04, 0x1e
        /*0066*/ 	.short	(.L_647 - .L_646)
.L_646:
        /*0068*/ 	.word	0x00000000


	//----- nvinfo : EIATTR_CBANK_PARAM_SIZE
	.align		4
.L_647:
        /*006c*/ 	.byte	0x03, 0x19
        /*006e*/ 	.short	0x001c


	//----- nvinfo : EIATTR_PARAM_CBANK
	.align		4
        /*0070*/ 	.byte	0x04, 0x0a
        /*0072*/ 	.short	(.L_649 - .L_648)
	.align		4
.L_648:
        /*0074*/ 	.word	index@(.nv.constant0.student_t_f64)
        /*0078*/ 	.short	0x0380
        /*007a*/ 	.short	0x001c


	//----- nvinfo : EIATTR_SW_WAR
	.align		4
.L_649:
        /*007c*/ 	.byte	0x04, 0x36
        /*007e*/ 	.short	(.L_651 - .L_650)
.L_650:
        /*0080*/ 	.word	0x00000008
.L_651:


//--------------------- .nv.info.student_t_f32    --------------------------
	.section	.nv.info.student_t_f32,"",@"SHT_CUDA_INFO"
	.sectionflags	@""
	.align	4


	//----- nvinfo : EIATTR_CUDA_API_VERSION
	.align		4
        /*0000*/ 	.byte	0x04, 0x37
        /*0002*/ 	.short	(.L_653 - .L_652)
.L_652:
        /*0004*/ 	.word	0x00000082


	//----- nvinfo : EIATTR_KPARAM_INFO
	.align		4
.L_653:
        /*0008*/ 	.byte	0x04, 0x17
        /*000a*/ 	.short	(.L_655 - .L_654)
.L_654:
        /*000c*/ 	.word	0x00000000
        /*0010*/ 	.short	0x0003
        /*0012*/ 	.short	0x0018
        /*0014*/ 	.byte	0x00, 0xf0, 0x11, 0x00


	//----- nvinfo : EIATTR_KPARAM_INFO
	.align		4
.L_655:
        /*0018*/ 	.byte	0x04, 0x17
        /*001a*/ 	.short	(.L_657 - .L_656)
.L_656:
        /*001c*/ 	.word	0x00000000
        /*0020*/ 	.short	0x0002
        /*0022*/ 	.short	0x0010
        /*0024*/ 	.byte	0x00, 0xf0, 0x21, 0x00


	//----- nvinfo : EIATTR_KPARAM_INFO
	.align		4
.L_657:
        /*0028*/ 	.byte	0x04, 0x17
        /*002a*/ 	.short	(.L_659 - .L_658)
.L_658:
        /*002c*/ 	.word	0x00000000
        /*0030*/ 	.short	0x0001
        /*0032*/ 	.short	0x0008
        /*0034*/ 	.byte	0x00, 0xf0, 0x21, 0x00


	//----- nvinfo : EIATTR_KPARAM_INFO
	.align		4
.L_659:
        /*0038*/ 	.byte	0x04, 0x17
        /*003a*/ 	.short	(.L_661 - .L_660)
.L_660:
        /*003c*/ 	.word	0x00000000
        /*0040*/ 	.short	0x0000
        /*0042*/ 	.short	0x0000
        /*0044*/ 	.byte	0x00, 0xf5, 0x21, 0x00


	//----- nvinfo : EIATTR_SPARSE_MMA_MASK
	.align		4
.L_661:
        /*0048*/ 	.byte	0x03, 0x50
        /*004a*/ 	.short	0x0000


	//----- nvinfo : EIATTR_MAXREG_COUNT
	.align		4
        /*004c*/ 	.byte	0x03, 0x1b
        /*004e*/ 	.short	0x00ff


	//----- nvinfo : EIATTR_MERCURY_ISA_VERSION
	.align		4
        /*0050*/ 	.byte	0x03, 0x5f
        /*0052*/ 	.short	0x0101


	//----- nvinfo : EIATTR_VRC_CTA_INIT_COUNT
	.align		4
        /*0054*/ 	.byte	0x02, 0x4a
	.zero		1
	.zero		1


	//----- nvinfo : EIATTR_EXIT_INSTR_OFFSETS
	.align		4
        /*0058*/ 	.byte	0x04, 0x1c
        /*005a*/ 	.short	(.L_663 - .L_662)


	//   ....[0]....
.L_662:
        /*005c*/ 	.word	0x00000080


	//   ....[1]....
        /*0060*/ 	.word	0x00003bd0


	//----- nvinfo : EIATTR_CRS_STACK_SIZE
	.align		4
.L_663:
        /*0064*/ 	.byte	0x04, 0x1e
        /*0066*/ 	.short	(.L_665 - .L_664)
.L_664:
        /*0068*/ 	.word	0x00000000


	//----- nvinfo : EIATTR_CBANK_PARAM_SIZE
	.align		4
.L_665:
        /*006c*/ 	.byte	0x03, 0x19
        /*006e*/ 	.short	0x001c


	//----- nvinfo : EIATTR_PARAM_CBANK
	.align		4
        /*0070*/ 	.byte	0x04, 0x0a
        /*0072*/ 	.short	(.L_667 - .L_666)
	.align		4
.L_666:
        /*0074*/ 	.word	index@(.nv.constant0.student_t_f32)
        /*0078*/ 	.short	0x0380
        /*007a*/ 	.short	0x001c


	//----- nvinfo : EIATTR_SW_WAR
	.align		4
.L_667:
        /*007c*/ 	.byte	0x04, 0x36
        /*007e*/ 	.short	(.L_669 - .L_668)
.L_668:
        /*0080*/ 	.word	0x00000008
.L_669:


//--------------------- .nv.info.chi_squared_bf16 --------------------------
	.section	.nv.info.chi_squared_bf16,"",@"SHT_CUDA_INFO"
	.sectionflags	@""
	.align	4


	//----- nvinfo : EIATTR_CUDA_API_VERSION
	.align		4
        /*0000*/ 	.byte	0x04, 0x37
        /*0002*/ 	.short	(.L_671 - .L_670)
.L_670:
        /*0004*/ 	.word	0x00000082


	//----- nvinfo : EIATTR_KPARAM_INFO
	.align		4
.L_671:
        /*0008*/ 	.byte	0x04, 0x17
        /*000a*/ 	.short	(.L_673 - .L_672)
.L_672:
        /*000c*/ 	.word	0x00000000
        /*0010*/ 	.short	0x0003
        /*0012*/ 	.short	0x0018
        /*0014*/ 	.byte	0x00, 0xf0, 0x11, 0x00


	//----- nvinfo : EIATTR_KPARAM_INFO
	.align		4
.L_673:
        /*0018*/ 	.byte	0x04, 0x17
        /*001a*/ 	.short	(.L_675 - .L_674)
.L_674:
        /*001c*/ 	.word	0x00000000
        /*0020*/ 	.short	0x0002
        /*0022*/ 	.short	0x0010
        /*0024*/ 	.byte	0x00, 0xf0, 0x21, 0x00


	//----- nvinfo : EIATTR_KPARAM_INFO
	.align		4
.L_675:
        /*0028*/ 	.byte	0x04, 0x17
        /*002a*/ 	.short	(.L_677 - .L_676)
.L_676:
        /*002c*/ 	.word	0x00000000
        /*0030*/ 	.short	0x0001
        /*0032*/ 	.short	0x0008
        /*0034*/ 	.byte	0x00, 0xf0, 0x21, 0x00


	//----- nvinfo : EIATTR_KPARAM_INFO
	.align		4
.L_677:
        /*0038*/ 	.byte	0x04, 0x17
        /*003a*/ 	.short	(.L_679 - .L_678)
.L_678:
        /*003c*/ 	.word	0x00000000
        /*0040*/ 	.short	0x0000
        /*0042*/ 	.short	0x0000
        /*0044*/ 	.byte	0x00, 0xf5, 0x21, 0x00


	//----- nvinfo : EIATTR_SPARSE_MMA_MASK
	.align		4
.L_679:
        /*0048*/ 	.byte	0x03, 0x50
        /*004a*/ 	.short	0x0000


	//----- nvinfo : EIATTR_MAXREG_COUNT
	.align		4
        /*004c*/ 	.byte	0x03, 0x1b
        /*004e*/ 	.short	0x00ff


	//----- nvinfo : EIATTR_MERCURY_ISA_VERSION
	.align		4
        /*0050*/ 	.byte	0x03, 0x5f
        /*0052*/ 	.short	0x0101


	//----- nvinfo : EIATTR_VRC_CTA_INIT_COUNT
	.align		4
        /*0054*/ 	.byte	0x02, 0x4a
	.zero		1
	.zero		1


	//----- nvinfo : EIATTR_EXIT_INSTR_OFFSETS
	.align		4
        /*0058*/ 	.byte	0x04, 0x1c
        /*005a*/ 	.short	(.L_681 - .L_680)


	//   ....[0]....
.L_680:
        /*005c*/ 	.word	0x00000080


	//   ....[1]....
        /*0060*/ 	.word	0x00002a30


	//----- nvinfo : EIATTR_CRS_STACK_SIZE
	.align		4
.L_681:
        /*0064*/ 	.byte	0x04, 0x1e
        /*0066*/ 	.short	(.L_683 - .L_682)
.L_682:
        /*0068*/ 	.word	0x00000000


	//----- nvinfo : EIATTR_CBANK_PARAM_SIZE
	.align		4
.L_683:
        /*006c*/ 	.byte	0x03, 0x19
        /*006e*/ 	.short	0x001c


	//----- nvinfo : EIATTR_PARAM_CBANK
	.align		4
        /*0070*/ 	.byte	0x04, 0x0a
        /*0072*/ 	.short	(.L_685 - .L_684)
	.align		4
.L_684:
        /*0074*/ 	.word	index@(.nv.constant0.chi_squared_bf16)
        /*0078*/ 	.short	0x0380
        /*007a*/ 	.short	0x001c


	//----- nvinfo : EIATTR_SW_WAR
	.align		4
.L_685:
        /*007c*/ 	.byte	0x04, 0x36
        /*007e*/ 	.short	(.L_687 - .L_686)
.L_686:
        /*0080*/ 	.word	0x00000008
.L_687:


//--------------------- .nv.info.chi_squared_f16  --------------------------
	.section	.nv.info.chi_squared_f16,"",@"SHT_CUDA_INFO"
	.sectionflags	@""
	.align	4


	//----- nvinfo : EIATTR_CUDA_API_VERSION
	.align		4
        /*0000*/ 	.byte	0x04, 0x37
        /*0002*/ 	.short	(.L_689 - .L_688)
.L_688:
        /*0004*/ 	.word	0x00000082


	//----- nvinfo : EIATTR_KPARAM_INFO
	.align		4
.L_689:
        /*0008*/ 	.byte	0x04, 0x17
        /*000a*/ 	.short	(.L_691 - .L_690)
.L_690:
        /*000c*/ 	.word	0x00000000
        /*0010*/ 	.short	0x0003
        /*0012*/ 	.short	0x0018
        /*0014*/ 	.byte	0x00, 0xf0, 0x11, 0x00


	//----- nvinfo : EIATTR_KPARAM_INFO
	.align		4
.L_691:
        /*0018*/ 	.byte	0x04, 0x17
        /*001a*/ 	.short	(.L_693 - .L_692)
.L_692:
        /*001c*/ 	.word	0x00000000
        /*0020*/ 	.short	0x0002
        /*0022*/ 	.short	0x0010
        /*0024*/ 	.byte	0x00, 0xf0, 0x21, 0x00


	//----- nvinfo : EIATTR_KPARAM_INFO
	.align		4
.L_693:
        /*0028*/ 	.byte	0x04, 0x17
        /*002a*/ 	.short	(.L_695 - .L_694)
.L_694:
        /*002c*/ 	.word	0x00000000
        /*0030*/ 	.short	0x0001
        /*0032*/ 	.short	0x0008
        /*0034*/ 	.byte	0x00, 0xf0, 0x21, 0x00


	//----- nvinfo : EIATTR_KPARAM_INFO
	.align		4
.L_695:
        /*0038*/ 	.byte	0x04, 0x17
        /*003a*/ 	.short	(.L_697 - .L_696)
.L_696:
        /*003c*/ 	.word	0x00000000
        /*0040*/ 	.short	0x0000
        /*0042*/ 	.short	0x0000
        /*0044*/ 	.byte	0x00, 0xf5, 0x21, 0x00


	//----- nvinfo : EIATTR_SPARSE_MMA_MASK
	.align		4
.L_697:
        /*0048*/ 	.byte	0x03, 0x50
        /*004a*/ 	.short	0x0000


	//----- nvinfo : EIATTR_MAXREG_COUNT
	.align		4
        /*004c*/ 	.byte	0x03, 0x1b
        /*004e*/ 	.short	0x00ff


	//----- nvinfo : EIATTR_MERCURY_ISA_VERSION
	.align		4
        /*0050*/ 	.byte	0x03, 0x5f
        /*0052*/ 	.short	0x0101


	//----- nvinfo : EIATTR_VRC_CTA_INIT_COUNT
	.align		4
        /*0054*/ 	.byte	0x02, 0x4a
	.zero		1
	.zero		1


	//----- nvinfo : EIATTR_EXIT_INSTR_OFFSETS
	.align		4
        /*0058*/ 	.byte	0x04, 0x1c
        /*005a*/ 	.short	(.L_699 - .L_698)


	//   ....[0]....
.L_698:
        /*005c*/ 	.word	0x00000080


	//   ....[1]....
        /*0060*/ 	.word	0x00002a30


	//----- nvinfo : EIATTR_CRS_STACK_SIZE
	.align		4
.L_699:
        /*0064*/ 	.byte	0x04, 0x1e
        /*0066*/ 	.short	(.L_701 - .L_700)
.L_700:
        /*0068*/ 	.word	0x00000000


	//----- nvinfo : EIATTR_CBANK_PARAM_SIZE
	.align		4
.L_701:
        /*006c*/ 	.byte	0x03, 0x19
        /*006e*/ 	.short	0x001c


	//----- nvinfo : EIATTR_PARAM_CBANK
	.align		4
        /*0070*/ 	.byte	0x04, 0x0a
        /*0072*/ 	.short	(.L_703 - .L_702)
	.align		4
.L_702:
        /*0074*/ 	.word	index@(.nv.constant0.chi_squared_f16)
        /*0078*/ 	.short	0x0380
        /*007a*/ 	.short	0x001c


	//----- nvinfo : EIATTR_SW_WAR
	.align		4
.L_703:
        /*007c*/ 	.byte	0x04, 0x36
        /*007e*/ 	.short	(.L_705 - .L_704)
.L_704:
        /*0080*/ 	.word	0x00000008
.L_705:


//--------------------- .nv.info.chi_squared_f64  --------------------------
	.section	.nv.info.chi_squared_f64,"",@"SHT_CUDA_INFO"
	.sectionflags	@""
	.align	4


	//----- nvinfo : EIATTR_CUDA_API_VERSION
	.align		4
        /*0000*/ 	.byte	0x04, 0x37
        /*0002*/ 	.short	(.L_707 - .L_706)
.L_706:
        /*0004*/ 	.word	0x00000082


	//----- nvinfo : EIATTR_KPARAM_INFO
	.align		4
.L_707:
        /*0008*/ 	.byte	0x04, 0x17
        /*000a*/ 	.short	(.L_709 - .L_708)
.L_708:
        /*000c*/ 	.word	0x00000000
        /*0010*/ 	.short	0x0003
        /*0012*/ 	.short	0x0018
        /*0014*/ 	.byte	0x00, 0xf0, 0x11, 0x00


	//----- nvinfo : EIATTR_KPARAM_INFO
	.align		4
.L_709:
        /*0018*/ 	.byte	0x04, 0x17
        /*001a*/ 	.short	(.L_711 - .L_710)
.L_710:
        /*001c*/ 	.word	0x00000000
        /*0020*/ 	.short	0x0002
        /*0022*/ 	.short	0x0010
        /*0024*/ 	.byte	0x00, 0xf0, 0x21, 0x00


	//----- nvinfo : EIATTR_KPARAM_INFO
	.align		4
.L_711:
        /*0028*/ 	.byte	0x04, 0x17
        /*002a*/ 	.short	(.L_713 - .L_712)
.L_712:
        /*002c*/ 	.word	0x00000000
        /*0030*/ 	.short	0x0001
        /*0032*/ 	.short	0x0008
        /*0034*/ 	.byte	0x00, 0xf0, 0x21, 0x00


	//----- nvinfo : EIATTR_KPARAM_INFO
	.align		4
.L_713:
        /*0038*/ 	.byte	0x04, 0x17
        /*003a*/ 	.short	(.L_715 - .L_714)
.L_714:
        /*003c*/ 	.word	0x00000000
        /*0040*/ 	.short	0x0000
        /*0042*/ 	.short	0x0000
        /*0044*/ 	.byte	0x00, 0xf5, 0x21, 0x00


	//----- nvinfo : EIATTR_SPARSE_MMA_MASK
	.align		4
.L_715:
        /*0048*/ 	.byte	0x03, 0x50
        /*004a*/ 	.short	0x0000


	//----- nvinfo : EIATTR_MAXREG_COUNT
	.align		4
        /*004c*/ 	.byte	0x03, 0x1b
        /*004e*/ 	.short	0x00ff


	//----- nvinfo : EIATTR_MERCURY_ISA_VERSION
	.align		4
        /*0050*/ 	.byte	0x03, 0x5f
        /*0052*/ 	.short	0x0101


	//----- nvinfo : EIATTR_VRC_CTA_INIT_COUNT
	.align		4
        /*0054*/ 	.byte	0x02, 0x4a
	.zero		1
	.zero		1


	//----- nvinfo : EIATTR_EXIT_INSTR_OFFSETS
	.align		4
        /*0058*/ 	.byte	0x04, 0x1c
        /*005a*/ 	.short	(.L_717 - .L_716)


	//   ....[0]....
.L_716:
        /*005c*/ 	.word	0x00000080


	//   ....[1]....
        /*0060*/ 	.word	0x00002a10


	//----- nvinfo : EIATTR_CRS_STACK_SIZE
	.align		4
.L_717:
        /*0064*/ 	.byte	0x04, 0x1e
        /*0066*/ 	.short	(.L_719 - .L_718)
.L_718:
        /*0068*/ 	.word	0x00000000


	//----- nvinfo : EIATTR_CBANK_PARAM_SIZE
	.align		4
.L_719:
        /*006c*/ 	.byte	0x03, 0x19
        /*006e*/ 	.short	0x001c


	//----- nvinfo : EIATTR_PARAM_CBANK
	.align		4
        /*0070*/ 	.byte	0x04, 0x0a
        /*0072*/ 	.short	(.L_721 - .L_720)
	.align		4
.L_720:
        /*0074*/ 	.word	index@(.nv.constant0.chi_squared_f64)
        /*0078*/ 	.short	0x0380
        /*007a*/ 	.short	0x001c


	//----- nvinfo : EIATTR_SW_WAR
	.align		4
.L_721:
        /*007c*/ 	.byte	0x04, 0x36
        /*007e*/ 	.short	(.L_723 - .L_722)
.L_722:
        /*0080*/ 	.word	0x00000008
.L_723:


//--------------------- .nv.info.chi_squared_f32  --------------------------
	.section	.nv.info.chi_squared_f32,"",@"SHT_CUDA_INFO"
	.sectionflags	@""
	.align	4


	//----- nvinfo : EIATTR_CUDA_API_VERSION
	.align		4
        /*0000*/ 	.byte	0x04, 0x37
        /*0002*/ 	.short	(.L_725 - .L_724)
.L_724:
        /*0004*/ 	.word	0x00000082


	//----- nvinfo : EIATTR_KPARAM_INFO
	.align		4
.L_725:
        /*0008*/ 	.byte	0x04, 0x17
        /*000a*/ 	.short	(.L_727 - .L_726)
.L_726:
        /*000c*/ 	.word	0x00000000
        /*0010*/ 	.short	0x0003
        /*0012*/ 	.short	0x0018
        /*0014*/ 	.byte	0x00, 0xf0, 0x11, 0x00


	//----- nvinfo : EIATTR_KPARAM_INFO
	.align		4
.L_727:
        /*0018*/ 	.byte	0x04, 0x17
        /*001a*/ 	.short	(.L_729 - .L_728)
.L_728:
        /*001c*/ 	.word	0x00000000
        /*0020*/ 	.short	0x0002
        /*0022*/ 	.short	0x0010
        /*0024*/ 	.byte	0x00, 0xf0, 0x21, 0x00


	//----- nvinfo : EIATTR_KPARAM_INFO
	.align		4
.L_729:
        /*0028*/ 	.byte	0x04, 0x17
        /*002a*/ 	.short	(.L_731 - .L_730)
.L_730:
        /*002c*/ 	.word	0x00000000
        /*0030*/ 	.short	0x0001
        /*0032*/ 	.short	0x0008
        /*0034*/ 	.byte	0x00, 0xf0, 0x21, 0x00


	//----- nvinfo : EIATTR_KPARAM_INFO
	.align		4
.L_731:
        /*0038*/ 	.byte	0x04, 0x17
        /*003a*/ 	.short	(.L_733 - .L_732)
.L_732:
        /*003c*/ 	.word	0x00000000
        /*0040*/ 	.short	0x0000
        /*0042*/ 	.short	0x0000
        /*0044*/ 	.byte	0x00, 0xf5, 0x21, 0x00


	//----- nvinfo : EIATTR_SPARSE_MMA_MASK
	.align		4
.L_733:
        /*0048*/ 	.byte	0x03, 0x50
        /*004a*/ 	.short	0x0000


	//----- nvinfo : EIATTR_MAXREG_COUNT
	.align		4
        /*004c*/ 	.byte	0x03, 0x1b
        /*004e*/ 	.short	0x00ff


	//----- nvinfo : EIATTR_MERCURY_ISA_VERSION
	.align		4
        /*0050*/ 	.byte	0x03, 0x5f
        /*0052*/ 	.short	0x0101


	//----- nvinfo : EIATTR_VRC_CTA_INIT_COUNT
	.align		4
        /*0054*/ 	.byte	0x02, 0x4a
	.zero		1
	.zero		1


	//----- nvinfo : EIATTR_EXIT_INSTR_OFFSETS
	.align		4
        /*0058*/ 	.byte	0x04, 0x1c
        /*005a*/ 	.short	(.L_735 - .L_734)


	//   ....[0]....
.L_734:
        /*005c*/ 	.word	0x00000080


	//   ....[1]....
        /*0060*/ 	.word	0x00002a20


	//----- nvinfo : EIATTR_CRS_STACK_SIZE
	.align		4
.L_735:
        /*0064*/ 	.byte	0x04, 0x1e
        /*0066*/ 	.short	(.L_737 - .L_736)
.L_736:
        /*0068*/ 	.word	0x00000000


	//----- nvinfo : EIATTR_CBANK_PARAM_SIZE
	.align		4
.L_737:
        /*006c*/ 	.byte	0x03, 0x19
        /*006e*/ 	.short	0x001c


	//----- nvinfo : EIATTR_PARAM_CBANK
	.align		4
        /*0070*/ 	.byte	0x04, 0x0a
        /*0072*/ 	.short	(.L_739 - .L_738)
	.align		4
.L_738:
        /*0074*/ 	.word	index@(.nv.constant0.chi_squared_f32)
        /*0078*/ 	.short	0x0380
        /*007a*/ 	.short	0x001c


	//----- nvinfo : EIATTR_SW_WAR
	.align		4
.L_739:
        /*007c*/ 	.byte	0x04, 0x36
        /*007e*/ 	.short	(.L_741 - .L_740)
.L_740:
        /*0080*/ 	.word	0x00000008
.L_741:


//--------------------- .nv.info.laplace_bf16     --------------------------
	.section	.nv.info.laplace_bf16,"",@"SHT_CUDA_INFO"
	.sectionflags	@""
	.align	4


	//----- nvinfo : EIATTR_CUDA_API_VERSION
	.align		4
        /*0000*/ 	.byte	0x04, 0x37
        /*0002*/ 	.short	(.L_743 - .L_742)
.L_742:
        /*0004*/ 	.word	0x00000082


	//----- nvinfo : EIATTR_KPARAM_INFO
	.align		4
.L_743:
        /*0008*/ 	.byte	0x04, 0x17
        /*000a*/ 	.short	(.L_745 - .L_744)
.L_744:
        /*000c*/ 	.word	0x00000000
        /*0010*/ 	.short	0x0004
        /*0012*/ 	.short	0x0020
        /*0014*/ 	.byte	0x00, 0xf0, 0x11, 0x00


	//----- nvinfo : EIATTR_KPARAM_INFO
	.align		4
.L_745:
        /*0018*/ 	.byte	0x04, 0x17
        /*001a*/ 	.short	(.L_747 - .L_746)
.L_746:
        /*001c*/ 	.word	0x00000000
        /*0020*/ 	.short	0x0003
        /*0022*/ 	.short	0x0018
        /*0024*/ 	.byte	0x00, 0xf0, 0x21, 0x00


	//----- nvinfo : EIATTR_KPARAM_INFO
	.align		4
.L_747:
        /*0028*/ 	.byte	0x04, 0x17
        /*002a*/ 	.short	(.L_749 - .L_748)
.L_748:
        /*002c*/ 	.word	0x00000000
        /*0030*/ 	.short	0x0002
        /*0032*/ 	.short	0x0010
        /*0034*/ 	.byte	0x00, 0xf0, 0x21, 0x00


	//----- nvinfo : EIATTR_KPARAM_INFO
	.align		4
.L_749:
        /*0038*/ 	.byte	0x04, 0x17
        /*003a*/ 	.short	(.L_751 - .L_750)
.L_750:
        /*003c*/ 	.word	0x00000000
        /*0040*/ 	.short	0x0001
        /*0042*/ 	.short	0x0008
        /*0044*/ 	.byte	0x00, 0xf0, 0x21, 0x00


	//----- nvinfo : EIATTR_KPARAM_INFO
	.align		4
.L_751:
        /*0048*/ 	.byte	0x04, 0x17
        /*004a*/ 	.short	(.L_753 - .L_752)
.L_752:
        /*004c*/ 	.word	0x00000000
        /*0050*/ 	.short	0x0000
        /*0052*/ 	.short	0x0000
        /*0054*/ 	.byte	0x00, 0xf5, 0x21, 0x00


	//----- nvinfo : EIATTR_SPARSE_MMA_MASK
	.align		4
.L_753:
        /*0058*/ 	.byte	0x03, 0x50
        /*005a*/ 	.short	0x0000


	//----- nvinfo : EIATTR_MAXREG_COUNT
	.align		4
        /*005c*/ 	.byte	0x03, 0x1b
        /*005e*/ 	.short	0x00ff


	//----- nvinfo : EIATTR_MERCURY_ISA_VERSION
	.align		4
        /*0060*/ 	.byte	0x03, 0x5f
        /*0062*/ 	.short	0x0101


	//----- nvinfo : EIATTR_VRC_CTA_INIT_COUNT
	.align		4
        /*0064*/ 	.byte	0x02, 0x4a
	.zero		1
	.zero		1


	//----- nvinfo : EIATTR_EXIT_INSTR_OFFSETS
	.align		4
        /*0068*/ 	.byte	0x04, 0x1c
        /*006a*/ 	.short	(.L_755 - .L_754)


	//   ....[0]....
.L_754:
        /*006c*/ 	.word	0x00000070


	//   ....[1]....
        /*0070*/ 	.word	0x00000b00


	//----- nvinfo : EIATTR_CRS_STACK_SIZE
	.align		4
.L_755:
        /*0074*/ 	.byte	0x04, 0x1e
        /*0076*/ 	.short	(.L_757 - .L_756)
.L_756:
        /*0078*/ 	.word	0x00000000


	//----- nvinfo : EIATTR_CBANK_PARAM_SIZE
	.align		4
.L_757:
        /*007c*/ 	.byte	0x03, 0x19
        /*007e*/ 	.short	0x0024


	//----- nvinfo : EIATTR_PARAM_CBANK
	.align		4
        /*0080*/ 	.byte	0x04, 0x0a
        /*0082*/ 	.short	(.L_759 - .L_758)
	.align		4
.L_758:
        /*0084*/ 	.word	index@(.nv.constant0.laplace_bf16)
        /*0088*/ 	.short	0x0380
        /*008a*/ 	.short	0x0024


	//----- nvinfo : EIATTR_SW_WAR
	.align		4
.L_759:
        /*008c*/ 	.byte	0x04, 0x36
        /*008e*/ 	.short	(.L_761 - .L_760)
.L_760:
        /*0090*/ 	.word	0x00000008
.L_761:


//--------------------- .nv.info.laplace_f16      --------------------------
	.section	.nv.info.laplace_f16,"",@"SHT_CUDA_INFO"
	.sectionflags	@""
	.align	4


	//----- nvinfo : EIATTR_CUDA_API_VERSION
	.align		4
        /*0000*/ 	.byte	0x04, 0x37
        /*0002*/ 	.short	(.L_763 - .L_762)
.L_762:
        /*0004*/ 	.word	0x00000082


	//----- nvinfo : EIATTR_KPARAM_INFO
	.align		4
.L_763:
        /*0008*/ 	.byte	0x04, 0x17
        /*000a*/ 	.short	(.L_765 - .L_764)
.L_764:
        /*000c*/ 	.word	0x00000000
        /*0010*/ 	.short	0x0004
        /*0012*/ 	.short	0x0020
        /*0014*/ 	.byte	0x00, 0xf0, 0x11, 0x00


	//----- nvinfo : EIATTR_KPARAM_INFO
	.align		4
.L_765:
        /*0018*/ 	.byte	0x04, 0x17
        /*001a*/ 	.short	(.L_767 - .L_766)
.L_766:
        /*001c*/ 	.word	0x00000000
        /*0020*/ 	.short	0x0003
        /*0022*/ 	.short	0x0018
        /*0024*/ 	.byte	0x00, 0xf0, 0x21, 0x00


	//----- nvinfo : EIATTR_KPARAM_INFO
	.align		4
.L_767:
        /*0028*/ 	.byte	0x04, 0x17
        /*002a*/ 	.short	(.L_769 - .L_768)
.L_768:
        /*002c*/ 	.word	0x00000000
        /*0030*/ 	.short	0x0002
        /*0032*/ 	.short	0x0010
        /*0034*/ 	.byte	0x00, 0xf0, 0x21, 0x00


	//----- nvinfo : EIATTR_KPARAM_INFO
	.align		4
.L_769:
        /*0038*/ 	.byte	0x04, 0x17
        /*003a*/ 	.short	(.L_771 - .L_770)
.L_770:
        /*003c*/ 	.word	0x00000000
        /*0040*/ 	.short	0x0001
        /*0042*/ 	.short	0x0008
        /*0044*/ 	.byte	0x00, 0xf0, 0x21, 0x00


	//----- nvinfo : EIATTR_KPARAM_INFO
	.align		4
.L_771:
        /*0048*/ 	.byte	0x04, 0x17
        /*004a*/ 	.short	(.L_773 - .L_772)
.L_772:
        /*004c*/ 	.word	0x00000000
        /*0050*/ 	.short	0x0000
        /*0052*/ 	.short	0x0000
        /*0054*/ 	.byte	0x00, 0xf5, 0x21, 0x00


	//----- nvinfo : EIATTR_SPARSE_MMA_MASK
	.align		4
.L_773:
        /*0058*/ 	.byte	0x03, 0x50
        /*005a*/ 	.short	0x0000


	//----- nvinfo : EIATTR_MAXREG_COUNT
	.align		4
        /*005c*/ 	.byte	0x03, 0x1b
        /*005e*/ 	.short	0x00ff


	//----- nvinfo : EIATTR_MERCURY_ISA_VERSION
	.align		4
        /*0060*/ 	.byte	0x03, 0x5f
        /*0062*/ 	.short	0x0101


	//----- nvinfo : EIATTR_VRC_CTA_INIT_COUNT
	.align		4
        /*0064*/ 	.byte	0x02, 0x4a
	.zero		1
	.zero		1


	//----- nvinfo : EIATTR_EXIT_INSTR_OFFSETS
	.align		4
        /*0068*/ 	.byte	0x04, 0x1c
        /*006a*/ 	.short	(.L_775 - .L_774)


	//   ....[0]....
.L_774:
        /*006c*/ 	.word	0x00000070


	//   ....[1]....
        /*0070*/ 	.word	0x00000b00


	//----- nvinfo : EIATTR_CRS_STACK_SIZE
	.align		4
.L_775:
        /*0074*/ 	.byte	0x04, 0x1e
        /*0076*/ 	.short	(.L_777 - .L_776)
.L_776:
        /*0078*/ 	.word	0x00000000


	//----- nvinfo : EIATTR_CBANK_PARAM_SIZE
	.align		4
.L_777:
        /*007c*/ 	.byte	0x03, 0x19
        /*007e*/ 	.short	0x0024


	//----- nvinfo : EIATTR_PARAM_CBANK
	.align		4
        /*0080*/ 	.byte	0x04, 0x0a
        /*0082*/ 	.short	(.L_779 - .L_778)
	.align		4
.L_778:
        /*0084*/ 	.word	index@(.nv.constant0.laplace_f16)
        /*0088*/ 	.short	0x0380
        /*008a*/ 	.short	0x0024


	//----- nvinfo : EIATTR_SW_WAR
	.align		4
.L_779:
        /*008c*/ 	.byte	0x04, 0x36
        /*008e*/ 	.short	(.L_781 - .L_780)
.L_780:
        /*0090*/ 	.word	0x00000008
.L_781:


//--------------------- .nv.info.laplace_f64      --------------------------
	.section	.nv.info.laplace_f64,"",@"SHT_CUDA_INFO"
	.sectionflags	@""
	.align	4


	//----- nvinfo : EIATTR_CUDA_API_VERSION
	.align		4
        /*0000*/ 	.byte	0x04, 0x37
        /*0002*/ 	.short	(.L_783 - .L_782)
.L_782:
        /*0004*/ 	.word	0x00000082


	//----- nvinfo : EIATTR_KPARAM_INFO
	.align		4
.L_783:
        /*0008*/ 	.byte	0x04, 0x17
        /*000a*/ 	.short	(.L_785 - .L_784)
.L_784:
        /*000c*/ 	.word	0x00000000
        /*0010*/ 	.short	0x0004
        /*0012*/ 	.short	0x0020
        /*0014*/ 	.byte	0x00, 0xf0, 0x11, 0x00


	//----- nvinfo : EIATTR_KPARAM_INFO
	.align		4
.L_785:
        /*0018*/ 	.byte	0x04, 0x17
        /*001a*/ 	.short	(.L_787 - .L_786)
.L_786:
        /*001c*/ 	.word	0x00000000
        /*0020*/ 	.short	0x0003
        /*0022*/ 	.short	0x0018
        /*0024*/ 	.byte	0x00, 0xf0, 0x21, 0x00


	//----- nvinfo : EIATTR_KPARAM_INFO
	.align		4
.L_787:
        /*0028*/ 	.byte	0x04, 0x17
        /*002a*/ 	.short	(.L_789 - .L_788)
.L_788:
        /*002c*/ 	.word	0x00000000
        /*0030*/ 	.short	0x0002
        /*0032*/ 	.short	0x0010
        /*0034*/ 	.byte	0x00, 0xf0, 0x21, 0x00


	//----- nvinfo : EIATTR_KPARAM_INFO
	.align		4
.L_789:
        /*0038*/ 	.byte	0x04, 0x17
        /*003a*/ 	.short	(.L_791 - .L_790)
.L_790:
        /*003c*/ 	.word	0x00000000
        /*0040*/ 	.short	0x0001
        /*0042*/ 	.short	0x0008
        /*0044*/ 	.byte	0x00, 0xf0, 0x21, 0x00


	//----- nvinfo : EIATTR_KPARAM_INFO
	.align		4
.L_791:
        /*0048*/ 	.byte	0x04, 0x17
        /*004a*/ 	.short	(.L_793 - .L_792)
.L_792:
        /*004c*/ 	.word	0x00000000
        /*0050*/ 	.short	0x0000
        /*0052*/ 	.short	0x0000
        /*0054*/ 	.byte	0x00, 0xf5, 0x21, 0x00


	//----- nvinfo : EIATTR_SPARSE_MMA_MASK
	.align		4
.L_793:
        /*0058*/ 	.byte	0x03, 0x50
        /*005a*/ 	.short	0x0000


	//----- nvinfo : EIATTR_MAXREG_COUNT
	.align		4
        /*005c*/ 	.byte	0x03, 0x1b
        /*005e*/ 	.short	0x00ff


	//----- nvinfo : EIATTR_MERCURY_ISA_VERSION
	.align		4
        /*0060*/ 	.byte	0x03, 0x5f
        /*0062*/ 	.short	0x0101


	//----- nvinfo : EIATTR_VRC_CTA_INIT_COUNT
	.align		4
        /*0064*/ 	.byte	0x02, 0x4a
	.zero		1
	.zero		1


	//----- nvinfo : EIATTR_EXIT_INSTR_OFFSETS
	.align		4
        /*0068*/ 	.byte	0x04, 0x1c
        /*006a*/ 	.short	(.L_795 - .L_794)


	//   ....[0]....
.L_794:
        /*006c*/ 	.word	0x00000070


	//   ....[1]....
        /*0070*/ 	.word	0x00000ae0


	//----- nvinfo : EIATTR_CRS_STACK_SIZE
	.align		4
.L_795:
        /*0074*/ 	.byte	0x04, 0x1e
        /*0076*/ 	.short	(.L_797 - .L_796)
.L_796:
        /*0078*/ 	.word	0x00000000


	//----- nvinfo : EIATTR_CBANK_PARAM_SIZE
	.align		4
.L_797:
        /*007c*/ 	.byte	0x03, 0x19
        /*007e*/ 	.short	0x0024


	//----- nvinfo : EIATTR_PARAM_CBANK
	.align		4
        /*0080*/ 	.byte	0x04, 0x0a
        /*0082*/ 	.short	(.L_799 - .L_798)
	.align		4
.L_798:
        /*0084*/ 	.word	index@(.nv.constant0.laplace_f64)
        /*0088*/ 	.short	0x0380
        /*008a*/ 	.short	0x0024


	//----- nvinfo : EIATTR_SW_WAR
	.align		4
.L_799:
        /*008c*/ 	.byte	0x04, 0x36
        /*008e*/ 	.short	(.L_801 - .L_800)
.L_800:
        /*0090*/ 	.word	0x00000008
.L_801:


//--------------------- .nv.info.laplace_f32      --------------------------
	.section	.nv.info.laplace_f32,"",@"SHT_CUDA_INFO"
	.sectionflags	@""
	.align	4


	//----- nvinfo : EIATTR_CUDA_API_VERSION
	.align		4
        /*0000*/ 	.byte	0x04, 0x37
        /*0002*/ 	.short	(.L_803 - .L_802)
.L_802:
        /*0004*/ 	.word	0x00000082


	//----- nvinfo : EIATTR_KPARAM_INFO
	.align		4
.L_803:
        /*0008*/ 	.byte	0x04, 0x17
        /*000a*/ 	.short	(.L_805 - .L_804)
.L_804:
        /*000c*/ 	.word	0x00000000
        /*0010*/ 	.short	0x0004
        /*0012*/ 	.short	0x0020
        /*0014*/ 	.byte	0x00, 0xf0, 0x11, 0x00


	//----- nvinfo : EIATTR_KPARAM_INFO
	.align		4
.L_805:
        /*0018*/ 	.byte	0x04, 0x17
        /*001a*/ 	.short	(.L_807 - .L_806)
.L_806:
        /*001c*/ 	.word	0x00000000
        /*0020*/ 	.short	0x0003
        /*0022*/ 	.short	0x0018
        /*0024*/ 	.byte	0x00, 0xf0, 0x21, 0x00


	//----- nvinfo : EIATTR_KPARAM_INFO
	.align		4
.L_807:
        /*0028*/ 	.byte	0x04, 0x17
        /*002a*/ 	.short	(.L_809 - .L_808)
.L_808:
        /*002c*/ 	.word	0x00000000
        /*0030*/ 	.short	0x0002
        /*0032*/ 	.short	0x0010
        /*0034*/ 	.byte	0x00, 0xf0, 0x21, 0x00


	//----- nvinfo : EIATTR_KPARAM_INFO
	.align		4
.L_809:
        /*0038*/ 	.byte	0x04, 0x17
        /*003a*/ 	.short	(.L_811 - .L_810)
.L_810:
        /*003c*/ 	.word	0x00000000
        /*0040*/ 	.short	0x0001
        /*0042*/ 	.short	0x0008
        /*0044*/ 	.byte	0x00, 0xf0, 0x21, 0x00


	//----- nvinfo : EIATTR_KPARAM_INFO
	.align		4
.L_811:
        /*0048*/ 	.byte	0x04, 0x17
        /*004a*/ 	.short	(.L_813 - .L_812)
.L_812:
        /*004c*/ 	.word	0x00000000
        /*0050*/ 	.short	0x0000
        /*0052*/ 	.short	0x0000
        /*0054*/ 	.byte	0x00, 0xf5, 0x21, 0x00


	//----- nvinfo : EIATTR_SPARSE_MMA_MASK
	.align		4
.L_813:
        /*0058*/ 	.byte	0x03, 0x50
        /*005a*/ 	.short	0x0000


	//----- nvinfo : EIATTR_MAXREG_COUNT
	.align		4
        /*005c*/ 	.byte	0x03, 0x1b
        /*005e*/ 	.short	0x00ff


	//----- nvinfo : EIATTR_MERCURY_ISA_VERSION
	.align		4
        /*0060*/ 	.byte	0x03, 0x5f
        /*0062*/ 	.short	0x0101


	//----- nvinfo : EIATTR_VRC_CTA_INIT_COUNT
	.align		4
        /*0064*/ 	.byte	0x02, 0x4a
	.zero		1
	.zero		1


	//----- nvinfo : EIATTR_EXIT_INSTR_OFFSETS
	.align		4
        /*0068*/ 	.byte	0x04, 0x1c
        /*006a*/ 	.short	(.L_815 - .L_814)


	//   ....[0]....
.L_814:
        /*006c*/ 	.word	0x00000070


	//   ....[1]....
        /*0070*/ 	.word	0x00000af0


	//----- nvinfo : EIATTR_CRS_STACK_SIZE
	.align		4
.L_815:
        /*0074*/ 	.byte	0x04, 0x1e
        /*0076*/ 	.short	(.L_817 - .L_816)
.L_816:
        /*0078*/ 	.word	0x00000000


	//----- nvinfo : EIATTR_CBANK_PARAM_SIZE
	.align		4
.L_817:
        /*007c*/ 	.byte	0x03, 0x19
        /*007e*/ 	.short	0x0024


	//----- nvinfo : EIATTR_PARAM_CBANK
	.align		4
        /*0080*/ 	.byte	0x04, 0x0a
        /*0082*/ 	.short	(.L_819 - .L_818)
	.align		4
.L_818:
        /*0084*/ 	.word	index@(.nv.constant0.laplace_f32)
        /*0088*/ 	.short	0x0380
        /*008a*/ 	.short	0x0024


	//----- nvinfo : EIATTR_SW_WAR
	.align		4
.L_819:
        /*008c*/ 	.byte	0x04, 0x36
        /*008e*/ 	.short	(.L_821 - .L_820)
.L_820:
        /*0090*/ 	.word	0x00000008
.L_821:


//--------------------- .nv.info.binomial_bf16    --------------------------
	.section	.nv.info.binomial_bf16,"",@"SHT_CUDA_INFO"
	.sectionflags	@""
	.align	4


	//----- nvinfo : EIATTR_CUDA_API_VERSION
	.align		4
        /*0000*/ 	.byte	0x04, 0x37
        /*0002*/ 	.short	(.L_823 - .L_822)
.L_822:
        /*0004*/ 	.word	0x00000082


	//----- nvinfo : EIATTR_KPARAM_INFO
	.align		4
.L_823:
        /*0008*/ 	.byte	0x04, 0x17
        /*000a*/ 	.short	(.L_825 - .L_824)
.L_824:
        /*000c*/ 	.word	0x00000000
        /*0010*/ 	.short	0x0004
        /*0012*/ 	.short	0x0020
        /*0014*/ 	.byte	0x00, 0xf0, 0x11, 0x00


	//----- nvinfo : EIATTR_KPARAM_INFO
	.align		4
.L_825:
        /*0018*/ 	.byte	0x04, 0x17
        /*001a*/ 	.short	(.L_827 - .L_826)
.L_826:
        /*001c*/ 	.word	0x00000000
        /*0020*/ 	.short	0x0003
        /*0022*/ 	.short	0x0018
        /*0024*/ 	.byte	0x00, 0xf0, 0x21, 0x00


	//----- nvinfo : EIATTR_KPARAM_INFO
	.align		4
.L_827:
        /*0028*/ 	.byte	0x04, 0x17
        /*002a*/ 	.short	(.L_829 - .L_828)
.L_828:
        /*002c*/ 	.word	0x00000000
        /*0030*/ 	.short	0x0002
        /*0032*/ 	.short	0x0010
        /*0034*/ 	.byte	0x00, 0xf0, 0x21, 0x00


	//----- nvinfo : EIATTR_KPARAM_INFO
	.align		4
.L_829:
        /*0038*/ 	.byte	0x04, 0x17
        /*003a*/ 	.short	(.L_831 - .L_830)
.L_830:
        /*003c*/ 	.word	0x00000000
        /*0040*/ 	.short	0x0001
        /*0042*/ 	.short	0x0008
        /*0044*/ 	.byte	0x00, 0xf0, 0x21, 0x00


	//----- nvinfo : EIATTR_KPARAM_INFO
	.align		4
.L_831:
        /*0048*/ 	.byte	0x04, 0x17
        /*004a*/ 	.short	(.L_833 - .L_832)
.L_832:
        /*004c*/ 	.word	0x00000000
        /*0050*/ 	.short	0x0000
        /*0052*/ 	.short	0x0000
        /*0054*/ 	.byte	0x00, 0xf5, 0x21, 0x00


	//----- nvinfo : EIATTR_SPARSE_MMA_MASK
	.align		4
.L_833:
        /*0058*/ 	.byte	0x03, 0x50
        /*005a*/ 	.short	0x0000


	//----- nvinfo : EIATTR_MAXREG_COUNT
	.align		4
        /*005c*/ 	.byte	0x03, 0x1b
        /*005e*/ 	.short	0x00ff


	//----- nvinfo : EIATTR_MERCURY_ISA_VERSION
	.align		4
        /*0060*/ 	.byte	0x03, 0x5f
        /*0062*/ 	.short	0x0101


	//----- nvinfo : EIATTR_VRC_CTA_INIT_COUNT
	.align		4
        /*0064*/ 	.byte	0x02, 0x4a
	.zero		1
	.zero		1


	//----- nvinfo : EIATTR_EXIT_INSTR_OFFSETS
	.align		4
        /*0068*/ 	.byte	0x04, 0x1c
        /*006a*/ 	.short	(.L_835 - .L_834)


	//   ....[0]....
.L_834:
        /*006c*/ 	.word	0x00000080


	//   ....[1]....
        /*0070*/ 	.word	0x00001d90


	//----- nvinfo : EIATTR_CRS_STACK_SIZE
	.align		4
.L_835:
        /*0074*/ 	.byte	0x04, 0x1e
        /*0076*/ 	.short	(.L_837 - .L_836)
.L_836:
        /*0078*/ 	.word	0x00000000


	//----- nvinfo : EIATTR_CBANK_PARAM_SIZE
	.align		4
.L_837:
        /*007c*/ 	.byte	0x03, 0x19
        /*007e*/ 	.short	0x0024


	//----- nvinfo : EIATTR_PARAM_CBANK
	.align		4
        /*0080*/ 	.byte	0x04, 0x0a
        /*0082*/ 	.short	(.L_839 - .L_838)
	.align		4
.L_838:
        /*0084*/ 	.word	index@(.nv.constant0.binomial_bf16)
        /*0088*/ 	.short	0x0380
        /*008a*/ 	.short	0x0024


	//----- nvinfo : EIATTR_SW_WAR
	.align		4
.L_839:
        /*008c*/ 	.byte	0x04, 0x36
        /*008e*/ 	.short	(.L_841 - .L_840)
.L_840:
        /*0090*/ 	.word	0x00000008
.L_841:


//--------------------- .nv.info.binomial_f16     --------------------------
	.section	.nv.info.binomial_f16,"",@"SHT_CUDA_INFO"
	.sectionflags	@""
	.align	4


	//----- nvinfo : EIATTR_CUDA_API_VERSION
	.align		4
        /*0000*/ 	.byte	0x04, 0x37
        /*0002*/ 	.short	(.L_843 - .L_842)
.L_842:
        /*0004*/ 	.word	0x00000082


	//----- nvinfo : EIATTR_KPARAM_INFO
	.align		4
.L_843:
        /*0008*/ 	.byte	0x04, 0x17
        /*000a*/ 	.short	(.L_845 - .L_844)
.L_844:
        /*000c*/ 	.word	0x00000000
        /*0010*/ 	.short	0x0004
        /*0012*/ 	.short	0x0020
        /*0014*/ 	.byte	0x00, 0xf0, 0x11, 0x00


	//----- nvinfo : EIATTR_KPARAM_INFO
	.align		4
.L_845:
        /*0018*/ 	.byte	0x04, 0x17
        /*001a*/ 	.short	(.L_847 - .L_846)
.L_846:
        /*001c*/ 	.word	0x00000000
        /*0020*/ 	.short	0x0003
        /*0022*/ 	.short	0x0018
        /*0024*/ 	.byte	0x00, 0xf0, 0x21, 0x00


	//----- nvinfo : EIATTR_KPARAM_INFO
	.align		4
.L_847:
        /*0028*/ 	.byte	0x04, 0x17
        /*002a*/ 	.short	(.L_849 - .L_848)
.L_848:
        /*002c*/ 	.word	0x00000000
        /*0030*/ 	.short	0x0002
        /*0032*/ 	.short	0x0010
        /*0034*/ 	.byte	0x00, 0xf0, 0x21, 0x00


	//----- nvinfo : EIATTR_KPARAM_INFO
	.align		4
.L_849:
        /*0038*/ 	.byte	0x04, 0x17
        /*003a*/ 	.short	(.L_851 - .L_850)
.L_850:
        /*003c*/ 	.word	0x00000000
        /*0040*/ 	.short	0x0001
        /*0042*/ 	.short	0x0008
        /*0044*/ 	.byte	0x00, 0xf0, 0x21, 0x00


	//----- nvinfo : EIATTR_KPARAM_INFO
	.align		4
.L_851:
        /*0048*/ 	.byte	0x04, 0x17
        /*004a*/ 	.short	(.L_853 - .L_852)
.L_852:
        /*004c*/ 	.word	0x00000000
        /*0050*/ 	.short	0x0000
        /*0052*/ 	.short	0x0000
        /*0054*/ 	.byte	0x00, 0xf5, 0x21, 0x00


	//----- nvinfo : EIATTR_SPARSE_MMA_MASK
	.align		4
.L_853:
        /*0058*/ 	.byte	0x03, 0x50
        /*005a*/ 	.short	0x0000


	//----- nvinfo : EIATTR_MAXREG_COUNT
	.align		4
        /*005c*/ 	.byte	0x03, 0x1b
        /*005e*/ 	.short	0x00ff


	//----- nvinfo : EIATTR_MERCURY_ISA_VERSION
	.align		4
        /*0060*/ 	.byte	0x03, 0x5f
        /*0062*/ 	.short	0x0101


	//----- nvinfo : EIATTR_VRC_CTA_INIT_COUNT
	.align		4
        /*0064*/ 	.byte	0x02, 0x4a
	.zero		1
	.zero		1


	//----- nvinfo : EIATTR_EXIT_INSTR_OFFSETS
	.align		4
        /*0068*/ 	.byte	0x04, 0x1c
        /*006a*/ 	.short	(.L_855 - .L_854)


	//   ....[0]....
.L_854:
        /*006c*/ 	.word	0x00000080


	//   ....[1]....
        /*0070*/ 	.word	0x00001d90


	//----- nvinfo : EIATTR_CRS_STACK_SIZE
	.align		4
.L_855:
        /*0074*/ 	.byte	0x04, 0x1e
        /*0076*/ 	.short	(.L_857 - .L_856)
.L_856:
        /*0078*/ 	.word	0x00000000


	//----- nvinfo : EIATTR_CBANK_PARAM_SIZE
	.align		4
.L_857:
        /*007c*/ 	.byte	0x03, 0x19
        /*007e*/ 	.short	0x0024


	//----- nvinfo : EIATTR_PARAM_CBANK
	.align		4
        /*0080*/ 	.byte	0x04, 0x0a
        /*0082*/ 	.short	(.L_859 - .L_858)
	.align		4
.L_858:
        /*0084*/ 	.word	index@(.nv.constant0.binomial_f16)
        /*0088*/ 	.short	0x0380
        /*008a*/ 	.short	0x0024


	//----- nvinfo : EIATTR_SW_WAR
	.align		4
.L_859:
        /*008c*/ 	.byte	0x04, 0x36
        /*008e*/ 	.short	(.L_861 - .L_860)
.L_860:
        /*0090*/ 	.word	0x00000008
.L_861:


//--------------------- .nv.info.binomial_f64     --------------------------
	.section	.nv.info.binomial_f64,"",@"SHT_CUDA_INFO"
	.sectionflags	@""
	.align	4


	//----- nvinfo : EIATTR_CUDA_API_VERSION
	.align		4
        /*0000*/ 	.byte	0x04, 0x37
        /*0002*/ 	.short	(.L_863 - .L_862)
.L_862:
        /*0004*/ 	.word	0x00000082


	//----- nvinfo : EIATTR_KPARAM_INFO
	.align		4
.L_863:
        /*0008*/ 	.byte	0x04, 0x17
        /*000a*/ 	.short	(.L_865 - .L_864)
.L_864:
        /*000c*/ 	.word	0x00000000
        /*0010*/ 	.short	0x0004
        /*0012*/ 	.short	0x0020
        /*0014*/ 	.byte	0x00, 0xf0, 0x11, 0x00


	//----- nvinfo : EIATTR_KPARAM_INFO
	.align		4
.L_865:
        /*0018*/ 	.byte	0x04, 0x17
        /*001a*/ 	.short	(.L_867 - .L_866)
.L_866:
        /*001c*/ 	.word	0x00000000
        /*0020*/ 	.short	0x0003
        /*0022*/ 	.short	0x0018
        /*0024*/ 	.byte	0x00, 0xf0, 0x21, 0x00


	//----- nvinfo : EIATTR_KPARAM_INFO
	.align		4
.L_867:
        /*0028*/ 	.byte	0x04, 0x17
        /*002a*/ 	.short	(.L_869 - .L_868)
.L_868:
        /*002c*/ 	.word	0x00000000
        /*0030*/ 	.short	0x0002
        /*0032*/ 	.short	0x0010
        /*0034*/ 	.byte	0x00, 0xf0, 0x21, 0x00


	//----- nvinfo : EIATTR_KPARAM_INFO
	.align		4
.L_869:
        /*0038*/ 	.byte	0x04, 0x17
        /*003a*/ 	.short	(.L_871 - .L_870)
.L_870:
        /*003c*/ 	.word	0x00000000
        /*0040*/ 	.short	0x0001
        /*0042*/ 	.short	0x0008
        /*0044*/ 	.byte	0x00, 0xf0, 0x21, 0x00


	//----- nvinfo : EIATTR_KPARAM_INFO
	.align		4
.L_871:
        /*0048*/ 	.byte	0x04, 0x17
        /*004a*/ 	.short	(.L_873 - .L_872)
.L_872:
        /*004c*/ 	.word	0x00000000
        /*0050*/ 	.short	0x0000
        /*0052*/ 	.short	0x0000
        /*0054*/ 	.byte	0x00, 0xf5, 0x21, 0x00


	//----- nvinfo : EIATTR_SPARSE_MMA_MASK
	.align		4
.L_873:
        /*0058*/ 	.byte	0x03, 0x50
        /*005a*/ 	.short	0x0000


	//----- nvinfo : EIATTR_MAXREG_COUNT
	.align		4
        /*005c*/ 	.byte	0x03, 0x1b
        /*005e*/ 	.short	0x00ff


	//----- nvinfo : EIATTR_MERCURY_ISA_VERSION
	.align		4
        /*0060*/ 	.byte	0x03, 0x5f
        /*0062*/ 	.short	0x0101


	//----- nvinfo : EIATTR_VRC_CTA_INIT_COUNT
	.align		4
        /*0064*/ 	.byte	0x02, 0x4a
	.zero		1
	.zero		1


	//----- nvinfo : EIATTR_EXIT_INSTR_OFFSETS
	.align		4
        /*0068*/ 	.byte	0x04, 0x1c
        /*006a*/ 	.short	(.L_875 - .L_874)


	//   ....[0]....
.L_874:
        /*006c*/ 	.word	0x00000080


	//   ....[1]....
        /*0070*/ 	.word	0x00001d70


	//----- nvinfo : EIATTR_CRS_STACK_SIZE
	.align		4
.L_875:
        /*0074*/ 	.byte	0x04, 0x1e
        /*0076*/ 	.short	(.L_877 - .L_876)
.L_876:
        /*0078*/ 	.word	0x00000000


	//----- nvinfo : EIATTR_CBANK_PARAM_SIZE
	.align		4
.L_877:
        /*007c*/ 	.byte	0x03, 0x19
        /*007e*/ 	.short	0x0024


	//----- nvinfo : EIATTR_PARAM_CBANK
	.align		4
        /*0080*/ 	.byte	0x04, 0x0a
        /*0082*/ 	.short	(.L_879 - .L_878)
	.align		4
.L_878:
        /*0084*/ 	.word	index@(.nv.constant0.binomial_f64)
        /*0088*/ 	.short	0x0380
        /*008a*/ 	.short	0x0024


	//----- nvinfo : EIATTR_SW_WAR
	.align		4
.L_879:
        /*008c*/ 	.byte	0x04, 0x36
        /*008e*/ 	.short	(.L_881 - .L_880)
.L_880:
        /*0090*/ 	.word	0x00000008
.L_881:


//--------------------- .nv.info.binomial_f32     --------------------------
	.section	.nv.info.binomial_f32,"",@"SHT_CUDA_INFO"
	.sectionflags	@""
	.align	4


	//----- nvinfo : EIATTR_CUDA_API_VERSION
	.align		4
        /*0000*/ 	.byte	0x04, 0x37
        /*0002*/ 	.short	(.L_883 - .L_882)
.L_882:
        /*0004*/ 	.word	0x00000082


	//----- nvinfo : EIATTR_KPARAM_INFO
	.align		4
.L_883:
        /*0008*/ 	.byte	0x04, 0x17
        /*000a*/ 	.short	(.L_885 - .L_884)
.L_884:
        /*000c*/ 	.word	0x00000000
        /*0010*/ 	.short	0x0004
        /*0012*/ 	.short	0x0020
        /*0014*/ 	.byte	0x00, 0xf0, 0x11, 0x00


	//----- nvinfo : EIATTR_KPARAM_INFO
	.align		4
.L_885:
        /*0018*/ 	.byte	0x04, 0x17
        /*001a*/ 	.short	(.L_887 - .L_886)
.L_886:
        /*001c*/ 	.word	0x00000000
        /*0020*/ 	.short	0x0003
        /*0022*/ 	.short	0x0018
        /*0024*/ 	.byte	0x00, 0xf0, 0x21, 0x00


	//----- nvinfo : EIATTR_KPARAM_INFO
	.align		4
.L_887:
        /*0028*/ 	.byte	0x04, 0x17
        /*002a*/ 	.short	(.L_889 - .L_888)
.L_888:
        /*002c*/ 	.word	0x00000000
        /*0030*/ 	.short	0x0002
        /*0032*/ 	.short	0x0010
        /*0034*/ 	.byte	0x00, 0xf0, 0x21, 0x00


	//----- nvinfo : EIATTR_KPARAM_INFO
	.align		4
.L_889:
        /*0038*/ 	.byte	0x04, 0x17
        /*003a*/ 	.short	(.L_891 - .L_890)
.L_890:
        /*003c*/ 	.word	0x00000000
        /*0040*/ 	.short	0x0001
        /*0042*/ 	.short	0x0008
        /*0044*/ 	.byte	0x00, 0xf0, 0x21, 0x00


	//----- nvinfo : EIATTR_KPARAM_INFO
	.align		4
.L_891:
        /*0048*/ 	.byte	0x04, 0x17
        /*004a*/ 	.short	(.L_893 - .L_892)
.L_892:
        /*004c*/ 	.word	0x00000000
        /*0050*/ 	.short	0x0000
        /*0052*/ 	.short	0x0000
        /*0054*/ 	.byte	0x00, 0xf5, 0x21, 0x00


	//----- nvinfo : EIATTR_SPARSE_MMA_MASK
	.align		4
.L_893:
        /*0058*/ 	.byte	0x03, 0x50
        /*005a*/ 	.short	0x0000


	//----- nvinfo : EIATTR_MAXREG_COUNT
	.align		4
        /*005c*/ 	.byte	0x03, 0x1b
        /*005e*/ 	.short	0x00ff


	//----- nvinfo : EIATTR_MERCURY_ISA_VERSION
	.align		4
        /*0060*/ 	.byte	0x03, 0x5f
        /*0062*/ 	.short	0x0101


	//----- nvinfo : EIATTR_VRC_CTA_INIT_COUNT
	.align		4
        /*0064*/ 	.byte	0x02, 0x4a
	.zero		1
	.zero		1


	//----- nvinfo : EIATTR_EXIT_INSTR_OFFSETS
	.align		4
        /*0068*/ 	.byte	0x04, 0x1c
        /*006a*/ 	.short	(.L_895 - .L_894)


	//   ....[0]....
.L_894:
        /*006c*/ 	.word	0x00000080


	//   ....[1]....
        /*0070*/ 	.word	0x00001d80


	//----- nvinfo : EIATTR_CRS_STACK_SIZE
	.align		4
.L_895:
        /*0074*/ 	.byte	0x04, 0x1e
        /*0076*/ 	.short	(.L_897 - .L_896)
.L_896:
        /*0078*/ 	.word	0x00000000


	//----- nvinfo : EIATTR_CBANK_PARAM_SIZE
	.align		4
.L_897:
        /*007c*/ 	.byte	0x03, 0x19
        /*007e*/ 	.short	0x0024


	//----- nvinfo : EIATTR_PARAM_CBANK
	.align		4
        /*0080*/ 	.byte	0x04, 0x0a
        /*0082*/ 	.short	(.L_899 - .L_898)
	.align		4
.L_898:
        /*0084*/ 	.word	index@(.nv.constant0.binomial_f32)
        /*0088*/ 	.short	0x0380
        /*008a*/ 	.short	0x0024


	//----- nvinfo : EIATTR_SW_WAR
	.align		4
.L_899:
        /*008c*/ 	.byte	0x04, 0x36
        /*008e*/ 	.short	(.L_901 - .L_900)
.L_900:
        /*0090*/ 	.word	0x00000008
.L_901:


//--------------------- .nv.info.poisson_bf16     --------------------------
	.section	.nv.info.poisson_bf16,"",@"SHT_CUDA_INFO"
	.sectionflags	@""
	.align	4


	//----- nvinfo : EIATTR_CUDA_API_VERSION
	.align		4
        /*0000*/ 	.byte	0x04, 0x37
        /*0002*/ 	.short	(.L_903 - .L_902)
.L_902:
        /*0004*/ 	.word	0x00000082


	//----- nvinfo : EIATTR_KPARAM_INFO
	.align		4
.L_903:
        /*0008*/ 	.byte	0x04, 0x17
        /*000a*/ 	.short	(.L_905 - .L_904)
.L_904:
        /*000c*/ 	.word	0x00000000
        /*0010*/ 	.short	0x0003
        /*0012*/ 	.short	0x0018
        /*0014*/ 	.byte	0x00, 0xf0, 0x11, 0x00


	//----- nvinfo : EIATTR_KPARAM_INFO
	.align		4
.L_905:
        /*0018*/ 	.byte	0x04, 0x17
        /*001a*/ 	.short	(.L_907 - .L_906)
.L_906:
        /*001c*/ 	.word	0x00000000
        /*0020*/ 	.short	0x0002
        /*0022*/ 	.short	0x0010
        /*0024*/ 	.byte	0x00, 0xf0, 0x21, 0x00


	//----- nvinfo : EIATTR_KPARAM_INFO
	.align		4
.L_907:
        /*0028*/ 	.byte	0x04, 0x17
        /*002a*/ 	.short	(.L_909 - .L_908)
.L_908:
        /*002c*/ 	.word	0x00000000
        /*0030*/ 	.short	0x0001
        /*0032*/ 	.short	0x0008
        /*0034*/ 	.byte	0x00, 0xf0, 0x21, 0x00


	//----- nvinfo : EIATTR_KPARAM_INFO
	.align		4
.L_909:
        /*0038*/ 	.byte	0x04, 0x17
        /*003a*/ 	.short	(.L_911 - .L_910)
.L_910:
        /*003c*/ 	.word	0x00000000
        /*0040*/ 	.short	0x0000
        /*0042*/ 	.short	0x0000
        /*0044*/ 	.byte	0x00, 0xf5, 0x21, 0x00


	//----- nvinfo : EIATTR_SPARSE_MMA_MASK
	.align		4
.L_911:
        /*0048*/ 	.byte	0x03, 0x50
        /*004a*/ 	.short	0x0000


	//----- nvinfo : EIATTR_MAXREG_COUNT
	.align		4
        /*004c*/ 	.byte	0x03, 0x1b
        /*004e*/ 	.short	0x00ff


	//----- nvinfo : EIATTR_MERCURY_ISA_VERSION
	.align		4
        /*0050*/ 	.byte	0x03, 0x5f
        /*0052*/ 	.short	0x0101


	//----- nvinfo : EIATTR_VRC_CTA_INIT_COUNT
	.align		4
        /*0054*/ 	.byte	0x02, 0x4a
	.zero		1
	.zero		1


	//----- nvinfo : EIATTR_EXIT_INSTR_OFFSETS
	.align		4
        /*0058*/ 	.byte	0x04, 0x1c
        /*005a*/ 	.short	(.L_913 - .L_912)


	//   ....[0]....
.L_912:
        /*005c*/ 	.word	0x00000080


	//   ....[1]....
        /*0060*/ 	.word	0x00001980


	//----- nvinfo : EIATTR_CRS_STACK_SIZE
	.align		4
.L_913:
        /*0064*/ 	.byte	0x04, 0x1e
        /*0066*/ 	.short	(.L_915 - .L_914)
.L_914:
        /*0068*/ 	.word	0x00000000


	//----- nvinfo : EIATTR_CBANK_PARAM_SIZE
	.align		4
.L_915:
        /*006c*/ 	.byte	0x03, 0x19
        /*006e*/ 	.short	0x001c


	//----- nvinfo : EIATTR_PARAM_CBANK
	.align		4
        /*0070*/ 	.byte	0x04, 0x0a
        /*0072*/ 	.short	(.L_917 - .L_916)
	.align		4
.L_916:
        /*0074*/ 	.word	index@(.nv.constant0.poisson_bf16)
        /*0078*/ 	.short	0x0380
        /*007a*/ 	.short	0x001c


	//----- nvinfo : EIATTR_SW_WAR
	.align		4
.L_917:
        /*007c*/ 	.byte	0x04, 0x36
        /*007e*/ 	.short	(.L_919 - .L_918)
.L_918:
        /*0080*/ 	.word	0x00000008
.L_919:


//--------------------- .nv.info.poisson_f16      --------------------------
	.section	.nv.info.poisson_f16,"",@"SHT_CUDA_INFO"
	.sectionflags	@""
	.align	4


	//----- nvinfo : EIATTR_CUDA_API_VERSION
	.align		4
        /*0000*/ 	.byte	0x04, 0x37
        /*0002*/ 	.short	(.L_921 - .L_920)
.L_920:
        /*0004*/ 	.word	0x00000082


	//----- nvinfo : EIATTR_KPARAM_INFO
	.align		4
.L_921:
        /*0008*/ 	.byte	0x04, 0x17
        /*000a*/ 	.short	(.L_923 - .L_922)
.L_922:
        /*000c*/ 	.word	0x00000000
        /*0010*/ 	.short	0x0003
        /*0012*/ 	.short	0x0018
        /*0014*/ 	.byte	0x00, 0xf0, 0x11, 0x00


	//----- nvinfo : EIATTR_KPARAM_INFO
	.align		4
.L_923:
        /*0018*/ 	.byte	0x04, 0x17
        /*001a*/ 	.short	(.L_925 - .L_924)
.L_924:
        /*001c*/ 	.word	0x00000000
        /*0020*/ 	.short	0x0002
        /*0022*/ 	.short	0x0010
        /*0024*/ 	.byte	0x00, 0xf0, 0x21, 0x00


	//----- nvinfo : EIATTR_KPARAM_INFO
	.align		4
.L_925:
        /*0028*/ 	.byte	0x04, 0x17
        /*002a*/ 	.short	(.L_927 - .L_926)
.L_926:
        /*002c*/ 	.word	0x00000000
        /*0030*/ 	.short	0x0001
        /*0032*/ 	.short	0x0008
        /*0034*/ 	.byte	0x00, 0xf0, 0x21, 0x00


	//----- nvinfo : EIATTR_KPARAM_INFO
	.align		4
.L_927:
        /*0038*/ 	.byte	0x04, 0x17
        /*003a*/ 	.short	(.L_929 - .L_928)
.L_928:
        /*003c*/ 	.word	0x00000000
        /*0040*/ 	.short	0x0000
        /*0042*/ 	.short	0x0000
        /*0044*/ 	.byte	0x00, 0xf5, 0x21, 0x00


	//----- nvinfo : EIATTR_SPARSE_MMA_MASK
	.align		4
.L_929:
        /*0048*/ 	.byte	0x03, 0x50
        /*004a*/ 	.short	0x0000


	//----- nvinfo : EIATTR_MAXREG_COUNT
	.align		4
        /*004c*/ 	.byte	0x03, 0x1b
        /*004e*/ 	.short	0x00ff


	//----- nvinfo : EIATTR_MERCURY_ISA_VERSION
	.align		4
        /*0050*/ 	.byte	0x03, 0x5f
        /*0052*/ 	.short	0x0101


	//----- nvinfo : EIATTR_VRC_CTA_INIT_COUNT
	.align		4
        /*0054*/ 	.byte	0x02, 0x4a
	.zero		1
	.zero		1


	//----- nvinfo : EIATTR_EXIT_INSTR_OFFSETS
	.align		4
        /*0058*/ 	.byte	0x04, 0x1c
        /*005a*/ 	.short	(.L_931 - .L_930)


	//   ....[0]....
.L_930:
        /*005c*/ 	.word	0x00000080


	//   ....[1]....
        /*0060*/ 	.word	0x00001980


	//----- nvinfo : EIATTR_CRS_STACK_SIZE
	.align		4
.L_931:
        /*0064*/ 	.byte	0x04, 0x1e
        /*0066*/ 	.short	(.L_933 - .L_932)
.L_932:
        /*0068*/ 	.word	0x00000000


	//----- nvinfo : EIATTR_CBANK_PARAM_SIZE
	.align		4
.L_933:
        /*006c*/ 	.byte	0x03, 0x19
        /*006e*/ 	.short	0x001c


	//----- nvinfo : EIATTR_PARAM_CBANK
	.align		4
        /*0070*/ 	.byte	0x04, 0x0a
        /*0072*/ 	.short	(.L_935 - .L_934)
	.align		4
.L_934:
        /*0074*/ 	.word	index@(.nv.constant0.poisson_f16)
        /*0078*/ 	.short	0x0380
        /*007a*/ 	.short	0x001c


	//----- nvinfo : EIATTR_SW_WAR
	.align		4
.L_935:
        /*007c*/ 	.byte	0x04, 0x36
        /*007e*/ 	.short	(.L_937 - .L_936)
.L_936:
        /*0080*/ 	.word	0x00000008
.L_937:


//--------------------- .nv.info.poisson_f64      --------------------------
	.section	.nv.info.poisson_f64,"",@"SHT_CUDA_INFO"
	.sectionflags	@""
	.align	4


	//----- nvinfo : EIATTR_CUDA_API_VERSION
	.align		4
        /*0000*/ 	.byte	0x04, 0x37
        /*0002*/ 	.short	(.L_939 - .L_938)
.L_938:
        /*0004*/ 	.word	0x00000082


	//----- nvinfo : EIATTR_KPARAM_INFO
	.align		4
.L_939:
        /*0008*/ 	.byte	0x04, 0x17
        /*000a*/ 	.short	(.L_941 - .L_940)
.L_940:
        /*000c*/ 	.word	0x00000000
        /*0010*/ 	.short	0x0003
        /*0012*/ 	.short	0x0018
        /*0014*/ 	.byte	0x00, 0xf0, 0x11, 0x00


	//----- nvinfo : EIATTR_KPARAM_INFO
	.align		4
.L_941:
        /*0018*/ 	.byte	0x04, 0x17
        /*001a*/ 	.short	(.L_943 - .L_942)
.L_942:
        /*001c*/ 	.word	0x00000000
        /*0020*/ 	.short	0x0002
        /*0022*/ 	.short	0x0010
        /*0024*/ 	.byte	0x00, 0xf0, 0x21, 0x00


	//----- nvinfo : EIATTR_KPARAM_INFO
	.align		4
.L_943:
        /*0028*/ 	.byte	0x04, 0x17
        /*002a*/ 	.short	(.L_945 - .L_944)
.L_944:
        /*002c*/ 	.word	0x00000000
        /*0030*/ 	.short	0x0001
        /*0032*/ 	.short	0x0008
        /*0034*/ 	.byte	0x00, 0xf0, 0x21, 0x00


	//----- nvinfo : EIATTR_KPARAM_INFO
	.align		4
.L_945:
        /*0038*/ 	.byte	0x04, 0x17
        /*003a*/ 	.short	(.L_947 - .L_946)
.L_946:
        /*003c*/ 	.word	0x00000000
        /*0040*/ 	.short	0x0000
        /*0042*/ 	.short	0x0000
        /*0044*/ 	.byte	0x00, 0xf5, 0x21, 0x00


	//----- nvinfo : EIATTR_SPARSE_MMA_MASK
	.align		4
.L_947:
        /*0048*/ 	.byte	0x03, 0x50
        /*004a*/ 	.short	0x0000


	//----- nvinfo : EIATTR_MAXREG_COUNT
	.align		4
        /*004c*/ 	.byte	0x03, 0x1b
        /*004e*/ 	.short	0x00ff


	//----- nvinfo : EIATTR_MERCURY_ISA_VERSION
	.align		4
        /*0050*/ 	.byte	0x03, 0x5f
        /*0052*/ 	.short	0x0101


	//----- nvinfo : EIATTR_VRC_CTA_INIT_COUNT
	.align		4
        /*0054*/ 	.byte	0x02, 0x4a
	.zero		1
	.zero		1


	//----- nvinfo : EIATTR_EXIT_INSTR_OFFSETS
	.align		4
        /*0058*/ 	.byte	0x04, 0x1c
        /*005a*/ 	.short	(.L_949 - .L_948)


	//   ....[0]....
.L_948:
        /*005c*/ 	.word	0x00000080


	//   ....[1]....
        /*0060*/ 	.word	0x00001960


	//----- nvinfo : EIATTR_CRS_STACK_SIZE
	.align		4
.L_949:
        /*0064*/ 	.byte	0x04, 0x1e
        /*0066*/ 	.short	(.L_951 - .L_950)
.L_950:
        /*0068*/ 	.word	0x00000000


	//----- nvinfo : EIATTR_CBANK_PARAM_SIZE
	.align		4
.L_951:
        /*006c*/ 	.byte	0x03, 0x19
        /*006e*/ 	.short	0x001c


	//----- nvinfo : EIATTR_PARAM_CBANK
	.align		4
        /*0070*/ 	.byte	0x04, 0x0a
        /*0072*/ 	.short	(.L_953 - .L_952)
	.align		4
.L_952:
        /*0074*/ 	.word	index@(.nv.constant0.poisson_f64)
        /*0078*/ 	.short	0x0380
        /*007a*/ 	.short	0x001c


	//----- nvinfo : EIATTR_SW_WAR
	.align		4
.L_953:
        /*007c*/ 	.byte	0x04, 0x36
        /*007e*/ 	.short	(.L_955 - .L_954)
.L_954:
        /*0080*/ 	.word	0x00000008
.L_955:


//--------------------- .nv.info.poisson_f32      --------------------------
	.section	.nv.info.poisson_f32,"",@"SHT_CUDA_INFO"
	.sectionflags	@""
	.align	4


	//----- nvinfo : EIATTR_CUDA_API_VERSION
	.align		4
        /*0000*/ 	.byte	0x04, 0x37
        /*0002*/ 	.short	(.L_957 - .L_956)
.L_956:
        /*0004*/ 	.word	0x00000082


	//----- nvinfo : EIATTR_KPARAM_INFO
	.align		4
.L_957:
        /*0008*/ 	.byte	0x04, 0x17
        /*000a*/ 	.short	(.L_959 - .L_958)
.L_958:
        /*000c*/ 	.word	0x00000000
        /*0010*/ 	.short	0x0003
        /*0012*/ 	.short	0x0018
        /*0014*/ 	.byte	0x00, 0xf0, 0x11, 0x00


	//----- nvinfo : EIATTR_KPARAM_INFO
	.align		4
.L_959:
        /*0018*/ 	.byte	0x04, 0x17
        /*001a*/ 	.short	(.L_961 - .L_960)
.L_960:
        /*001c*/ 	.word	0x00000000
        /*0020*/ 	.short	0x0002
        /*0022*/ 	.short	0x0010
        /*0024*/ 	.byte	0x00, 0xf0, 0x21, 0x00


	//----- nvinfo : EIATTR_KPARAM_INFO
	.align		4
.L_961:
        /*0028*/ 	.byte	0x04, 0x17
        /*002a*/ 	.short	(.L_963 - .L_962)
.L_962:
        /*002c*/ 	.word	0x00000000
        /*0030*/ 	.short	0x0001
        /*0032*/ 	.short	0x0008
        /*0034*/ 	.byte	0x00, 0xf0, 0x21, 0x00


	//----- nvinfo : EIATTR_KPARAM_INFO
	.align		4
.L_963:
        /*0038*/ 	.byte	0x04, 0x17
        /*003a*/ 	.short	(.L_965 - .L_964)
.L_964:
        /*003c*/ 	.word	0x00000000
        /*0040*/ 	.short	0x0000
        /*0042*/ 	.short	0x0000
        /*0044*/ 	.byte	0x00, 0xf5, 0x21, 0x00


	//----- nvinfo : EIATTR_SPARSE_MMA_MASK
	.align		4
.L_965:
        /*0048*/ 	.byte	0x03, 0x50
        /*004a*/ 	.short	0x0000


	//----- nvinfo : EIATTR_MAXREG_COUNT
	.align		4
        /*004c*/ 	.byte	0x03, 0x1b
        /*004e*/ 	.short	0x00ff


	//----- nvinfo : EIATTR_MERCURY_ISA_VERSION
	.align		4
        /*0050*/ 	.byte	0x03, 0x5f
        /*0052*/ 	.short	0x0101


	//----- nvinfo : EIATTR_VRC_CTA_INIT_COUNT
	.align		4
        /*0054*/ 	.byte	0x02, 0x4a
	.zero		1
	.zero		1


	//----- nvinfo : EIATTR_EXIT_INSTR_OFFSETS
	.align		4
        /*0058*/ 	.byte	0x04, 0x1c
        /*005a*/ 	.short	(.L_967 - .L_966)


	//   ....[0]....
.L_966:
        /*005c*/ 	.word	0x00000080


	//   ....[1]....
        /*0060*/ 	.word	0x00001970


	//----- nvinfo : EIATTR_CRS_STACK_SIZE
	.align		4
.L_967:
        /*0064*/ 	.byte	0x04, 0x1e
        /*0066*/ 	.short	(.L_969 - .L_968)
.L_968:
        /*0068*/ 	.word	0x00000000


	//----- nvinfo : EIATTR_CBANK_PARAM_SIZE
	.align		4
.L_969:
        /*006c*/ 	.byte	0x03, 0x19
        /*006e*/ 	.short	0x001c


	//----- nvinfo : EIATTR_PARAM_CBANK
	.align		4
        /*0070*/ 	.byte	0x04, 0x0a
        /*0072*/ 	.short	(.L_971 - .L_970)
	.align		4
.L_970:
        /*0074*/ 	.word	index@(.nv.constant0.poisson_f32)
        /*0078*/ 	.short	0x0380
        /*007a*/ 	.short	0x001c


	//----- nvinfo : EIATTR_SW_WAR
	.align		4
.L_971:
        /*007c*/ 	.byte	0x04, 0x36
        /*007e*/ 	.short	(.L_973 - .L_972)
.L_972:
        /*0080*/ 	.word	0x00000008
.L_973:


//--------------------- .nv.info.exponential_bf16 --------------------------
	.section	.nv.info.exponential_bf16,"",@"SHT_CUDA_INFO"
	.sectionflags	@""
	.align	4


	//----- nvinfo : EIATTR_CUDA_API_VERSION
	.align		4
        /*0000*/ 	.byte	0x04, 0x37
        /*0002*/ 	.short	(.L_975 - .L_974)
.L_974:
        /*0004*/ 	.word	0x00000082


	//----- nvinfo : EIATTR_KPARAM_INFO
	.align		4
.L_975:
        /*0008*/ 	.byte	0x04, 0x17
        /*000a*/ 	.short	(.L_977 - .L_976)
.L_976:
        /*000c*/ 	.word	0x00000000
        /*0010*/ 	.short	0x0003
        /*0012*/ 	.short	0x0018
        /*0014*/ 	.byte	0x00, 0xf0, 0x11, 0x00


	//----- nvinfo : EIATTR_KPARAM_INFO
	.align		4
.L_977:
        /*0018*/ 	.byte	0x04, 0x17
        /*001a*/ 	.short	(.L_979 - .L_978)
.L_978:
        /*001c*/ 	.word	0x00000000
        /*0020*/ 	.short	0x0002
        /*0022*/ 	.short	0x0010
        /*0024*/ 	.byte	0x00, 0xf0, 0x21, 0x00


	//----- nvinfo : EIATTR_KPARAM_INFO
	.align		4
.L_979:
        /*0028*/ 	.byte	0x04, 0x17
        /*002a*/ 	.short	(.L_981 - .L_980)
.L_980:
        /*002c*/ 	.word	0x00000000
        /*0030*/ 	.short	0x0001
        /*0032*/ 	.short	0x0008
        /*0034*/ 	.byte	0x00, 0xf0, 0x21, 0x00


	//----- nvinfo : EIATTR_KPARAM_INFO
	.align		4
.L_981:
        /*0038*/ 	.byte	0x04, 0x17
        /*003a*/ 	.short	(.L_983 - .L_982)
.L_982:
        /*003c*/ 	.word	0x00000000
        /*0040*/ 	.short	0x0000
        /*0042*/ 	.short	0x0000
        /*0044*/ 	.byte	0x00, 0xf5, 0x21, 0x00


	//----- nvinfo : EIATTR_SPARSE_MMA_MASK
	.align		4
.L_983:
        /*0048*/ 	.byte	0x03, 0x50
        /*004a*/ 	.short	0x0000


	//----- nvinfo : EIATTR_MAXREG_COUNT
	.align		4
        /*004c*/ 	.byte	0x03, 0x1b
        /*004e*/ 	.short	0x00ff


	//----- nvinfo : EIATTR_MERCURY_ISA_VERSION
	.align		4
        /*0050*/ 	.byte	0x03, 0x5f
        /*0052*/ 	.short	0x0101


	//----- nvinfo : EIATTR_VRC_CTA_INIT_COUNT
	.align		4
        /*0054*/ 	.byte	0x02, 0x4a
	.zero		1
	.zero		1


	//----- nvinfo : EIATTR_EXIT_INSTR_OFFSETS
	.align		4
        /*0058*/ 	.byte	0x04, 0x1c
        /*005a*/ 	.short	(.L_985 - .L_984)


	//   ....[0]....
.L_984:
        /*005c*/ 	.word	0x00000070


	//   ....[1]....
        /*0060*/ 	.word	0x00000b80


	//----- nvinfo : EIATTR_CRS_STACK_SIZE
	.align		4
.L_985:
        /*0064*/ 	.byte	0x04, 0x1e
        /*0066*/ 	.short	(.L_987 - .L_986)
.L_986:
        /*0068*/ 	.word	0x00000000


	//----- nvinfo : EIATTR_CBANK_PARAM_SIZE
	.align		4
.L_987:
        /*006c*/ 	.byte	0x03, 0x19
        /*006e*/ 	.short	0x001c


	//----- nvinfo : EIATTR_PARAM_CBANK
	.align		4
        /*0070*/ 	.byte	0x04, 0x0a
        /*0072*/ 	.short	(.L_989 - .L_988)
	.align		4
.L_988:
        /*0074*/ 	.word	index@(.nv.constant0.exponential_bf16)
        /*0078*/ 	.short	0x0380
        /*007a*/ 	.short	0x001c


	//----- nvinfo : EIATTR_SW_WAR
	.align		4
.L_989:
        /*007c*/ 	.byte	0x04, 0x36
        /*007e*/ 	.short	(.L_991 - .L_990)
.L_990:
        /*0080*/ 	.word	0x00000008
.L_991:


//--------------------- .nv.info.exponential_f16  --------------------------
	.section	.nv.info.exponential_f16,"",@"SHT_CUDA_INFO"
	.sectionflags	@""
	.align	4


	//----- nvinfo : EIATTR_CUDA_API_VERSION
	.align		4
        /*0000*/ 	.byte	0x04, 0x37
        /*0002*/ 	.short	(.L_993 - .L_992)
.L_992:
        /*0004*/ 	.word	0x00000082


	//----- nvinfo : EIATTR_KPARAM_INFO
	.align		4
.L_993:
        /*0008*/ 	.byte	0x04, 0x17
        /*000a*/ 	.short	(.L_995 - .L_994)
.L_994:
        /*000c*/ 	.word	0x00000000
        /*0010*/ 	.short	0x0003
        /*0012*/ 	.short	0x0018
        /*0014*/ 	.byte	0x00, 0xf0, 0x11, 0x00


	//----- nvinfo : EIATTR_KPARAM_INFO
	.align		4
.L_995:
        /*0018*/ 	.byte	0x04, 0x17
        /*001a*/ 	.short	(.L_997 - .L_996)
.L_996:
        /*001c*/ 	.word	0x00000000
        /*0020*/ 	.short	0x0002
        /*0022*/ 	.short	0x0010
        /*0024*/ 	.byte	0x00, 0xf0, 0x21, 0x00


	//----- nvinfo : EIATTR_KPARAM_INFO
	.align		4
.L_997:
        /*0028*/ 	.byte	0x04, 0x17
        /*002a*/ 	.short	(.L_999 - .L_998)
.L_998:
        /*002c*/ 	.word	0x00000000
        /*0030*/ 	.short	0x0001
        /*0032*/ 	.short	0x0008
        /*0034*/ 	.byte	0x00, 0xf0, 0x21, 0x00


	//----- nvinfo : EIATTR_KPARAM_INFO
	.align		4
.L_999:
        /*0038*/ 	.byte	0x04, 0x17
        /*003a*/ 	.short	(.L_1001 - .L_1000)
.L_1000:
        /*003c*/ 	.word	0x00000000
        /*0040*/ 	.short	0x0000
        /*0042*/ 	.short	0x0000
        /*0044*/ 	.byte	0x00, 0xf5, 0x21, 0x00


	//----- nvinfo : EIATTR_SPARSE_MMA_MASK
	.align		4
.L_1001:
        /*0048*/ 	.byte	0x03, 0x50
        /*004a*/ 	.short	0x0000


	//----- nvinfo : EIATTR_MAXREG_COUNT
	.align		4
        /*004c*/ 	.byte	0x03, 0x1b
        /*004e*/ 	.short	0x00ff


	//----- nvinfo : EIATTR_MERCURY_ISA_VERSION
	.align		4
        /*0050*/ 	.byte	0x03, 0x5f
        /*0052*/ 	.short	0x0101


	//----- nvinfo : EIATTR_VRC_CTA_INIT_COUNT
	.align		4
        /*0054*/ 	.byte	0x02, 0x4a
	.zero		1
	.zero		1


	//----- nvinfo : EIATTR_EXIT_INSTR_OFFSETS
	.align		4
        /*0058*/ 	.byte	0x04, 0x1c
        /*005a*/ 	.short	(.L_1003 - .L_1002)


	//   ....[0]....
.L_1002:
        /*005c*/ 	.word	0x00000070


	//   ....[1]....
        /*0060*/ 	.word	0x00000b80


	//----- nvinfo : EIATTR_CRS_STACK_SIZE
	.align		4
.L_1003:
        /*0064*/ 	.byte	0x04, 0x1e
        /*0066*/ 	.short	(.L_1005 - .L_1004)
.L_1004:
        /*0068*/ 	.word	0x00000000


	//----- nvinfo : EIATTR_CBANK_PARAM_SIZE
	.align		4
.L_1005:
        /*006c*/ 	.byte	0x03, 0x19
        /*006e*/ 	.short	0x001c


	//----- nvinfo : EIATTR_PARAM_CBANK
	.align		4
        /*0070*/ 	.byte	0x04, 0x0a
        /*0072*/ 	.short	(.L_1007 - .L_1006)
	.align		4
.L_1006:
        /*0074*/ 	.word	index@(.nv.constant0.exponential_f16)
        /*0078*/ 	.short	0x0380
        /*007a*/ 	.short	0x001c


	//----- nvinfo : EIATTR_SW_WAR
	.align		4
.L_1007:
        /*007c*/ 	.byte	0x04, 0x36
        /*007e*/ 	.short	(.L_1009 - .L_1008)
.L_1008:
        /*0080*/ 	.word	0x00000008
.L_1009:


//--------------------- .nv.info.exponential_f64  --------------------------
	.section	.nv.info.exponential_f64,"",@"SHT_CUDA_INFO"
	.sectionflags	@""
	.align	4


	//----- nvinfo : EIATTR_CUDA_API_VERSION
	.align		4
        /*0000*/ 	.byte	0x04, 0x37
        /*0002*/ 	.short	(.L_1011 - .L_1010)
.L_1010:
        /*0004*/ 	.word	0x00000082


	//----- nvinfo : EIATTR_KPARAM_INFO
	.align		4
.L_1011:
        /*0008*/ 	.byte	0x04, 0x17
        /*000a*/ 	.short	(.L_1013 - .L_1012)
.L_1012:
        /*000c*/ 	.word	0x00000000
        /*0010*/ 	.short	0x0003
        /*0012*/ 	.short	0x0018
        /*0014*/ 	.byte	0x00, 0xf0, 0x11, 0x00


	//----- nvinfo : EIATTR_KPARAM_INFO
	.align		4
.L_1013:
        /*0018*/ 	.byte	0x04, 0x17
        /*001a*/ 	.short	(.L_1015 - .L_1014)
.L_1014:
        /*001c*/ 	.word	0x00000000
        /*0020*/ 	.short	0x0002
        /*0022*/ 	.short	0x0010
        /*0024*/ 	.byte	0x00, 0xf0, 0x21, 0x00


	//----- nvinfo : EIATTR_KPARAM_INFO
	.align		4
.L_1015:
        /*0028*/ 	.byte	0x04, 0x17
        /*002a*/ 	.short	(.L_1017 - .L_1016)
.L_1016:
        /*002c*/ 	.word	0x00000000
        /*0030*/ 	.short	0x0001
        /*0032*/ 	.short	0x0008
        /*0034*/ 	.byte	0x00, 0xf0, 0x21, 0x00


	//----- nvinfo : EIATTR_KPARAM_INFO
	.align		4
.L_1017:
        /*0038*/ 	.byte	0x04, 0x17
        /*003a*/ 	.short	(.L_1019 - .L_1018)
.L_1018:
        /*003c*/ 	.word	0x00000000
        /*0040*/ 	.short	0x0000
        /*0042*/ 	.short	0x0000
        /*0044*/ 	.byte	0x00, 0xf5, 0x21, 0x00


	//----- nvinfo : EIATTR_SPARSE_MMA_MASK
	.align		4
.L_1019:
        /*0048*/ 	.byte	0x03, 0x50
        /*004a*/ 	.short	0x0000


	//----- nvinfo : EIATTR_MAXREG_COUNT
	.align		4
        /*004c*/ 	.byte	0x03, 0x1b
        /*004e*/ 	.short	0x00ff


	//----- nvinfo : EIATTR_MERCURY_ISA_VERSION
	.align		4
        /*0050*/ 	.byte	0x03, 0x5f
        /*0052*/ 	.short	0x0101


	//----- nvinfo : EIATTR_VRC_CTA_INIT_COUNT
	.align		4
        /*0054*/ 	.byte	0x02, 0x4a
	.zero		1
	.zero		1


	//----- nvinfo : EIATTR_EXIT_INSTR_OFFSETS
	.align		4
        /*0058*/ 	.byte	0x04, 0x1c
        /*005a*/ 	.short	(.L_1021 - .L_1020)


	//   ....[0]....
.L_1020:
        /*005c*/ 	.word	0x00000070


	//   ....[1]....
        /*0060*/ 	.word	0x00000b60


	//----- nvinfo : EIATTR_CRS_STACK_SIZE
	.align		4
.L_1021:
        /*0064*/ 	.byte	0x04, 0x1e
        /*0066*/ 	.short	(.L_1023 - .L_1022)
.L_1022:
        /*0068*/ 	.word	0x00000000


	//----- nvinfo : EIATTR_CBANK_PARAM_SIZE
	.align		4
.L_1023:
        /*006c*/ 	.byte	0x03, 0x19
        /*006e*/ 	.short	0x001c


	//----- nvinfo : EIATTR_PARAM_CBANK
	.align		4
        /*0070*/ 	.byte	0x04, 0x0a
        /*0072*/ 	.short	(.L_1025 - .L_1024)
	.align		4
.L_1024:
        /*0074*/ 	.word	index@(.nv.constant0.exponential_f64)
        /*0078*/ 	.short	0x0380
        /*007a*/ 	.short	0x001c


	//----- nvinfo : EIATTR_SW_WAR
	.align		4
.L_1025:
        /*007c*/ 	.byte	0x04, 0x36
        /*007e*/ 	.short	(.L_1027 - .L_1026)
.L_1026:
        /*0080*/ 	.word	0x00000008
.L_1027:


//--------------------- .nv.info.exponential_f32  --------------------------
	.section	.nv.info.exponential_f32,"",@"SHT_CUDA_INFO"
	.sectionflags	@""
	.align	4


	//----- nvinfo : EIATTR_CUDA_API_VERSION
	.align		4
        /*0000*/ 	.byte	0x04, 0x37
        /*0002*/ 	.short	(.L_1029 - .L_1028)
.L_1028:
        /*0004*/ 	.word	0x00000082


	//----- nvinfo : EIATTR_KPARAM_INFO
	.align		4
.L_1029:
        /*0008*/ 	.byte	0x04, 0x17
        /*000a*/ 	.short	(.L_1031 - .L_1030)
.L_1030:
        /*000c*/ 	.word	0x00000000
        /*0010*/ 	.short	0x0003
        /*0012*/ 	.short	0x0018
        /*0014*/ 	.byte	0x00, 0xf0, 0x11, 0x00


	//----- nvinfo : EIATTR_KPARAM_INFO
	.align		4
.L_1031:
        /*0018*/ 	.byte	0x04, 0x17
        /*001a*/ 	.short	(.L_1033 - .L_1032)
.L_1032:
        /*001c*/ 	.word	0x00000000
        /*0020*/ 	.short	0x0002
        /*0022*/ 	.short	0x0010
        /*0024*/ 	.byte	0x00, 0xf0, 0x21, 0x00


	//----- nvinfo : EIATTR_KPARAM_INFO
	.align		4
.L_1033:
        /*0028*/ 	.byte	0x04, 0x17
        /*002a*/ 	.short	(.L_1035 - .L_1034)
.L_1034:
        /*002c*/ 	.word	0x00000000
        /*0030*/ 	.short	0x0001
        /*0032*/ 	.short	0x0008
        /*0034*/ 	.byte	0x00, 0xf0, 0x21, 0x00


	//----- nvinfo : EIATTR_KPARAM_INFO
	.align		4
.L_1035:
        /*0038*/ 	.byte	0x04, 0x17
        /*003a*/ 	.short	(.L_1037 - .L_1036)
.L_1036:
        /*003c*/ 	.word	0x00000000
        /*0040*/ 	.short	0x0000
        /*0042*/ 	.short	0x0000
        /*0044*/ 	.byte	0x00, 0xf5, 0x21, 0x00


	//----- nvinfo : EIATTR_SPARSE_MMA_MASK
	.align		4
.L_1037:
        /*0048*/ 	.byte	0x03, 0x50
        /*004a*/ 	.short	0x0000


	//----- nvinfo : EIATTR_MAXREG_COUNT
	.align		4
        /*004c*/ 	.byte	0x03, 0x1b
        /*004e*/ 	.short	0x00ff


	//----- nvinfo : EIATTR_MERCURY_ISA_VERSION
	.align		4
        /*0050*/ 	.byte	0x03, 0x5f
        /*0052*/ 	.short	0x0101


	//----- nvinfo : EIATTR_VRC_CTA_INIT_COUNT
	.align		4
        /*0054*/ 	.byte	0x02, 0x4a
	.zero		1
	.zero		1


	//----- nvinfo : EIATTR_EXIT_INSTR_OFFSETS
	.align		4
        /*0058*/ 	.byte	0x04, 0x1c
        /*005a*/ 	.short	(.L_1039 - .L_1038)


	//   ....[0]....
.L_1038:
        /*005c*/ 	.word	0x00000070


	//   ....[1]....
        /*0060*/ 	.word	0x00000b70


	//----- nvinfo : EIATTR_CRS_STACK_SIZE
	.align		4
.L_1039:
        /*0064*/ 	.byte	0x04, 0x1e
        /*0066*/ 	.short	(.L_1041 - .L_1040)
.L_1040:
        /*0068*/ 	.word	0x00000000


	//----- nvinfo : EIATTR_CBANK_PARAM_SIZE
	.align		4
.L_1041:
        /*006c*/ 	.byte	0x03, 0x19
        /*006e*/ 	.short	0x001c


	//----- nvinfo : EIATTR_PARAM_CBANK
	.align		4
        /*0070*/ 	.byte	0x04, 0x0a
        /*0072*/ 	.short	(.L_1043 - .L_1042)
	.align		4
.L_1042:
        /*0074*/ 	.word	index@(.nv.constant0.exponential_f32)
        /*0078*/ 	.short	0x0380
        /*007a*/ 	.short	0x001c


	//----- nvinfo : EIATTR_SW_WAR
	.align		4
.L_1043:
        /*007c*/ 	.byte	0x04, 0x36
        /*007e*/ 	.short	(.L_1045 - .L_1044)
.L_1044:
        /*0080*/ 	.word	0x00000008
.L_1045:


//--------------------- .nv.info.gamma_bf16       --------------------------
	.section	.nv.info.gamma_bf16,"",@"SHT_CUDA_INFO"
	.sectionflags	@""
	.align	4


	//----- nvinfo : EIATTR_CUDA_API_VERSION
	.align		4
        /*0000*/ 	.byte	0x04, 0x37
        /*0002*/ 	.short	(.L_1047 - .L_1046)
.L_1046:
        /*0004*/ 	.word	0x00000082


	//----- nvinfo : EIATTR_KPARAM_INFO
	.align		4
.L_1047:
        /*0008*/ 	.byte	0x04, 0x17
        /*000a*/ 	.short	(.L_1049 - .L_1048)
.L_1048:
        /*000c*/ 	.word	0x00000000
        /*0010*/ 	.short	0x0004
        /*0012*/ 	.short	0x0020
        /*0014*/ 	.byte	0x00, 0xf0, 0x11, 0x00


	//----- nvinfo : EIATTR_KPARAM_INFO
	.align		4
.L_1049:
        /*0018*/ 	.byte	0x04, 0x17
        /*001a*/ 	.short	(.L_1051 - .L_1050)
.L_1050:
        /*001c*/ 	.word	0x00000000
        /*0020*/ 	.short	0x0003
        /*0022*/ 	.short	0x0018
        /*0024*/ 	.byte	0x00, 0xf0, 0x21, 0x00


	//----- nvinfo : EIATTR_KPARAM_INFO
	.align		4
.L_1051:
        /*0028*/ 	.byte	0x04, 0x17
        /*002a*/ 	.short	(.L_1053 - .L_1052)
.L_1052:
        /*002c*/ 	.word	0x00000000
        /*0030*/ 	.short	0x0002
        /*0032*/ 	.short	0x0010
        /*0034*/ 	.byte	0x00, 0xf0, 0x21, 0x00


	//----- nvinfo : EIATTR_KPARAM_INFO
	.align		4
.L_1053:
        /*0038*/ 	.byte	0x04, 0x17
        /*003a*/ 	.short	(.L_1055 - .L_1054)
.L_1054:
        /*003c*/ 	.word	0x00000000
        /*0040*/ 	.short	0x0001
        /*0042*/ 	.short	0x0008
        /*0044*/ 	.byte	0x00, 0xf0, 0x21, 0x00


	//----- nvinfo : EIATTR_KPARAM_INFO
	.align		4
.L_1055:
        /*0048*/ 	.byte	0x04, 0x17
        /*004a*/ 	.short	(.L_1057 - .L_1056)
.L_1056:
        /*004c*/ 	.word	0x00000000
        /*0050*/ 	.short	0x0000
        /*0052*/ 	.short	0x0000
        /*0054*/ 	.byte	0x00, 0xf5, 0x21, 0x00


	//----- nvinfo : EIATTR_SPARSE_MMA_MASK
	.align		4
.L_1057:
        /*0058*/ 	.byte	0x03, 0x50
        /*005a*/ 	.short	0x0000


	//----- nvinfo : EIATTR_MAXREG_COUNT
	.align		4
        /*005c*/ 	.byte	0x03, 0x1b
        /*005e*/ 	.short	0x00ff


	//----- nvinfo : EIATTR_MERCURY_ISA_VERSION
	.align		4
        /*0060*/ 	.byte	0x03, 0x5f
        /*0062*/ 	.short	0x0101


	//----- nvinfo : EIATTR_VRC_CTA_INIT_COUNT
	.align		4
        /*0064*/ 	.byte	0x02, 0x4a
	.zero		1
	.zero		1


	//----- nvinfo : EIATTR_EXIT_INSTR_OFFSETS
	.align		4
        /*0068*/ 	.byte	0x04, 0x1c
        /*006a*/ 	.short	(.L_1059 - .L_1058)


	//   ....[0]....
.L_1058:
        /*006c*/ 	.word	0x000000b0


	//   ....[1]....
        /*0070*/ 	.word	0x00002a90


	//----- nvinfo : EIATTR_CRS_STACK_SIZE
	.align		4
.L_1059:
        /*0074*/ 	.byte	0x04, 0x1e
        /*0076*/ 	.short	(.L_1061 - .L_1060)
.L_1060:
        /*0078*/ 	.word	0x00000000


	//----- nvinfo : EIATTR_CBANK_PARAM_SIZE
	.align		4
.L_1061:
        /*007c*/ 	.byte	0x03, 0x19
        /*007e*/ 	.short	0x0024


	//----- nvinfo : EIATTR_PARAM_CBANK
	.align		4
        /*0080*/ 	.byte	0x04, 0x0a
        /*0082*/ 	.short	(.L_1063 - .L_1062)
	.align		4
.L_1062:
        /*0084*/ 	.word	index@(.nv.constant0.gamma_bf16)
        /*0088*/ 	.short	0x0380
        /*008a*/ 	.short	0x0024


	//----- nvinfo : EIATTR_SW_WAR
	.align		4
.L_1063:
        /*008c*/ 	.byte	0x04, 0x36
        /*008e*/ 	.short	(.L_1065 - .L_1064)
.L_1064:
        /*0090*/ 	.word	0x00000008
.L_1065:


//--------------------- .nv.info.gamma_f16        --------------------------
	.section	.nv.info.gamma_f16,"",@"SHT_CUDA_INFO"
	.sectionflags	@""
	.align	4


	//----- nvinfo : EIATTR_CUDA_API_VERSION
	.align		4
        /*0000*/ 	.byte	0x04, 0x37
        /*0002*/ 	.short	(.L_1067 - .L_1066)
.L_1066:
        /*0004*/ 	.word	0x00000082


	//----- nvinfo : EIATTR_KPARAM_INFO
	.align		4
.L_1067:
        /*0008*/ 	.byte	0x04, 0x17
        /*000a*/ 	.short	(.L_1069 - .L_1068)
.L_1068:
        /*000c*/ 	.word	0x00000000
        /*0010*/ 	.short	0x0004
        /*0012*/ 	.short	0x0020
        /*0014*/ 	.byte	0x00, 0xf0, 0x11, 0x00


	//----- nvinfo : EIATTR_KPARAM_INFO
	.align		4
.L_1069:
        /*0018*/ 	.byte	0x04, 0x17
        /*001a*/ 	.short	(.L_1071 - .L_1070)
.L_1070:
        /*001c*/ 	.word	0x00000000
        /*0020*/ 	.short	0x0003
        /*0022*/ 	.short	0x0018
        /*0024*/ 	.byte	0x00, 0xf0, 0x21, 0x00


	//----- nvinfo : EIATTR_KPARAM_INFO
	.align		4
.L_1071:
        /*0028*/ 	.byte	0x04, 0x17
        /*002a*/ 	.short	(.L_1073 - .L_1072)
.L_1072:
        /*002c*/ 	.word	0x00000000
        /*0030*/ 	.short	0x0002
        /*0032*/ 	.short	0x0010
        /*0034*/ 	.byte	0x00, 0xf0, 0x21, 0x00


	//----- nvinfo : EIATTR_KPARAM_INFO
	.align		4
.L_1073:
        /*0038*/ 	.byte	0x04, 0x17
        /*003a*/ 	.short	(.L_1075 - .L_1074)
.L_1074:
        /*003c*/ 	.word	0x00000000
        /*0040*/ 	.short	0x0001
        /*0042*/ 	.short	0x0008
        /*0044*/ 	.byte	0x00, 0xf0, 0x21, 0x00


	//----- nvinfo : EIATTR_KPARAM_INFO
	.align		4
.L_1075:
        /*0048*/ 	.byte	0x04, 0x17
        /*004a*/ 	.short	(.L_1077 - .L_1076)
.L_1076:
        /*004c*/ 	.word	0x00000000
        /*0050*/ 	.short	0x0000
        /*0052*/ 	.short	0x0000
        /*0054*/ 	.byte	0x00, 0xf5, 0x21, 0x00


	//----- nvinfo : EIATTR_SPARSE_MMA_MASK
	.align		4
.L_1077:
        /*0058*/ 	.byte	0x03, 0x50
        /*005a*/ 	.short	0x0000


	//----- nvinfo : EIATTR_MAXREG_COUNT
	.align		4
        /*005c*/ 	.byte	0x03, 0x1b
        /*005e*/ 	.short	0x00ff


	//----- nvinfo : EIATTR_MERCURY_ISA_VERSION
	.align		4
        /*0060*/ 	.byte	0x03, 0x5f
        /*0062*/ 	.short	0x0101


	//----- nvinfo : EIATTR_VRC_CTA_INIT_COUNT
	.align		4
        /*0064*/ 	.byte	0x02, 0x4a
	.zero		1
	.zero		1


	//----- nvinfo : EIATTR_EXIT_INSTR_OFFSETS
	.align		4
        /*0068*/ 	.byte	0x04, 0x1c
        /*006a*/ 	.short	(.L_1079 - .L_1078)


	//   ....[0]....
.L_1078:
        /*006c*/ 	.word	0x000000b0


	//   ....[1]....
        /*0070*/ 	.word	0x00002a90


	//----- nvinfo : EIATTR_CRS_STACK_SIZE
	.align		4
.L_1079:
        /*0074*/ 	.byte	0x04, 0x1e
        /*0076*/ 	.short	(.L_1081 - .L_1080)
.L_1080:
        /*0078*/ 	.word	0x00000000


	//----- nvinfo : EIATTR_CBANK_PARAM_SIZE
	.align		4
.L_1081:
        /*007c*/ 	.byte	0x03, 0x19
        /*007e*/ 	.short	0x0024


	//----- nvinfo : EIATTR_PARAM_CBANK
	.align		4
        /*0080*/ 	.byte	0x04, 0x0a
        /*0082*/ 	.short	(.L_1083 - .L_1082)
	.align		4
.L_1082:
        /*0084*/ 	.word	index@(.nv.constant0.gamma_f16)
        /*0088*/ 	.short	0x0380
        /*008a*/ 	.short	0x0024


	//----- nvinfo : EIATTR_SW_WAR
	.align		4
.L_1083:
        /*008c*/ 	.byte	0x04, 0x36
        /*008e*/ 	.short	(.L_1085 - .L_1084)
.L_1084:
        /*0090*/ 	.word	0x00000008
.L_1085:


//--------------------- .nv.info.gamma_f64        --------------------------
	.section	.nv.info.gamma_f64,"",@"SHT_CUDA_INFO"
	.sectionflags	@""
	.align	4


	//----- nvinfo : EIATTR_CUDA_API_VERSION
	.align		4
        /*0000*/ 	.byte	0x04, 0x37
        /*0002*/ 	.short	(.L_1087 - .L_1086)
.L_1086:
        /*0004*/ 	.word	0x00000082


	//----- nvinfo : EIATTR_KPARAM_INFO
	.align		4
.L_1087:
        /*0008*/ 	.byte	0x04, 0x17
        /*000a*/ 	.short	(.L_1089 - .L_1088)
.L_1088:
        /*000c*/ 	.word	0x00000000
        /*0010*/ 	.short	0x0004
        /*0012*/ 	.short	0x0020
        /*0014*/ 	.byte	0x00, 0xf0, 0x11, 0x00


	//----- nvinfo : EIATTR_KPARAM_INFO
	.align		4
.L_1089:
        /*0018*/ 	.byte	0x04, 0x17
        /*001a*/ 	.short	(.L_1091 - .L_1090)
.L_1090:
        /*001c*/ 	.word	0x00000000
        /*0020*/ 	.short	0x0003
        /*0022*/ 	.short	0x0018
        /*0024*/ 	.byte	0x00, 0xf0, 0x21, 0x00


	//----- nvinfo : EIATTR_KPARAM_INFO
	.align		4
.L_1091:
        /*0028*/ 	.byte	0x04, 0x17
        /*002a*/ 	.short	(.L_1093 - .L_1092)
.L_1092:
        /*002c*/ 	.word	0x00000000
        /*0030*/ 	.short	0x0002
        /*0032*/ 	.short	0x0010
        /*0034*/ 	.byte	0x00, 0xf0, 0x21, 0x00


	//----- nvinfo : EIATTR_KPARAM_INFO
	.align		4
.L_1093:
        /*0038*/ 	.byte	0x04, 0x17
        /*003a*/ 	.short	(.L_1095 - .L_1094)
.L_1094:
        /*003c*/ 	.word	0x00000000
        /*0040*/ 	.short	0x0001
        /*0042*/ 	.short	0x0008
        /*0044*/ 	.byte	0x00, 0xf0, 0x21, 0x00


	//----- nvinfo : EIATTR_KPARAM_INFO
	.align		4
.L_1095:
        /*0048*/ 	.byte	0x04, 0x17
        /*004a*/ 	.short	(.L_1097 - .L_1096)
.L_1096:
        /*004c*/ 	.word	0x00000000
        /*0050*/ 	.short	0x0000
        /*0052*/ 	.short	0x0000
        /*0054*/ 	.byte	0x00, 0xf5, 0x21, 0x00


	//----- nvinfo : EIATTR_SPARSE_MMA_MASK
	.align		4
.L_1097:
        /*0058*/ 	.byte	0x03, 0x50
        /*005a*/ 	.short	0x0000


	//----- nvinfo : EIATTR_MAXREG_COUNT
	.align		4
        /*005c*/ 	.byte	0x03, 0x1b
        /*005e*/ 	.short	0x00ff


	//----- nvinfo : EIATTR_MERCURY_ISA_VERSION
	.align		4
        /*0060*/ 	.byte	0x03, 0x5f
        /*0062*/ 	.short	0x0101


	//----- nvinfo : EIATTR_VRC_CTA_INIT_COUNT
	.align		4
        /*0064*/ 	.byte	0x02, 0x4a
	.zero		1
	.zero		1


	//----- nvinfo : EIATTR_EXIT_INSTR_OFFSETS
	.align		4
        /*0068*/ 	.byte	0x04, 0x1c
        /*006a*/ 	.short	(.L_1099 - .L_1098)


	//   ....[0]....
.L_1098:
        /*006c*/ 	.word	0x000000b0


	//   ....[1]....
        /*0070*/ 	.word	0x00002a70


	//----- nvinfo : EIATTR_CRS_STACK_SIZE
	.align		4
.L_1099:
        /*0074*/ 	.byte	0x04, 0x1e
        /*0076*/ 	.short	(.L_1101 - .L_1100)
.L_1100:
        /*0078*/ 	.word	0x00000000


	//----- nvinfo : EIATTR_CBANK_PARAM_SIZE
	.align		4
.L_1101:
        /*007c*/ 	.byte	0x03, 0x19
        /*007e*/ 	.short	0x0024


	//----- nvinfo : EIATTR_PARAM_CBANK
	.align		4
        /*0080*/ 	.byte	0x04, 0x0a
        /*0082*/ 	.short	(.L_1103 - .L_1102)
	.align		4
.L_1102:
        /*0084*/ 	.word	index@(.nv.constant0.gamma_f64)
        /*0088*/ 	.short	0x0380
        /*008a*/ 	.short	0x0024


	//----- nvinfo : EIATTR_SW_WAR
	.align		4
.L_1103:
        /*008c*/ 	.byte	0x04, 0x36
        /*008e*/ 	.short	(.L_1105 - .L_1104)
.L_1104:
        /*0090*/ 	.word	0x00000008
.L_1105:


//--------------------- .nv.info.gamma_f32        --------------------------
	.section	.nv.info.gamma_f32,"",@"SHT_CUDA_INFO"
	.sectionflags	@""
	.align	4


	//----- nvinfo : EIATTR_CUDA_API_VERSION
	.align		4
        /*0000*/ 	.byte	0x04, 0x37
        /*0002*/ 	.short	(.L_1107 - .L_1106)
.L_1106:
        /*0004*/ 	.word	0x00000082


	//----- nvinfo : EIATTR_KPARAM_INFO
	.align		4
.L_1107:
        /*0008*/ 	.byte	0x04, 0x17
        /*000a*/ 	.short	(.L_1109 - .L_1108)
.L_1108:
        /*000c*/ 	.word	0x00000000
        /*0010*/ 	.short	0x0004
        /*0012*/ 	.short	0x0020
        /*0014*/ 	.byte	0x00, 0xf0, 0x11, 0x00


	//----- nvinfo : EIATTR_KPARAM_INFO
	.align		4
.L_1109:
        /*0018*/ 	.byte	0x04, 0x17
        /*001a*/ 	.short	(.L_1111 - .L_1110)
.L_1110:
        /*001c*/ 	.word	0x00000000
        /*0020*/ 	.short	0x0003
        /*0022*/ 	.short	0x0018
        /*0024*/ 	.byte	0x00, 0xf0, 0x21, 0x00


	//----- nvinfo : EIATTR_KPARAM_INFO
	.align		4
.L_1111:
        /*0028*/ 	.byte	0x04, 0x17
        /*002a*/ 	.short	(.L_1113 - .L_1112)
.L_1112:
        /*002c*/ 	.word	0x00000000
        /*0030*/ 	.short	0x0002
        /*0032*/ 	.short	0x0010
        /*0034*/ 	.byte	0x00, 0xf0, 0x21, 0x00


	//----- nvinfo : EIATTR_KPARAM_INFO
	.align		4
.L_1113:
        /*0038*/ 	.byte	0x04, 0x17
        /*003a*/ 	.short	(.L_1115 - .L_1114)
.L_1114:
        /*003c*/ 	.word	0x00000000
        /*0040*/ 	.short	0x0001
        /*0042*/ 	.short	0x0008
        /*0044*/ 	.byte	0x00, 0xf0, 0x21, 0x00


	//----- nvinfo : EIATTR_KPARAM_INFO
	.align		4
.L_1115:
        /*0048*/ 	.byte	0x04, 0x17
        /*004a*/ 	.short	(.L_1117 - .L_1116)
.L_1116:
        /*004c*/ 	.word	0x00000000
        /*0050*/ 	.short	0x0000
        /*0052*/ 	.short	0x0000
        /*0054*/ 	.byte	0x00, 0xf5, 0x21, 0x00


	//----- nvinfo : EIATTR_SPARSE_MMA_MASK
	.align		4
.L_1117:
        /*0058*/ 	.byte	0x03, 0x50
        /*005a*/ 	.short	0x0000


	//----- nvinfo : EIATTR_MAXREG_COUNT
	.align		4
        /*005c*/ 	.byte	0x03, 0x1b
        /*005e*/ 	.short	0x00ff


	//----- nvinfo : EIATTR_MERCURY_ISA_VERSION
	.align		4
        /*0060*/ 	.byte	0x03, 0x5f
        /*0062*/ 	.short	0x0101


	//----- nvinfo : EIATTR_VRC_CTA_INIT_COUNT
	.align		4
        /*0064*/ 	.byte	0x02, 0x4a
	.zero		1
	.zero		1


	//----- nvinfo : EIATTR_EXIT_INSTR_OFFSETS
	.align		4
        /*0068*/ 	.byte	0x04, 0x1c
        /*006a*/ 	.short	(.L_1119 - .L_1118)


	//   ....[0]....
.L_1118:
        /*006c*/ 	.word	0x000000b0


	//   ....[1]....
        /*0070*/ 	.word	0x00002a80


	//----- nvinfo : EIATTR_CRS_STACK_SIZE
	.align		4
.L_1119:
        /*0074*/ 	.byte	0x04, 0x1e
        /*0076*/ 	.short	(.L_1121 - .L_1120)
.L_1120:
        /*0078*/ 	.word	0x00000000


	//----- nvinfo : EIATTR_CBANK_PARAM_SIZE
	.align		4
.L_1121:
        /*007c*/ 	.byte	0x03, 0x19
        /*007e*/ 	.short	0x0024


	//----- nvinfo : EIATTR_PARAM_CBANK
	.align		4
        /*0080*/ 	.byte	0x04, 0x0a
        /*0082*/ 	.short	(.L_1123 - .L_1122)
	.align		4
.L_1122:
        /*0084*/ 	.word	index@(.nv.constant0.gamma_f32)
        /*0088*/ 	.short	0x0380
        /*008a*/ 	.short	0x0024


	//----- nvinfo : EIATTR_SW_WAR
	.align		4
.L_1123:
        /*008c*/ 	.byte	0x04, 0x36
        /*008e*/ 	.short	(.L_1125 - .L_1124)
.L_1124:
        /*0090*/ 	.word	0x00000008
.L_1125:


//--------------------- .nv.info.beta_bf16        --------------------------
	.section	.nv.info.beta_bf16,"",@"SHT_CUDA_INFO"
	.sectionflags	@""
	.align	4


	//----- nvinfo : EIATTR_CUDA_API_VERSION
	.align		4
        /*0000*/ 	.byte	0x04, 0x37
        /*0002*/ 	.short	(.L_1127 - .L_1126)
.L_1126:
        /*0004*/ 	.word	0x00000082


	//----- nvinfo : EIATTR_KPARAM_INFO
	.align		4
.L_1127:
        /*0008*/ 	.byte	0x04, 0x17
        /*000a*/ 	.short	(.L_1129 - .L_1128)
.L_1128:
        /*000c*/ 	.word	0x00000000
        /*0010*/ 	.short	0x0004
        /*0012*/ 	.short	0x0020
        /*0014*/ 	.byte	0x00, 0xf0, 0x11, 0x00


	//----- nvinfo : EIATTR_KPARAM_INFO
	.align		4
.L_1129:
        /*0018*/ 	.byte	0x04, 0x17
        /*001a*/ 	.short	(.L_1131 - .L_1130)
.L_1130:
        /*001c*/ 	.word	0x00000000
        /*0020*/ 	.short	0x0003
        /*0022*/ 	.short	0x0018
        /*0024*/ 	.byte	0x00, 0xf0, 0x21, 0x00


	//----- nvinfo : EIATTR_KPARAM_INFO
	.align		4
.L_1131:
        /*0028*/ 	.byte	0x04, 0x17
        /*002a*/ 	.short	(.L_1133 - .L_1132)
.L_1132:
        /*002c*/ 	.word	0x00000000
        /*0030*/ 	.short	0x0002
        /*0032*/ 	.short	0x0010
        /*0034*/ 	.byte	0x00, 0xf0, 0x21, 0x00


	//----- nvinfo : EIATTR_KPARAM_INFO
	.align		4
.L_1133:
        /*0038*/ 	.byte	0x04, 0x17
        /*003a*/ 	.short	(.L_1135 - .L_1134)
.L_1134:
        /*003c*/ 	.word	0x00000000
        /*0040*/ 	.short	0x0001
        /*0042*/ 	.short	0x0008
        /*0044*/ 	.byte	0x00, 0xf0, 0x21, 0x00


	//----- nvinfo : EIATTR_KPARAM_INFO
	.align		4
.L_1135:
        /*0048*/ 	.byte	0x04, 0x17
        /*004a*/ 	.short	(.L_1137 - .L_1136)
.L_1136:
        /*004c*/ 	.word	0x00000000
        /*0050*/ 	.short	0x0000
        /*0052*/ 	.short	0x0000
        /*0054*/ 	.byte	0x00, 0xf5, 0x21, 0x00


	//----- nvinfo : EIATTR_SPARSE_MMA_MASK
	.align		4
.L_1137:
        /*0058*/ 	.byte	0x03, 0x50
        /*005a*/ 	.short	0x0000


	//----- nvinfo : EIATTR_MAXREG_COUNT
	.align		4
        /*005c*/ 	.byte	0x03, 0x1b
        /*005e*/ 	.short	0x00ff


	//----- nvinfo : EIATTR_MERCURY_ISA_VERSION
	.align		4
        /*0060*/ 	.byte	0x03, 0x5f
        /*0062*/ 	.short	0x0101


	//----- nvinfo : EIATTR_VRC_CTA_INIT_COUNT
	.align		4
        /*0064*/ 	.byte	0x02, 0x4a
	.zero		1
	.zero		1


	//----- nvinfo : EIATTR_EXIT_INSTR_OFFSETS
	.align		4
        /*0068*/ 	.byte	0x04, 0x1c
        /*006a*/ 	.short	(.L_1139 - .L_1138)


	//   ....[0]....
.L_1138:
        /*006c*/ 	.word	0x000000b0


	//   ....[1]....
        /*0070*/ 	.word	0x00005170


	//----- nvinfo : EIATTR_CRS_STACK_SIZE
	.align		4
.L_1139:
        /*0074*/ 	.byte	0x04, 0x1e
        /*0076*/ 	.short	(.L_1141 - .L_1140)
.L_1140:
        /*0078*/ 	.word	0x00000000


	//----- nvinfo : EIATTR_CBANK_PARAM_SIZE
	.align		4
.L_1141:
        /*007c*/ 	.byte	0x03, 0x19
        /*007e*/ 	.short	0x0024


	//----- nvinfo : EIATTR_PARAM_CBANK
	.align		4
        /*0080*/ 	.byte	0x04, 0x0a
        /*0082*/ 	.short	(.L_1143 - .L_1142)
	.align		4
.L_1142:
        /*0084*/ 	.word	index@(.nv.constant0.beta_bf16)
        /*0088*/ 	.short	0x0380
        /*008a*/ 	.short	0x0024


	//----- nvinfo : EIATTR_SW_WAR
	.align		4
.L_1143:
        /*008c*/ 	.byte	0x04, 0x36
        /*008e*/ 	.short	(.L_1145 - .L_1144)
.L_1144:
        /*0090*/ 	.word	0x00000008
.L_1145:


//--------------------- .nv.info.beta_f16         --------------------------
	.section	.nv.info.beta_f16,"",@"SHT_CUDA_INFO"
	.sectionflags	@""
	.align	4


	//----- nvinfo : EIATTR_CUDA_API_VERSION
	.align		4
        /*0000*/ 	.byte	0x04, 0x37
        /*0002*/ 	.short	(.L_1147 - .L_1146)
.L_1146:
        /*0004*/ 	.word	0x00000082


	//----- nvinfo : EIATTR_KPARAM_INFO
	.align		4
.L_1147:
        /*0008*/ 	.byte	0x04, 0x17
        /*000a*/ 	.short	(.L_1149 - .L_1148)
.L_1148:
        /*000c*/ 	.word	0x00000000
        /*0010*/ 	.short	0x0004
        /*0012*/ 	.short	0x0020
        /*0014*/ 	.byte	0x00, 0xf0, 0x11, 0x00


	//----- nvinfo : EIATTR_KPARAM_INFO
	.align		4
.L_1149:
        /*0018*/ 	.byte	0x04, 0x17
        /*001a*/ 	.short	(.L_1151 - .L_1150)
.L_1150:
        /*001c*/ 	.word	0x00000000
        /*0020*/ 	.short	0x0003
        /*0022*/ 	.short	0x0018
        /*0024*/ 	.byte	0x00, 0xf0, 0x21, 0x00


	//----- nvinfo : EIATTR_KPARAM_INFO
	.align		4
.L_1151:
        /*0028*/ 	.byte	0x04, 0x17
        /*002a*/ 	.short	(.L_1153 - .L_1152)
.L_1152:
        /*002c*/ 	.word	0x00000000
        /*0030*/ 	.short	0x0002
        /*0032*/ 	.short	0x0010
        /*0034*/ 	.byte	0x00, 0xf0, 0x21, 0x00


	//----- nvinfo : EIATTR_KPARAM_INFO
	.align		4
.L_1153:
        /*0038*/ 	.byte	0x04, 0x17
        /*003a*/ 	.short	(.L_1155 - .L_1154)
.L_1154:
        /*003c*/ 	.word	0x00000000
        /*0040*/ 	.short	0x0001
        /*0042*/ 	.short	0x0008
        /*0044*/ 	.byte	0x00, 0xf0, 0x21, 0x00


	//----- nvinfo : EIATTR_KPARAM_INFO
	.align		4
.L_1155:
        /*0048*/ 	.byte	0x04, 0x17
        /*004a*/ 	.short	(.L_1157 - .L_1156)
.L_1156:
        /*004c*/ 	.word	0x00000000
        /*0050*/ 	.short	0x0000
        /*0052*/ 	.short	0x0000
        /*0054*/ 	.byte	0x00, 0xf5, 0x21, 0x00


	//----- nvinfo : EIATTR_SPARSE_MMA_MASK
	.align		4
.L_1157:
        /*0058*/ 	.byte	0x03, 0x50
        /*005a*/ 	.short	0x0000


	//----- nvinfo : EIATTR_MAXREG_COUNT
	.align		4
        /*005c*/ 	.byte	0x03, 0x1b
        /*005e*/ 	.short	0x00ff


	//----- nvinfo : EIATTR_MERCURY_ISA_VERSION
	.align		4
        /*0060*/ 	.byte	0x03, 0x5f
        /*0062*/ 	.short	0x0101


	//----- nvinfo : EIATTR_VRC_CTA_INIT_COUNT
	.align		4
        /*0064*/ 	.byte	0x02, 0x4a
	.zero		1
	.zero		1


	//----- nvinfo : EIATTR_EXIT_INSTR_OFFSETS
	.align		4
        /*0068*/ 	.byte	0x04, 0x1c
        /*006a*/ 	.short	(.L_1159 - .L_1158)


	//   ....[0]....
.L_1158:
        /*006c*/ 	.word	0x000000b0


	//   ....[1]....
        /*0070*/ 	.word	0x00005170


	//----- nvinfo : EIATTR_CRS_STACK_SIZE
	.align		4
.L_1159:
        /*0074*/ 	.byte	0x04, 0x1e
        /*0076*/ 	.short	(.L_1161 - .L_1160)
.L_1160:
        /*0078*/ 	.word	0x00000000


	//----- nvinfo : EIATTR_CBANK_PARAM_SIZE
	.align		4
.L_1161:
        /*007c*/ 	.byte	0x03, 0x19
        /*007e*/ 	.short	0x0024


	//----- nvinfo : EIATTR_PARAM_CBANK
	.align		4
        /*0080*/ 	.byte	0x04, 0x0a
        /*0082*/ 	.short	(.L_1163 - .L_1162)
	.align		4
.L_1162:
        /*0084*/ 	.word	index@(.nv.constant0.beta_f16)
        /*0088*/ 	.short	0x0380
        /*008a*/ 	.short	0x0024


	//----- nvinfo : EIATTR_SW_WAR
	.align		4
.L_1163:
        /*008c*/ 	.byte	0x04, 0x36
        /*008e*/ 	.short	(.L_1165 - .L_1164)
.L_1164:
        /*0090*/ 	.word	0x00000008
.L_1165:


//--------------------- .nv.info.beta_f64         --------------------------
	.section	.nv.info.beta_f64,"",@"SHT_CUDA_INFO"
	.sectionflags	@""
	.align	4


	//----- nvinfo : EIATTR_CUDA_API_VERSION
	.align		4
        /*0000*/ 	.byte	0x04, 0x37
        /*0002*/ 	.short	(.L_1167 - .L_1166)
.L_1166:
        /*0004*/ 	.word	0x00000082


	//----- nvinfo : EIATTR_KPARAM_INFO
	.align		4
.L_1167:
        /*0008*/ 	.byte	0x04, 0x17
        /*000a*/ 	.short	(.L_1169 - .L_1168)
.L_1168:
        /*000c*/ 	.word	0x00000000
        /*0010*/ 	.short	0x0004
        /*0012*/ 	.short	0x0020
        /*0014*/ 	.byte	0x00, 0xf0, 0x11, 0x00


	//----- nvinfo : EIATTR_KPARAM_INFO
	.align		4
.L_1169:
        /*0018*/ 	.byte	0x04, 0x17
        /*001a*/ 	.short	(.L_1171 - .L_1170)
.L_1170:
        /*001c*/ 	.word	0x00000000
        /*0020*/ 	.short	0x0003
        /*0022*/ 	.short	0x0018
        /*0024*/ 	.byte	0x00, 0xf0, 0x21, 0x00


	//----- nvinfo : EIATTR_KPARAM_INFO
	.align		4
.L_1171:
        /*0028*/ 	.byte	0x04, 0x17
        /*002a*/ 	.short	(.L_1173 - .L_1172)
.L_1172:
        /*002c*/ 	.word	0x00000000
        /*0030*/ 	.short	0x0002
        /*0032*/ 	.short	0x0010
        /*0034*/ 	.byte	0x00, 0xf0, 0x21, 0x00


	//----- nvinfo : EIATTR_KPARAM_INFO
	.align		4
.L_1173:
        /*0038*/ 	.byte	0x04, 0x17
        /*003a*/ 	.short	(.L_1175 - .L_1174)
.L_1174:
        /*003c*/ 	.word	0x00000000
        /*0040*/ 	.short	0x0001
        /*0042*/ 	.short	0x0008
        /*0044*/ 	.byte	0x00, 0xf0, 0x21, 0x00


	//----- nvinfo : EIATTR_KPARAM_INFO
	.align		4
.L_1175:
        /*0048*/ 	.byte	0x04, 0x17
        /*004a*/ 	.short	(.L_1177 - .L_1176)
.L_1176:
        /*004c*/ 	.word	0x00000000
        /*0050*/ 	.short	0x0000
        /*0052*/ 	.short	0x0000
        /*0054*/ 	.byte	0x00, 0xf5, 0x21, 0x00


	//----- nvinfo : EIATTR_SPARSE_MMA_MASK
	.align		4
.L_1177:
        /*0058*/ 	.byte	0x03, 0x50
        /*005a*/ 	.short	0x0000


	//----- nvinfo : EIATTR_MAXREG_COUNT
	.align		4
        /*005c*/ 	.byte	0x03, 0x1b
        /*005e*/ 	.short	0x00ff


	//----- nvinfo : EIATTR_MERCURY_ISA_VERSION
	.align		4
        /*0060*/ 	.byte	0x03, 0x5f
        /*0062*/ 	.short	0x0101


	//----- nvinfo : EIATTR_VRC_CTA_INIT_COUNT
	.align		4
        /*0064*/ 	.byte	0x02, 0x4a
	.zero		1
	.zero		1


	//----- nvinfo : EIATTR_EXIT_INSTR_OFFSETS
	.align		4
        /*0068*/ 	.byte	0x04, 0x1c
        /*006a*/ 	.short	(.L_1179 - .L_1178)


	//   ....[0]....
.L_1178:
        /*006c*/ 	.word	0x000000b0


	//   ....[1]....
        /*0070*/ 	.word	0x00005150


	//----- nvinfo : EIATTR_CRS_STACK_SIZE
	.align		4
.L_1179:
        /*0074*/ 	.byte	0x04, 0x1e
        /*0076*/ 	.short	(.L_1181 - .L_1180)
.L_1180:
        /*0078*/ 	.word	0x00000000


	//----- nvinfo : EIATTR_CBANK_PARAM_SIZE
	.align		4
.L_1181:
        /*007c*/ 	.byte	0x03, 0x19
        /*007e*/ 	.short	0x0024


	//----- nvinfo : EIATTR_PARAM_CBANK
	.align		4
        /*0080*/ 	.byte	0x04, 0x0a
        /*0082*/ 	.short	(.L_1183 - .L_1182)
	.align		4
.L_1182:
        /*0084*/ 	.word	index@(.nv.constant0.beta_f64)
        /*0088*/ 	.short	0x0380
        /*008a*/ 	.short	0x0024


	//----- nvinfo : EIATTR_SW_WAR
	.align		4
.L_1183:
        /*008c*/ 	.byte	0x04, 0x36
        /*008e*/ 	.short	(.L_1185 - .L_1184)
.L_1184:
        /*0090*/ 	.word	0x00000008
.L_1185:


//--------------------- .nv.info.beta_f32         --------------------------
	.section	.nv.info.beta_f32,"",@"SHT_CUDA_INFO"
	.sectionflags	@""
	.align	4


	//----- nvinfo : EIATTR_CUDA_API_VERSION
	.align		4
        /*0000*/ 	.byte	0x04, 0x37
        /*0002*/ 	.short	(.L_1187 - .L_1186)
.L_1186:
        /*0004*/ 	.word	0x00000082


	//----- nvinfo : EIATTR_KPARAM_INFO
	.align		4
.L_1187:
        /*0008*/ 	.byte	0x04, 0x17
        /*000a*/ 	.short	(.L_1189 - .L_1188)
.L_1188:
        /*000c*/ 	.word	0x00000000
        /*0010*/ 	.short	0x0004
        /*0012*/ 	.short	0x0020
        /*0014*/ 	.byte	0x00, 0xf0, 0x11, 0x00


	//----- nvinfo : EIATTR_KPARAM_INFO
	.align		4
.L_1189:
        /*0018*/ 	.byte	0x04, 0x17
        /*001a*/ 	.short	(.L_1191 - .L_1190)
.L_1190:
        /*001c*/ 	.word	0x00000000
        /*0020*/ 	.short	0x0003
        /*0022*/ 	.short	0x0018
        /*0024*/ 	.byte	0x00, 0xf0, 0x21, 0x00


	//----- nvinfo : EIATTR_KPARAM_INFO
	.align		4
.L_1191:
        /*0028*/ 	.byte	0x04, 0x17
        /*002a*/ 	.short	(.L_1193 - .L_1192)
.L_1192:
        /*002c*/ 	.word	0x00000000
        /*0030*/ 	.short	0x0002
        /*0032*/ 	.short	0x0010
        /*0034*/ 	.byte	0x00, 0xf0, 0x21, 0x00


	//----- nvinfo : EIATTR_KPARAM_INFO
	.align		4
.L_1193:
        /*0038*/ 	.byte	0x04, 0x17
        /*003a*/ 	.short	(.L_1195 - .L_1194)
.L_1194:
        /*003c*/ 	.word	0x00000000
        /*0040*/ 	.short	0x0001
        /*0042*/ 	.short	0x0008
        /*0044*/ 	.byte	0x00, 0xf0, 0x21, 0x00


	//----- nvinfo : EIATTR_KPARAM_INFO
	.align		4
.L_1195:
        /*0048*/ 	.byte	0x04, 0x17
        /*004a*/ 	.short	(.L_1197 - .L_1196)
.L_1196:
        /*004c*/ 	.word	0x00000000
        /*0050*/ 	.short	0x0000
        /*0052*/ 	.short	0x0000
        /*0054*/ 	.byte	0x00, 0xf5, 0x21, 0x00


	//----- nvinfo : EIATTR_SPARSE_MMA_MASK
	.align		4
.L_1197:
        /*0058*/ 	.byte	0x03, 0x50
        /*005a*/ 	.short	0x0000


	//----- nvinfo : EIATTR_MAXREG_COUNT
	.align		4
        /*005c*/ 	.byte	0x03, 0x1b
        /*005e*/ 	.short	0x00ff


	//----- nvinfo : EIATTR_MERCURY_ISA_VERSION
	.align		4
        /*0060*/ 	.byte	0x03, 0x5f
        /*0062*/ 	.short	0x0101


	//----- nvinfo : EIATTR_VRC_CTA_INIT_COUNT
	.align		4
        /*0064*/ 	.byte	0x02, 0x4a
	.zero		1
	.zero		1


	//----- nvinfo : EIATTR_EXIT_INSTR_OFFSETS
	.align		4
        /*0068*/ 	.byte	0x04, 0x1c
        /*006a*/ 	.short	(.L_1199 - .L_1198)


	//   ....[0]....
.L_1198:
        /*006c*/ 	.word	0x000000b0


	//   ....[1]....
        /*0070*/ 	.word	0x00005160


	//----- nvinfo : EIATTR_CRS_STACK_SIZE
	.align		4
.L_1199:
        /*0074*/ 	.byte	0x04, 0x1e
        /*0076*/ 	.short	(.L_1201 - .L_1200)
.L_1200:
        /*0078*/ 	.word	0x00000000


	//----- nvinfo : EIATTR_CBANK_PARAM_SIZE
	.align		4
.L_1201:
        /*007c*/ 	.byte	0x03, 0x19
        /*007e*/ 	.short	0x0024


	//----- nvinfo : EIATTR_PARAM_CBANK
	.align		4
        /*0080*/ 	.byte	0x04, 0x0a
        /*0082*/ 	.short	(.L_1203 - .L_1202)
	.align		4
.L_1202:
        /*0084*/ 	.word	index@(.nv.constant0.beta_f32)
        /*0088*/ 	.short	0x0380
        /*008a*/ 	.short	0x0024


	//----- nvinfo : EIATTR_SW_WAR
	.align		4
.L_1203:
        /*008c*/ 	.byte	0x04, 0x36
        /*008e*/ 	.short	(.L_1205 - .L_1204)
.L_1204:
        /*0090*/ 	.word	0x00000008
.L_1205:


//--------------------- .nv.info.bernoulli_bf16   --------------------------
	.section	.nv.info.bernoulli_bf16,"",@"SHT_CUDA_INFO"
	.sectionflags	@""
	.align	4


	//----- nvinfo : EIATTR_CUDA_API_VERSION
	.align		4
        /*0000*/ 	.byte	0x04, 0x37
        /*0002*/ 	.short	(.L_1207 - .L_1206)
.L_1206:
        /*0004*/ 	.word	0x00000082


	//----- nvinfo : EIATTR_KPARAM_INFO
	.align		4
.L_1207:
        /*0008*/ 	.byte	0x04, 0x17
        /*000a*/ 	.short	(.L_1209 - .L_1208)
.L_1208:
        /*000c*/ 	.word	0x00000000
        /*0010*/ 	.short	0x0003
        /*0012*/ 	.short	0x0018
        /*0014*/ 	.byte	0x00, 0xf0, 0x11, 0x00


	//----- nvinfo : EIATTR_KPARAM_INFO
	.align		4
.L_1209:
        /*0018*/ 	.byte	0x04, 0x17
        /*001a*/ 	.short	(.L_1211 - .L_1210)
.L_1210:
        /*001c*/ 	.word	0x00000000
        /*0020*/ 	.short	0x0002
        /*0022*/ 	.short	0x0010
        /*0024*/ 	.byte	0x00, 0xf0, 0x21, 0x00


	//----- nvinfo : EIATTR_KPARAM_INFO
	.align		4
.L_1211:
        /*0028*/ 	.byte	0x04, 0x17
        /*002a*/ 	.short	(.L_1213 - .L_1212)
.L_1212:
        /*002c*/ 	.word	0x00000000
        /*0030*/ 	.short	0x0001
        /*0032*/ 	.short	0x0008
        /*0034*/ 	.byte	0x00, 0xf0, 0x21, 0x00


	//----- nvinfo : EIATTR_KPARAM_INFO
	.align		4
.L_1213:
        /*0038*/ 	.byte	0x04, 0x17
        /*003a*/ 	.short	(.L_1215 - .L_1214)
.L_1214:
        /*003c*/ 	.word	0x00000000
        /*0040*/ 	.short	0x0000
        /*0042*/ 	.short	0x0000
        /*0044*/ 	.byte	0x00, 0xf5, 0x21, 0x00


	//----- nvinfo : EIATTR_SPARSE_MMA_MASK
	.align		4
.L_1215:
        /*0048*/ 	.byte	0x03, 0x50
        /*004a*/ 	.short	0x0000


	//----- nvinfo : EIATTR_MAXREG_COUNT
	.align		4
        /*004c*/ 	.byte	0x03, 0x1b
        /*004e*/ 	.short	0x00ff


	//----- nvinfo : EIATTR_MERCURY_ISA_VERSION
	.align		4
        /*0050*/ 	.byte	0x03, 0x5f
        /*0052*/ 	.short	0x0101


	//----- nvinfo : EIATTR_VRC_CTA_INIT_COUNT
	.align		4
        /*0054*/ 	.byte	0x02, 0x4a
	.zero		1
	.zero		1


	//----- nvinfo : EIATTR_EXIT_INSTR_OFFSETS
	.align		4
        /*0058*/ 	.byte	0x04, 0x1c
        /*005a*/ 	.short	(.L_1217 - .L_1216)


	//   ....[0]....
.L_1216:
        /*005c*/ 	.word	0x00000070


	//   ....[1]....
        /*0060*/ 	.word	0x000004b0


	//----- nvinfo : EIATTR_CBANK_PARAM_SIZE
	.align		4
.L_1217:
        /*0064*/ 	.byte	0x03, 0x19
        /*0066*/ 	.short	0x001c


	//----- nvinfo : EIATTR_PARAM_CBANK
	.align		4
        /*0068*/ 	.byte	0x04, 0x0a
        /*006a*/ 	.short	(.L_1219 - .L_1218)
	.align		4
.L_1218:
        /*006c*/ 	.word	index@(.nv.constant0.bernoulli_bf16)
        /*0070*/ 	.short	0x0380
        /*0072*/ 	.short	0x001c


	//----- nvinfo : EIATTR_SW_WAR
	.align		4
.L_1219:
        /*0074*/ 	.byte	0x04, 0x36
        /*0076*/ 	.short	(.L_1221 - .L_1220)
.L_1220:
        /*0078*/ 	.word	0x00000008
.L_1221:


//--------------------- .nv.info.bernoulli_f16    --------------------------
	.section	.nv.info.bernoulli_f16,"",@"SHT_CUDA_INFO"
	.sectionflags	@""
	.align	4


	//----- nvinfo : EIATTR_CUDA_API_VERSION
	.align		4
        /*0000*/ 	.byte	0x04, 0x37
        /*0002*/ 	.short	(.L_1223 - .L_1222)
.L_1222:
        /*0004*/ 	.word	0x00000082


	//----- nvinfo : EIATTR_KPARAM_INFO
	.align		4
.L_1223:
        /*0008*/ 	.byte	0x04, 0x17
        /*000a*/ 	.short	(.L_1225 - .L_1224)
.L_1224:
        /*000c*/ 	.word	0x00000000
        /*0010*/ 	.short	0x0003
        /*0012*/ 	.short	0x0018
        /*0014*/ 	.byte	0x00, 0xf0, 0x11, 0x00


	//----- nvinfo : EIATTR_KPARAM_INFO
	.align		4
.L_1225:
        /*0018*/ 	.byte	0x04, 0x17
        /*001a*/ 	.short	(.L_1227 - .L_1226)
.L_1226:
        /*001c*/ 	.word	0x00000000
        /*0020*/ 	.short	0x0002
        /*0022*/ 	.short	0x0010
        /*0024*/ 	.byte	0x00, 0xf0, 0x21, 0x00


	//----- nvinfo : EIATTR_KPARAM_INFO
	.align		4
.L_1227:
        /*0028*/ 	.byte	0x04, 0x17
        /*002a*/ 	.short	(.L_1229 - .L_1228)
.L_1228:
        /*002c*/ 	.word	0x00000000
        /*0030*/ 	.short	0x0001
        /*0032*/ 	.short	0x0008
        /*0034*/ 	.byte	0x00, 0xf0, 0x21, 0x00


	//----- nvinfo : EIATTR_KPARAM_INFO
	.align		4
.L_1229:
        /*0038*/ 	.byte	0x04, 0x17
        /*003a*/ 	.short	(.L_1231 - .L_1230)
.L_1230:
        /*003c*/ 	.word	0x00000000
        /*0040*/ 	.short	0x0000
        /*0042*/ 	.short	0x0000
        /*0044*/ 	.byte	0x00, 0xf5, 0x21, 0x00


	//----- nvinfo : EIATTR_SPARSE_MMA_MASK
	.align		4
.L_1231:
        /*0048*/ 	.byte	0x03, 0x50
        /*004a*/ 	.short	0x0000


	//----- nvinfo : EIATTR_MAXREG_COUNT
	.align		4
        /*004c*/ 	.byte	0x03, 0x1b
        /*004e*/ 	.short	0x00ff


	//----- nvinfo : EIATTR_MERCURY_ISA_VERSION
	.align		4
        /*0050*/ 	.byte	0x03, 0x5f
        /*0052*/ 	.short	0x0101


	//----- nvinfo : EIATTR_VRC_CTA_INIT_COUNT
	.align		4
        /*0054*/ 	.byte	0x02, 0x4a
	.zero		1
	.zero		1


	//----- nvinfo : EIATTR_EXIT_INSTR_OFFSETS
	.align		4
        /*0058*/ 	.byte	0x04, 0x1c
        /*005a*/ 	.short	(.L_1233 - .L_1232)


	//   ....[0]....
.L_1232:
        /*005c*/ 	.word	0x00000070


	//   ....[1]....
        /*0060*/ 	.word	0x000004b0


	//----- nvinfo : EIATTR_CBANK_PARAM_SIZE
	.align		4
.L_1233:
        /*0064*/ 	.byte	0x03, 0x19
        /*0066*/ 	.short	0x001c


	//----- nvinfo : EIATTR_PARAM_CBANK
	.align		4
        /*0068*/ 	.byte	0x04, 0x0a
        /*006a*/ 	.short	(.L_1235 - .L_1234)
	.align		4
.L_1234:
        /*006c*/ 	.word	index@(.nv.constant0.bernoulli_f16)
        /*0070*/ 	.short	0x0380
        /*0072*/ 	.short	0x001c


	//----- nvinfo : EIATTR_SW_WAR
	.align		4
.L_1235:
        /*0074*/ 	.byte	0x04, 0x36
        /*0076*/ 	.short	(.L_1237 - .L_1236)
.L_1236:
        /*0078*/ 	.word	0x00000008
.L_1237:


//--------------------- .nv.info.bernoulli_f64    --------------------------
	.section	.nv.info.bernoulli_f64,"",@"SHT_CUDA_INFO"
	.sectionflags	@""
	.align	4


	//----- nvinfo : EIATTR_CUDA_API_VERSION
	.align		4
        /*0000*/ 	.byte	0x04, 0x37
        /*0002*/ 	.short	(.L_1239 - .L_1238)
.L_1238:
        /*0004*/ 	.word	0x00000082


	//----- nvinfo : EIATTR_KPARAM_INFO
	.align		4
.L_1239:
        /*0008*/ 	.byte	0x04, 0x17
        /*000a*/ 	.short	(.L_1241 - .L_1240)
.L_1240:
        /*000c*/ 	.word	0x00000000
        /*0010*/ 	.short	0x0003
        /*0012*/ 	.short	0x0018
        /*0014*/ 	.byte	0x00, 0xf0, 0x11, 0x00


	//----- nvinfo : EIATTR_KPARAM_INFO
	.align		4
.L_1241:
        /*0018*/ 	.byte	0x04, 0x17
        /*001a*/ 	.short	(.L_1243 - .L_1242)
.L_1242:
        /*001c*/ 	.word	0x00000000
        /*0020*/ 	.short	0x0002
        /*0022*/ 	.short	0x0010
        /*0024*/ 	.byte	0x00, 0xf0, 0x21, 0x00


	//----- nvinfo : EIATTR_KPARAM_INFO
	.align		4
.L_1243:
        /*0028*/ 	.byte	0x04, 0x17
        /*002a*/ 	.short	(.L_1245 - .L_1244)
.L_1244:
        /*002c*/ 	.word	0x00000000
        /*0030*/ 	.short	0x0001
        /*0032*/ 	.short	0x0008
        /*0034*/ 	.byte	0x00, 0xf0, 0x21, 0x00


	//----- nvinfo : EIATTR_KPARAM_INFO
	.align		4
.L_1245:
        /*0038*/ 	.byte	0x04, 0x17
        /*003a*/ 	.short	(.L_1247 - .L_1246)
.L_1246:
        /*003c*/ 	.word	0x00000000
        /*0040*/ 	.short	0x0000
        /*0042*/ 	.short	0x0000
        /*0044*/ 	.byte	0x00, 0xf5, 0x21, 0x00


	//----- nvinfo : EIATTR_SPARSE_MMA_MASK
	.align		4
.L_1247:
        /*0048*/ 	.byte	0x03, 0x50
        /*004a*/ 	.short	0x0000


	//----- nvinfo : EIATTR_MAXREG_COUNT
	.align		4
        /*004c*/ 	.byte	0x03, 0x1b
        /*004e*/ 	.short	0x00ff


	//----- nvinfo : EIATTR_MERCURY_ISA_VERSION
	.align		4
        /*0050*/ 	.byte	0x03, 0x5f
        /*0052*/ 	.short	0x0101


	//----- nvinfo : EIATTR_VRC_CTA_INIT_COUNT
	.align		4
        /*0054*/ 	.byte	0x02, 0x4a
	.zero		1
	.zero		1


	//----- nvinfo : EIATTR_EXIT_INSTR_OFFSETS
	.align		4
        /*0058*/ 	.byte	0x04, 0x1c
        /*005a*/ 	.short	(.L_1249 - .L_1248)


	//   ....[0]....
.L_1248:
        /*005c*/ 	.word	0x00000070


	//   ....[1]....
        /*0060*/ 	.word	0x000004b0


	//----- nvinfo : EIATTR_CBANK_PARAM_SIZE
	.align		4
.L_1249:
        /*0064*/ 	.byte	0x03, 0x19
        /*0066*/ 	.short	0x001c


	//----- nvinfo : EIATTR_PARAM_CBANK
	.align		4
        /*0068*/ 	.byte	0x04, 0x0a
        /*006a*/ 	.short	(.L_1251 - .L_1250)
	.align		4
.L_1250:
        /*006c*/ 	.word	index@(.nv.constant0.bernoulli_f64)
        /*0070*/ 	.short	0x0380
        /*0072*/ 	.short	0x001c


	//----- nvinfo : EIATTR_SW_WAR
	.align		4
.L_1251:
        /*0074*/ 	.byte	0x04, 0x36
        /*0076*/ 	.short	(.L_1253 - .L_1252)
.L_1252:
        /*0078*/ 	.word	0x00000008
.L_1253:


//--------------------- .nv.info.bernoulli_f32    --------------------------
	.section	.nv.info.bernoulli_f32,"",@"SHT_CUDA_INFO"
	.sectionflags	@""
	.align	4


	//----- nvinfo : EIATTR_CUDA_API_VERSION
	.align		4
        /*0000*/ 	.byte	0x04, 0x37
        /*0002*/ 	.short	(.L_1255 - .L_1254)
.L_1254:
        /*0004*/ 	.word	0x00000082


	//----- nvinfo : EIATTR_KPARAM_INFO
	.align		4
.L_1255:
        /*0008*/ 	.byte	0x04, 0x17
        /*000a*/ 	.short	(.L_1257 - .L_1256)
.L_1256:
        /*000c*/ 	.word	0x00000000
        /*0010*/ 	.short	0x0003
        /*0012*/ 	.short	0x0018
        /*0014*/ 	.byte	0x00, 0xf0, 0x11, 0x00


	//----- nvinfo : EIATTR_KPARAM_INFO
	.align		4
.L_1257:
        /*0018*/ 	.byte	0x04, 0x17
        /*001a*/ 	.short	(.L_1259 - .L_1258)
.L_1258:
        /*001c*/ 	.word	0x00000000
        /*0020*/ 	.short	0x0002
        /*0022*/ 	.short	0x0010
        /*0024*/ 	.byte	0x00, 0xf0, 0x21, 0x00


	//----- nvinfo : EIATTR_KPARAM_INFO
	.align		4
.L_1259:
        /*0028*/ 	.byte	0x04, 0x17
        /*002a*/ 	.short	(.L_1261 - .L_1260)
.L_1260:
        /*002c*/ 	.word	0x00000000
        /*0030*/ 	.short	0x0001
        /*0032*/ 	.short	0x0008
        /*0034*/ 	.byte	0x00, 0xf0, 0x21, 0x00


	//----- nvinfo : EIATTR_KPARAM_INFO
	.align		4
.L_1261:
        /*0038*/ 	.byte	0x04, 0x17
        /*003a*/ 	.short	(.L_1263 - .L_1262)
.L_1262:
        /*003c*/ 	.word	0x00000000
        /*0040*/ 	.short	0x0000
        /*0042*/ 	.short	0x0000
        /*0044*/ 	.byte	0x00, 0xf5, 0x21, 0x00


	//----- nvinfo : EIATTR_SPARSE_MMA_MASK
	.align		4
.L_1263:
        /*0048*/ 	.byte	0x03, 0x50
        /*004a*/ 	.short	0x0000


	//----- nvinfo : EIATTR_MAXREG_COUNT
	.align		4
        /*004c*/ 	.byte	0x03, 0x1b
        /*004e*/ 	.short	0x00ff


	//----- nvinfo : EIATTR_MERCURY_ISA_VERSION
	.align		4
        /*0050*/ 	.byte	0x03, 0x5f
        /*0052*/ 	.short	0x0101


	//----- nvinfo : EIATTR_VRC_CTA_INIT_COUNT
	.align		4
        /*0054*/ 	.byte	0x02, 0x4a
	.zero		1
	.zero		1


	//----- nvinfo : EIATTR_EXIT_INSTR_OFFSETS
	.align		4
        /*0058*/ 	.byte	0x04, 0x1c
        /*005a*/ 	.short	(.L_1265 - .L_1264)


	//   ....[0]....
.L_1264:
        /*005c*/ 	.word	0x00000070


	//   ....[1]....
        /*0060*/ 	.word	0x000004a0


	//----- nvinfo : EIATTR_CBANK_PARAM_SIZE
	.align		4
.L_1265:
        /*0064*/ 	.byte	0x03, 0x19
        /*0066*/ 	.short	0x001c


	//----- nvinfo : EIATTR_PARAM_CBANK
	.align		4
        /*0068*/ 	.byte	0x04, 0x0a
        /*006a*/ 	.short	(.L_1267 - .L_1266)
	.align		4
.L_1266:
        /*006c*/ 	.word	index@(.nv.constant0.bernoulli_f32)
        /*0070*/ 	.short	0x0380
        /*0072*/ 	.short	0x001c


	//----- nvinfo : EIATTR_SW_WAR
	.align		4
.L_1267:
        /*0074*/ 	.byte	0x04, 0x36
        /*0076*/ 	.short	(.L_1269 - .L_1268)
.L_1268:
        /*0078*/ 	.word	0x00000008
.L_1269:


//--------------------- .nv.callgraph             --------------------------
	.section	.nv.callgraph,"",@"SHT_CUDA_CALLGRAPH"
	.align	4
	.sectionentsize	8
	.align		4
        /*0000*/ 	.word	0x00000000
	.align		4
        /*0004*/ 	.word	0xffffffff
	.align		4
        /*0008*/ 	.word	0x00000000
	.align		4
        /*000c*/ 	.word	0xfffffffe
	.align		4
        /*0010*/ 	.word	0x00000000
	.align		4
        /*0014*/ 	.word	0xfffffffd
	.align		4
        /*0018*/ 	.word	0x00000000
	.align		4
        /*001c*/ 	.word	0xfffffffc


//--------------------- .nv.constant4             --------------------------
	.section	.nv.constant4,"a",@progbits
	.align	8
	.align		8
.nv.constant4:
        /*0000*/ 	.dword	__cudart_i2opi_d
	.align		8
        /*0008*/ 	.dword	__cudart_sin_cos_coeffs


//--------------------- .text.multinomial_count_f64 --------------------------
	.section	.text.multinomial_count_f64,"ax",@progbits
	.align	128
        .global         multinomial_count_f64
        .type           multinomial_count_f64,@function
        .size           multinomial_count_f64,(.L_x_1856 - multinomial_count_f64)
        .other          multinomial_count_f64,@"STO_CUDA_ENTRY STV_DEFAULT"
multinomial_count_f64:
.text.multinomial_count_f64:
[----:B------:R-:W-:Y:S01]  /*0000*/  LDC R1, c[0x0][0x37c] ;  /* 0x0000df00ff017b82 */ /* 0x000fe20000000800 */
[----:B------:R-:W0:Y:S07]  /*0010*/  S2R R0, SR_TID.X ;  /* 0x0000000000007919 */ /* 0x000e2e0000002100 */
[----:B------:R-:W0:Y:S01]  /*0020*/  LDC R8, c[0x0][0x398] ;  /* 0x0000e600ff087b82 */ /* 0x000e220000000800 */
[----:B------:R-:W1:Y:S01]  /*0030*/  LDCU UR10, c[0x0][0x39c] ;  /* 0x00007380ff0a77ac */ /* 0x000e620008000800 */
[----:B------:R-:W-:Y:S01]  /*0040*/  BSSY.RECONVERGENT B0, `(.L_x_0) ;  /* 0x000000e000007945 */ /* 0x000fe20003800200 */
[----:B------:R-:W2:Y:S05]  /*0050*/  LDCU UR7, c[0x0][0x360] ;  /* 0x00006c00ff0777ac */ /* 0x000eaa0008000800 */
[----:B------:R-:W3:Y:S01]  /*0060*/  S2UR UR6, SR_CTAID.X ;  /* 0x00000000000679c3 */ /* 0x000ee20000002500 */
[----:B0-----:R-:W-:-:S13]  /*0070*/  ISETP.GE.U32.AND P0, PT, R0, R8, PT ;  /* 0x000000080000720c */ /* 0x001fda0003f06070 */
[----:B-123--:R-:W-:Y:S05]  /*0080*/  @P0 BRA `(.L_x_1) ;  /* 0x0000000000240947 */ /* 0x00efea0003800000 */
[----:B------:R-:W0:Y:S01]  /*0090*/  S2R R5, SR_CgaCtaId ;  /* 0x0000000000057919 */ /* 0x000e220000008800 */
[----:B------:R-:W-:Y:S01]  /*00a0*/  MOV R2, 0x400 ;  /* 0x0000040000027802 */ /* 0x000fe20000000f00 */
[----:B------:R-:W-:-:S03]  /*00b0*/  IMAD.MOV.U32 R3, RZ, RZ, R0 ;  /* 0x000000ffff037224 */ /* 0x000fc600078e0000 */
[----:B0-----:R-:W-:-:S07]  /*00c0*/  LEA R2, R5, R2, 0x18 ;  /* 0x0000000205027211 */ /* 0x001fce00078ec0ff */
.L_x_2:
[C---:B------:R-:W-:Y:S02]  /*00d0*/  IMAD R4, R3.reuse, 0x4, R2 ;  /* 0x0000000403047824 */ /* 0x040fe400078e0202 */
[----:B------:R-:W-:-:S03]  /*00e0*/  VIADD R3, R3, UR7 ;  /* 0x0000000703037c36 */ /* 0x000fc60008000000 */
[----:B------:R0:W-:Y:S02]  /*00f0*/  STS [R4], RZ ;  /* 0x000000ff04007388 */ /* 0x0001e40000000800 */
[----:B------:R-:W-:-:S13]  /*0100*/  ISETP.GE.U32.AND P0, PT, R3, R8, PT ;  /* 0x000000080300720c */ /* 0x000fda0003f06070 */
[----:B0-----:R-:W-:Y:S05]  /*0110*/  @!P0 BRA `(.L_x_2) ;  /* 0xfffffffc00ec8947 */ /* 0x001fea000383ffff */
.L_x_1:
[----:B------:R-:W-:Y:S05]  /*0120*/  BSYNC.RECONVERGENT B0 ;  /* 0x0000000000007941 */ /* 0x000fea0003800200 */
.L_x_0:
[----:B------:R-:W-:Y:S01]  /*0130*/  BAR.SYNC.DEFER_BLOCKING 0x0 ;  /* 0x0000000000007b1d */ /* 0x000fe20000010000 */
[----:B------:R-:W-:-:S05]  /*0140*/  ISETP.GE.U32.AND P0, PT, R0, UR10, PT ;  /* 0x0000000a00007c0c */ /* 0x000fca000bf06070 */
[----:B------:R-:W0:Y:S01]  /*0150*/  LDCU.64 UR8, c[0x0][0x358] ;  /* 0x00006b00ff0877ac */ /* 0x000e220008000a00 */
[----:B------:R-:W-:Y:S07]  /*0160*/  BSSY.RECONVERGENT B0, `(.L_x_3) ;  /* 0x000002c000007945 */ /* 0x000fee0003800200 */
[----:B------:R-:W-:Y:S05]  /*0170*/  @P0 BRA `(.L_x_4) ;  /* 0x0000000000a80947 */ /* 0x000fea0003800000 */
[----:B------:R-:W-:-:S13]  /*0180*/  ISETP.NE.AND P0, PT, R8, RZ, PT ;  /* 0x000000ff0800720c */ /* 0x000fda0003f05270 */
[----:B------:R-:W-:Y:S05]  /*0190*/  @!P0 BRA `(.L_x_5) ;  /* 0x0000000000808947 */ /* 0x000fea0003800000 */
[----:B------:R-:W-:Y:S02]  /*01a0*/  VIADD R8, R8, 0xffffffff ;  /* 0xffffffff08087836 */ /* 0x000fe40000000000 */
[----:B------:R-:W-:-:S07]  /*01b0*/  IMAD.MOV.U32 R9, RZ, RZ, R0 ;  /* 0x000000ffff097224 */ /* 0x000fce00078e0000 */
.L_x_8:
[----:B-1----:R-:W1:Y:S08]  /*01c0*/  LDC R10, c[0x0][0x39c] ;  /* 0x0000e700ff0a7b82 */ /* 0x002e700000000800 */
[----:B------:R-:W2:Y:S01]  /*01d0*/  LDC.64 R2, c[0x0][0x388] ;  /* 0x0000e200ff027b82 */ /* 0x000ea20000000a00 */
[----:B-1----:R-:W-:-:S04]  /*01e0*/  IMAD R5, R10, UR6, R9 ;  /* 0x000000060a057c24 */ /* 0x002fc8000f8e0209 */
[----:B--2---:R-:W-:-:S03]  /*01f0*/  IMAD.WIDE.U32 R2, R5, 0x8, R2 ;  /* 0x0000000805027825 */ /* 0x004fc600078e0002 */
[----:B------:R-:W1:Y:S02]  /*0200*/  LDC.64 R4, c[0x0][0x380] ;  /* 0x0000e000ff047b82 */ /* 0x000e640000000a00 */
[----:B0-----:R0:W5:Y:S01]  /*0210*/  LDG.E.64.CONSTANT R6, desc[UR8][R2.64] ;  /* 0x0000000802067981 */ /* 0x001162000c1e9b00 */
[----:B------:R-:W2:Y:S01]  /*0220*/  LDCU UR4, c[0x0][0x398] ;  /* 0x00007300ff0477ac */ /* 0x000ea20008000800 */
[----:B------:R-:W-:Y:S01]  /*0230*/  VIADD R9, R9, UR7 ;  /* 0x0000000709097c36 */ /* 0x000fe20008000000 */
[----:B------:R-:W-:Y:S01]  /*0240*/  BSSY.RECONVERGENT B1, `(.L_x_6) ;  /* 0x000000d000017945 */ /* 0x000fe20003800200 */
[----:B------:R-:W-:-:S03]  /*0250*/  IMAD.MOV.U32 R11, RZ, RZ, RZ ;  /* 0x000000ffff0b7224 */ /* 0x000fc600078e00ff */
[----:B------:R-:W-:Y:S01]  /*0260*/  ISETP.GE.U32.AND P0, PT, R9, R10, PT ;  /* 0x0000000a0900720c */ /* 0x000fe20003f06070 */
[----:B0-2---:R-:W-:-:S12]  /*0270*/  IMAD.U32 R10, RZ, RZ, UR4 ;  /* 0x00000004ff0a7e24 */ /* 0x005fd8000f8e00ff */
.L_x_7:
[----:B------:R-:W-:-:S05]  /*0280*/  IMAD.IADD R2, R10, 0x1, -R11 ;  /* 0x000000010a027824 */ /* 0x000fca00078e0a0b */
[----:B------:R-:W-:-:S05]  /*0290*/  LEA.HI R13, R2, R11, RZ, 0x1f ;  /* 0x0000000b020d7211 */ /* 0x000fca00078ff8ff */
[----:B-1----:R-:W-:-:S06]  /*02a0*/  IMAD.WIDE.U32 R2, R13, 0x8, R4 ;  /* 0x000000080d027825 */ /* 0x002fcc00078e0004 */
[----:B------:R-:W2:Y:S02]  /*02b0*/  LDG.E.64.CONSTANT R2, desc[UR8][R2.64] ;  /* 0x0000000802027981 */ /* 0x000ea4000c1e9b00 */
[----:B--2--5:R-:W-:-:S06]  /*02c0*/  DSETP.GTU.AND P1, PT, R2, R6, PT ;  /* 0x000000060200722a */ /* 0x024fcc0003f2c000 */
[----:B------:R-:W-:-:S08]  /*02d0*/  SEL R10, R10, R13, !P1 ;  /* 0x0000000d0a0a7207 */ /* 0x000fd00004800000 */
[----:B------:R-:W-:-:S05]  /*02e0*/  @!P1 VIADD R11, R13, 0x1 ;  /* 0x000000010d0b9836 */ /* 0x000fca0000000000 */
[----:B------:R-:W-:-:S13]  /*02f0*/  ISETP.GE.U32.AND P1, PT, R11, R10, PT ;  /* 0x0000000a0b00720c */ /* 0x000fda0003f26070 */
[----:B------:R-:W-:Y:S05]  /*0300*/  @!P1 BRA `(.L_x_7) ;  /* 0xfffffffc00dc9947 */ /* 0x000fea000383ffff */
[----:B------:R-:W-:Y:S05]  /*0310*/  BSYNC.RECONVERGENT B1 ;  /* 0x0000000000017941 */ /* 0x000fea0003800200 */
.L_x_6:
[----:B------:R-:W0:Y:S01]  /*0320*/  S2UR UR5, SR_CgaCtaId ;  /* 0x00000000000579c3 */ /* 0x000e220000008800 */
[----:B------:R-:W-:Y:S01]  /*0330*/  UMOV UR4, 0x400 ;  /* 0x0000040000047882 */ /* 0x000fe20000000000 */
[----:B------:R-:W-:Y:S01]  /*0340*/  VIMNMX.U32 R11, PT, PT, R8, R11, PT ;  /* 0x0000000b080b7248 */ /* 0x000fe20003fe0000 */
[----:B0-----:R-:W-:-:S06]  /*0350*/  ULEA UR4, UR5, UR4, 0x18 ;  /* 0x0000000405047291 */ /* 0x001fcc000f8ec0ff */
[----:B------:R-:W-:-:S05]  /*0360*/  LEA R11, R11, UR4, 0x2 ;  /* 0x000000040b0b7c11 */ /* 0x000fca000f8e10ff */
[----:B------:R1:W-:Y:S01]  /*0370*/  ATOMS.POPC.INC.32 RZ, [R11+URZ] ;  /* 0x000000000bff7f8c */ /* 0x0003e2000d8000ff */
[----:B------:R-:W-:Y:S05]  /*0380*/  @!P0 BRA `(.L_x_8) ;  /* 0xfffffffc008c8947 */ /* 0x000fea000383ffff */
[----:B------:R-:W-:Y:S05]  /*0390*/  BRA `(.L_x_4) ;  /* 0x0000000000207947 */ /* 0x000fea0003800000 */
.L_x_5:
[----:B------:R-:W1:Y:S01]  /*03a0*/  S2R R4, SR_CgaCtaId ;  /* 0x0000000000047919 */ /* 0x000e620000008800 */
[----:B------:R-:W-:Y:S01]  /*03b0*/  MOV R3, 0x400 ;  /* 0x0000040000037802 */ /* 0x000fe20000000f00 */
[----:B------:R-:W-:-:S03]  /*03c0*/  IMAD.MOV.U32 R2, RZ, RZ, R0 ;  /* 0x000000ffff027224 */ /* 0x000fc600078e0000 */
[----:B-1----:R-:W-:-:S07]  /*03d0*/  LEA R3, R4, R3, 0x18 ;  /* 0x0000000304037211 */ /* 0x002fce00078ec0ff */
.L_x_9:
[----:B------:R-:W-:Y:S01]  /*03e0*/  VIADD R2, R2, UR7 ;  /* 0x0000000702027c36 */ /* 0x000fe20008000000 */
[----:B------:R2:W-:Y:S04]  /*03f0*/  ATOMS.POPC.INC.32 RZ, [R3+URZ] ;  /* 0x0000000003ff7f8c */ /* 0x0005e8000d8000ff */
[----:B------:R-:W-:-:S13]  /*0400*/  ISETP.GE.U32.AND P0, PT, R2, UR10, PT ;  /* 0x0000000a02007c0c */ /* 0x000fda000bf06070 */
[----:B--2---:R-:W-:Y:S05]  /*0410*/  @!P0 BRA `(.L_x_9) ;  /* 0xfffffffc00f08947 */ /* 0x004fea000383ffff */
.L_x_4:
[----:B0-----:R-:W-:Y:S05]  /*0420*/  BSYNC.RECONVERGENT B0 ;  /* 0x0000000000007941 */ /* 0x001fea0003800200 */
.L_x_3:
[----:B------:R-:W0:Y:S08]  /*0430*/  LDC R9, c[0x0][0x398] ;  /* 0x0000e600ff097b82 */ /* 0x000e300000000800 */
[----:B------:R-:W-:Y:S01]  /*0440*/  BAR.SYNC.DEFER_BLOCKING 0x0 ;  /* 0x0000000000007b1d */ /* 0x000fe20000010000 */
[----:B0-----:R-:W-:-:S13]  /*0450*/  ISETP.GE.U32.AND P0, PT, R0, R9, PT ;  /* 0x000000090000720c */ /* 0x001fda0003f06070 */
[----:B------:R-:W-:Y:S05]  /*0460*/  @P0 EXIT ;  /* 0x000000000000094d */ /* 0x000fea0003800000 */
[----:B------:R-:W0:Y:S01]  /*0470*/  S2UR UR5, SR_CgaCtaId ;  /* 0x00000000000579c3 */ /* 0x000e220000008800 */
[----:B------:R-:W-:-:S07]  /*0480*/  UMOV UR4, 0x400 ;  /* 0x0000040000047882 */ /* 0x000fce0000000000 */
[----:B------:R-:W2:Y:S01]  /*0490*/  LDC.64 R6, c[0x0][0x390] ;  /* 0x0000e400ff067b82 */ /* 0x000ea20000000a00 */
[----:B0-----:R-:W-:-:S12]  /*04a0*/  ULEA UR4, UR5, UR4, 0x18 ;  /* 0x0000000405047291 */ /* 0x001fd8000f8ec0ff */
.L_x_10:
[C---:B------:R-:W-:Y:S01]  /*04b0*/  LEA R8, R0.reuse, UR4, 0x2 ;  /* 0x0000000400087c11 */ /* 0x040fe2000f8e10ff */
[----:B0-----:R-:W-:Y:S02]  /*04c0*/  IMAD R5, R9, UR6, R0 ;  /* 0x0000000609057c24 */ /* 0x001fe4000f8e0200 */
[----:B------:R-:W-:Y:S02]  /*04d0*/  VIADD R0, R0, UR7 ;  /* 0x0000000700007c36 */ /* 0x000fe40008000000 */
[----:B------:R-:W0:Y:S01]  /*04e0*/  LDS R2, [R8] ;  /* 0x0000000008027984 */ /* 0x000e220000000800 */
[----:B--2---:R-:W-:Y:S02]  /*04f0*/  IMAD.WIDE.U32 R4, R5, 0x8, R6 ;  /* 0x0000000805047825 */ /* 0x004fe400078e0006 */
[----:B------:R-:W-:Y:S01]  /*0500*/  ISETP.GE.U32.AND P0, PT, R0, R9, PT ;  /* 0x000000090000720c */ /* 0x000fe20003f06070 */
[----:B0-----:R-:W0:Y:S02]  /*0510*/  I2F.F64.U32 R2, R2 ;  /* 0x0000000200027312 */ /* 0x001e240000201800 */
[----:B0-----:R0:W-:Y:S10]  /*0520*/  STG.E.64 desc[UR8][R4.64], R2 ;  /* 0x0000000204007986 */ /* 0x0011f4000c101b08 */
[----:B------:R-:W-:Y:S05]  /*0530*/  @!P0 BRA `(.L_x_10) ;  /* 0xfffffffc00dc8947 */ /* 0x000fea000383ffff */
[----:B------:R-:W-:Y:S05]  /*0540*/  EXIT ;  /* 0x000000000000794d */ /* 0x000fea0003800000 */
.L_x_11:
[----:B------:R-:W-:-:S00]  /*0550*/  BRA `(.L_x_11) ;  /* 0xfffffffc00fc7947 */ /* 0x000fc0000383ffff */
[----:B------:R-:W-:-:S00]  /*0560*/  NOP ;  /* 0x0000000000007918 */ /* 0x000fc00000000000 */
        /* <DEDUP_REMOVED lines=9> */
.L_x_1856:


//--------------------- .text.multinomial_count_f32 --------------------------
	.section	.text.multinomial_count_f32,"ax",@progbits
	.align	128
        .global         multinomial_count_f32
        .type           multinomial_count_f32,@function
        .size           multinomial_count_f32,(.L_x_1857 - multinomial_count_f32)
        .other          multinomial_count_f32,@"STO_CUDA_ENTRY STV_DEFAULT"
multinomial_count_f32:
.text.multinomial_count_f32:
        /* <DEDUP_REMOVED lines=13> */
.L_x_14:
[C---:B------:R-:W-:Y:S02]  /*00d0*/  IMAD R4, R3.reuse, 0x4, R2 ;  /* 0x0000000403047824 */ /* 0x040fe400078e0202 */
[----:B------:R-:W-:-:S03]  /*00e0*/  VIADD R3, R3, UR7 ;  /* 0x0000000703037c36 */ /* 0x000fc60008000000 */
[----:B------:R0:W-:Y:S02]  /*00f0*/  STS [R4], RZ ;  /* 0x000000ff04007388 */ /* 0x0001e40000000800 */
[----:B------:R-:W-:-:S13]  /*0100*/  ISETP.GE.U32.AND P0, PT, R3, R6, PT ;  /* 0x000000060300720c */ /* 0x000fda0003f06070 */
[----:B0-----:R-:W-:Y:S05]  /*0110*/  @!P0 BRA `(.L_x_14) ;  /* 0xfffffffc00ec8947 */ /* 0x001fea000383ffff */
.L_x_13:
[----:B------:R-:W-:Y:S05]  /*0120*/  BSYNC.RECONVERGENT B0 ;  /* 0x0000000000007941 */ /* 0x000fea0003800200 */
.L_x_12:
        /* <DEDUP_REMOVED lines=9> */
.L_x_20:
[----:B-1----:R-:W1:Y:S08]  /*01c0*/  LDC R8, c[0x0][0x39c] ;  /* 0x0000e700ff087b82 */ /* 0x002e700000000800 */
[----:B------:R-:W2:Y:S01]  /*01d0*/  LDC.64 R2, c[0x0][0x388] ;  /* 0x0000e200ff027b82 */ /* 0x000ea20000000a00 */
[----:B-1----:R-:W-:-:S04]  /*01e0*/  IMAD R5, R8, UR6, R7 ;  /* 0x0000000608057c24 */ /* 0x002fc8000f8e0207 */
[----:B--2---:R-:W-:-:S03]  /*01f0*/  IMAD.WIDE.U32 R2, R5, 0x4, R2 ;  /* 0x0000000405027825 */ /* 0x004fc600078e0002 */
[----:B------:R-:W1:Y:S02]  /*0200*/  LDC.64 R4, c[0x0][0x380] ;  /* 0x0000e000ff047b82 */ /* 0x000e640000000a00 */
[----:B0-----:R0:W5:Y:S01]  /*0210*/  LDG.E.CONSTANT R13, desc[UR8][R2.64] ;  /* 0x00000008020d7981 */ /* 0x001162000c1e9900 */
[----:B------:R-:W2:Y:S01]  /*0220*/  LDCU UR4, c[0x0][0x398] ;  /* 0x00007300ff0477ac */ /* 0x000ea20008000800 */
[----:B------:R-:W-:Y:S01]  /*0230*/  VIADD R7, R7, UR7 ;  /* 0x0000000707077c36 */ /* 0x000fe20008000000 */
[----:B------:R-:W-:Y:S01]  /*0240*/  BSSY.RECONVERGENT B1, `(.L_x_18) ;  /* 0x000000d000017945 */ /* 0x000fe20003800200 */
[----:B------:R-:W-:-:S03]  /*0250*/  IMAD.MOV.U32 R9, RZ, RZ, RZ ;  /* 0x000000ffff097224 */ /* 0x000fc600078e00ff */
[----:B------:R-:W-:Y:S01]  /*0260*/  ISETP.GE.U32.AND P0, PT, R7, R8, PT ;  /* 0x000000080700720c */ /* 0x000fe20003f06070 */
[----:B0-2---:R-:W-:-:S12]  /*0270*/  IMAD.U32 R8, RZ, RZ, UR4 ;  /* 0x00000004ff087e24 */ /* 0x005fd8000f8e00ff */
.L_x_19:
[----:B------:R-:W-:-:S05]  /*0280*/  IMAD.IADD R2, R8, 0x1, -R9 ;  /* 0x0000000108027824 */ /* 0x000fca00078e0a09 */
[----:B------:R-:W-:-:S05]  /*0290*/  LEA.HI R11, R2, R9, RZ, 0x1f ;  /* 0x00000009020b7211 */ /* 0x000fca00078ff8ff */
[----:B-1----:R-:W-:-:S06]  /*02a0*/  IMAD.WIDE.U32 R2, R11, 0x4, R4 ;  /* 0x000000040b027825 */ /* 0x002fcc00078e0004 */
[----:B------:R-:W2:Y:S02]  /*02b0*/  LDG.E.CONSTANT R2, desc[UR8][R2.64] ;  /* 0x0000000802027981 */ /* 0x000ea4000c1e9900 */
[----:B--2--5:R-:W-:-:S04]  /*02c0*/  FSETP.GTU.AND P1, PT, R2, R13, PT ;  /* 0x0000000d0200720b */ /* 0x024fc80003f2c000 */
[----:B------:R-:W-:-:S09]  /*02d0*/  SEL R8, R8, R11, !P1 ;  /* 0x0000000b08087207 */ /* 0x000fd20004800000 */
[----:B------:R-:W-:-:S05]  /*02e0*/  @!P1 VIADD R9, R11, 0x1 ;  /* 0x000000010b099836 */ /* 0x000fca0000000000 */
[----:B------:R-:W-:-:S13]  /*02f0*/  ISETP.GE.U32.AND P1, PT, R9, R8, PT ;  /* 0x000000080900720c */ /* 0x000fda0003f26070 */
[----:B------:R-:W-:Y:S05]  /*0300*/  @!P1 BRA `(.L_x_19) ;  /* 0xfffffffc00dc9947 */ /* 0x000fea000383ffff */
[----:B------:R-:W-:Y:S05]  /*0310*/  BSYNC.RECONVERGENT B1 ;  /* 0x0000000000017941 */ /* 0x000fea0003800200 */
.L_x_18:
        /* <DEDUP_REMOVED lines=8> */
.L_x_17:
[----:B------:R-:W1:Y:S01]  /*03a0*/  S2R R4, SR_CgaCtaId ;  /* 0x0000000000047919 */ /* 0x000e620000008800 */
[----:B------:R-:W-:Y:S01]  /*03b0*/  MOV R3, 0x400 ;  /* 0x0000040000037802 */ /* 0x000fe20000000f00 */
[----:B------:R-:W-:-:S03]  /*03c0*/  IMAD.MOV.U32 R2, RZ, RZ, R0 ;  /* 0x000000ffff027224 */ /* 0x000fc600078e0000 */
[----:B-1----:R-:W-:-:S07]  /*03d0*/  LEA R3, R4, R3, 0x18 ;  /* 0x0000000304037211 */ /* 0x002fce00078ec0ff */
.L_x_21:
[----:B------:R-:W-:Y:S01]  /*03e0*/  VIADD R2, R2, UR7 ;  /* 0x0000000702027c36 */ /* 0x000fe20008000000 */
[----:B------:R2:W-:Y:S04]  /*03f0*/  ATOMS.POPC.INC.32 RZ, [R3+URZ] ;  /* 0x0000000003ff7f8c */ /* 0x0005e8000d8000ff */
[----:B------:R-:W-:-:S13]  /*0400*/  ISETP.GE.U32.AND P0, PT, R2, UR10, PT ;  /* 0x0000000a02007c0c */ /* 0x000fda000bf06070 */
[----:B--2---:R-:W-:Y:S05]  /*0410*/  @!P0 BRA `(.L_x_21) ;  /* 0xfffffffc00f08947 */ /* 0x004fea000383ffff */
.L_x_16:
[----:B0-----:R-:W-:Y:S05]  /*0420*/  BSYNC.RECONVERGENT B0 ;  /* 0x0000000000007941 */ /* 0x001fea0003800200 */
.L_x_15:
[----:B-1----:R-:W0:Y:S08]  /*0430*/  LDC R9, c[0x0][0x398] ;  /* 0x0000e600ff097b82 */ /* 0x002e300000000800 */
[----:B------:R-:W-:Y:S01]  /*0440*/  BAR.SYNC.DEFER_BLOCKING 0x0 ;  /* 0x0000000000007b1d */ /* 0x000fe20000010000 */
[----:B0-----:R-:W-:-:S13]  /*0450*/  ISETP.GE.U32.AND P0, PT, R0, R9, PT ;  /* 0x000000090000720c */ /* 0x001fda0003f06070 */
[----:B------:R-:W-:Y:S05]  /*0460*/  @P0 EXIT ;  /* 0x000000000000094d */ /* 0x000fea0003800000 */
[----:B------:R-:W0:Y:S01]  /*0470*/  S2UR UR5, SR_CgaCtaId ;  /* 0x00000000000579c3 */ /* 0x000e220000008800 */
[----:B------:R-:W-:-:S07]  /*0480*/  UMOV UR4, 0x400 ;  /* 0x0000040000047882 */ /* 0x000fce0000000000 */
[----:B------:R-:W1:Y:S01]  /*0490*/  LDC.64 R4, c[0x0][0x390] ;  /* 0x0000e400ff047b82 */ /* 0x000e620000000a00 */
[----:B0-----:R-:W-:-:S12]  /*04a0*/  ULEA UR4, UR5, UR4, 0x18 ;  /* 0x0000000405047291 */ /* 0x001fd8000f8ec0ff */
.L_x_22:
[C---:B------:R-:W-:Y:S01]  /*04b0*/  LEA R6, R0.reuse, UR4, 0x2 ;  /* 0x0000000400067c11 */ /* 0x040fe2000f8e10ff */
[----:B0-----:R-:W-:Y:S02]  /*04c0*/  IMAD R3, R9, UR6, R0 ;  /* 0x0000000609037c24 */ /* 0x001fe4000f8e0200 */
[----:B------:R-:W-:Y:S02]  /*04d0*/  VIADD R0, R0, UR7 ;  /* 0x0000000700007c36 */ /* 0x000fe40008000000 */
[----:B-1----:R-:W-:Y:S01]  /*04e0*/  IMAD.WIDE.U32 R2, R3, 0x4, R4 ;  /* 0x0000000403027825 */ /* 0x002fe200078e0004 */
[----:B------:R-:W0:Y:S02]  /*04f0*/  LDS R6, [R6] ;  /* 0x0000000006067984 */ /* 0x000e240000000800 */
[----:B------:R-:W-:Y:S02]  /*0500*/  ISETP.GE.U32.AND P0, PT, R0, R9, PT ;  /* 0x000000090000720c */ /* 0x000fe40003f06070 */
[----:B0-----:R-:W-:-:S05]  /*0510*/  I2FP.F32.U32 R7, R6 ;  /* 0x0000000600077245 */ /* 0x001fca0000201000 */
[----:B------:R0:W-:Y:S06]  /*0520*/  STG.E desc[UR8][R2.64], R7 ;  /* 0x0000000702007986 */ /* 0x0001ec000c101908 */
[----:B------:R-:W-:Y:S05]  /*0530*/  @!P0 BRA `(.L_x_22) ;  /* 0xfffffffc00dc8947 */ /* 0x000fea000383ffff */
[----:B------:R-:W-:Y:S05]  /*0540*/  EXIT ;  /* 0x000000000000794d */ /* 0x000fea0003800000 */
.L_x_23:
        /* <DEDUP_REMOVED lines=11> */
.L_x_1857:


//--------------------- .text.f_distribution_bf16 --------------------------
	.section	.text.f_distribution_bf16,"ax",@progbits
	.align	128
        .global         f_distribution_bf16
        .type           f_distribution_bf16,@function
        .size           f_distribution_bf16,(.L_x_1748 - f_distribution_bf16)
        .other          f_distribution_bf16,@"STO_CUDA_ENTRY STV_DEFAULT"
f_distribution_bf16:
.text.f_distribution_bf16:
[----:B------:R-:W0:Y:S01]  /*0000*/  LDC R1, c[0x0][0x37c] ;  /* 0x0000df00ff017b82 */ /* 0x000e220000000800 */
[----:B------:R-:W1:Y:S07]  /*0010*/  S2R R3, SR_TID.X ;  /* 0x0000000000037919 */ /* 0x000e6e0000002100 */
[----:B------:R-:W1:Y:S01]  /*0020*/  S2UR UR4, SR_CTAID.X ;  /* 0x00000000000479c3 */ /* 0x000e620000002500 */
[----:B------:R-:W2:Y:S01]  /*0030*/  LDCU UR5, c[0x0][0x3a0] ;  /* 0x00007400ff0577ac */ /* 0x000ea20008000800 */
[----:B0-----:R-:W-:-:S06]  /*0040*/  VIADD R1, R1, 0xffffffd8 ;  /* 0xffffffd801017836 */ /* 0x001fcc0000000000 */
[----:B------:R-:W1:Y:S02]  /*0050*/  LDC R28, c[0x0][0x360] ;  /* 0x0000d800ff1c7b82 */ /* 0x000e640000000800 */
[----:B-1----:R-:W-:-:S05]  /*0060*/  IMAD R28, R28, UR4, R3 ;  /* 0x000000041c1c7c24 */ /* 0x002fca000f8e0203 */
[----:B--2---:R-:W-:-:S13]  /*0070*/  ISETP.GE.U32.AND P0, PT, R28, UR5, PT ;  /* 0x000000051c007c0c */ /* 0x004fda000bf06070 */
[----:B------:R-:W-:Y:S05]  /*0080*/  @P0 EXIT ;  /* 0x000000000000094d */ /* 0x000fea0003800000 */
[----:B------:R-:W0:Y:S01]  /*0090*/  LDC.64 R2, c[0x0][0x398] ;  /* 0x0000e600ff027b82 */ /* 0x000e220000000a00 */
[----:B------:R-:W-:Y:S02]  /*00a0*/  IMAD.MOV.U32 R36, RZ, RZ, 0x0 ;  /* 0x00000000ff247424 */ /* 0x000fe400078e00ff */
[----:B------:R-:W-:-:S05]  /*00b0*/  IMAD.MOV.U32 R37, RZ, RZ, 0x3ff00000 ;  /* 0x3ff00000ff257424 */ /* 0x000fca00078e00ff */
[----:B------:R-:W1:Y:S01]  /*00c0*/  LDC.64 R24, c[0x0][0x388] ;  /* 0x0000e200ff187b82 */ /* 0x000e620000000a00 */
[----:B0-----:R-:W-:-:S04]  /*00d0*/  IMAD.WIDE.U32 R2, R28, 0x7f4a7c15, R2 ;  /* 0x7f4a7c151c027825 */ /* 0x001fc800078e0002 */
[----:B------:R-:W-:Y:S01]  /*00e0*/  IMAD R3, R28, -0x61c88647, R3 ;  /* 0x9e3779b91c037824 */ /* 0x000fe200078e0203 */
[C---:B------:R-:W-:Y:S02]  /*00f0*/  IADD3 R9, P0, PT, R2.reuse, 0x1, RZ ;  /* 0x0000000102097810 */ /* 0x040fe40007f1e0ff */
[C---:B------:R-:W-:Y:S01]  /*0100*/  ISETP.NE.U32.AND P1, PT, R2.reuse, RZ, PT ;  /* 0x000000ff0200720c */ /* 0x040fe20003f25070 */
[----:B-1----:R-:W-:Y:S01]  /*0110*/  DMUL R24, R24, 0.5 ;  /* 0x3fe0000018187828 */ /* 0x002fe20000000000 */
[--C-:B------:R-:W-:Y:S01]  /*0120*/  SHF.R.U32.HI R4, RZ, 0x1e, R3.reuse ;  /* 0x0000001eff047819 */ /* 0x100fe20000011603 */
[--C-:B------:R-:W-:Y:S01]  /*0130*/  IMAD.X R0, RZ, RZ, R3.reuse, P0 ;  /* 0x000000ffff007224 */ /* 0x100fe200000e0603 */
[----:B------:R-:W-:Y:S02]  /*0140*/  SHF.R.U64 R11, R2, 0x1e, R3 ;  /* 0x0000001e020b7819 */ /* 0x000fe40000001203 */
[----:B------:R-:W-:Y:S02]  /*0150*/  LOP3.LUT R7, R4, R3, RZ, 0x3c, !PT ;  /* 0x0000000304077212 */ /* 0x000fe400078e3cff */
[--C-:B------:R-:W-:Y:S01]  /*0160*/  SHF.R.U32.HI R5, RZ, 0x1e, R0.reuse ;  /* 0x0000001eff057819 */ /* 0x100fe20000011600 */
[----:B------:R-:W-:Y:S01]  /*0170*/  DSETP.GEU.AND P2, PT, R24, 1, PT ;  /* 0x3ff000001800742a */ /* 0x000fe20003f4e000 */
[----:B------:R-:W-:Y:S01]  /*0180*/  SHF.R.U64 R4, R9, 0x1e, R0 ;  /* 0x0000001e09047819 */ /* 0x000fe20000001200 */
[----:B------:R-:W-:Y:S01]  /*0190*/  IMAD R7, R7, 0x1ce4e5b9, RZ ;  /* 0x1ce4e5b907077824 */ /* 0x000fe200078e02ff */
[----:B------:R-:W-:-:S02]  /*01a0*/  LOP3.LUT R5, R5, R0, RZ, 0x3c, !PT ;  /* 0x0000000005057212 */ /* 0x000fc400078e3cff */
[----:B------:R-:W-:Y:S02]  /*01b0*/  LOP3.LUT R6, R11, R2, RZ, 0x3c, !PT ;  /* 0x000000020b067212 */ /* 0x000fe400078e3cff */
[----:B------:R-:W-:Y:S01]  /*01c0*/  LOP3.LUT R4, R4, R9, RZ, 0x3c, !PT ;  /* 0x0000000904047212 */ /* 0x000fe200078e3cff */
[----:B------:R-:W-:Y:S01]  /*01d0*/  IMAD R5, R5, 0x1ce4e5b9, RZ ;  /* 0x1ce4e5b905057824 */ /* 0x000fe200078e02ff */
[----:B------:R-:W-:Y:S01]  /*01e0*/  ISETP.NE.U32.AND P0, PT, R9, RZ, PT ;  /* 0x000000ff0900720c */ /* 0x000fe20003f05070 */
[C---:B------:R-:W-:Y:S01]  /*01f0*/  IMAD R11, R6.reuse, -0x40a7b893, R7 ;  /* 0xbf58476d060b7824 */ /* 0x040fe200078e0207 */
[----:B------:R-:W-:Y:S01]  /*0200*/  ISETP.NE.AND.EX P1, PT, R3, RZ, PT, P1 ;  /* 0x000000ff0300720c */ /* 0x000fe20003f25310 */
[----:B------:R-:W-:Y:S01]  /*0210*/  IMAD.WIDE.U32 R6, R6, 0x1ce4e5b9, RZ ;  /* 0x1ce4e5b906067825 */ /* 0x000fe200078e00ff */
[----:B------:R-:W-:-:S03]  /*0220*/  ISETP.NE.AND.EX P0, PT, R0, RZ, PT, P0 ;  /* 0x000000ff0000720c */ /* 0x000fc60003f05300 */
[C---:B------:R-:W-:Y:S02]  /*0230*/  IMAD R13, R4.reuse, -0x40a7b893, R5 ;  /* 0xbf58476d040d7824 */ /* 0x040fe400078e0205 */
[----:B------:R-:W-:-:S04]  /*0240*/  IMAD.WIDE.U32 R4, R4, 0x1ce4e5b9, RZ ;  /* 0x1ce4e5b904047825 */ /* 0x000fc800078e00ff */
[----:B------:R-:W-:Y:S02]  /*0250*/  IMAD.IADD R11, R7, 0x1, R11 ;  /* 0x00000001070b7824 */ /* 0x000fe400078e020b */
[----:B------:R-:W-:-:S03]  /*0260*/  IMAD.IADD R7, R5, 0x1, R13 ;  /* 0x0000000105077824 */ /* 0x000fc600078e020d */
[----:B------:R-:W-:Y:S02]  /*0270*/  SHF.R.U32.HI R8, RZ, 0x1b, R11 ;  /* 0x0000001bff087819 */ /* 0x000fe4000001160b */
[----:B------:R-:W-:Y:S02]  /*0280*/  SHF.R.U32.HI R5, RZ, 0x1b, R7 ;  /* 0x0000001bff057819 */ /* 0x000fe40000011607 */
[----:B------:R-:W-:Y:S02]  /*0290*/  LOP3.LUT R8, R8, R11, RZ, 0x3c, !PT ;  /* 0x0000000b08087212 */ /* 0x000fe400078e3cff */
[----:B------:R-:W-:Y:S02]  /*02a0*/  SHF.R.U64 R11, R6, 0x1b, R11 ;  /* 0x0000001b060b7819 */ /* 0x000fe4000000120b */
[----:B------:R-:W-:Y:S02]  /*02b0*/  LOP3.LUT R5, R5, R7, RZ, 0x3c, !PT ;  /* 0x0000000705057212 */ /* 0x000fe400078e3cff */
[----:B------:R-:W-:-:S02]  /*02c0*/  SHF.R.U64 R7, R4, 0x1b, R7 ;  /* 0x0000001b04077819 */ /* 0x000fc40000001207 */
[----:B------:R-:W-:Y:S01]  /*02d0*/  LOP3.LUT R2, R11, R6, RZ, 0x3c, !PT ;  /* 0x000000060b027212 */ /* 0x000fe200078e3cff */
[----:B------:R-:W-:Y:S01]  /*02e0*/  IMAD R11, R8, 0x133111eb, RZ ;  /* 0x133111eb080b7824 */ /* 0x000fe200078e02ff */
[----:B------:R-:W-:Y:S01]  /*02f0*/  LOP3.LUT R6, R7, R4, RZ, 0x3c, !PT ;  /* 0x0000000407067212 */ /* 0x000fe200078e3cff */
[----:B------:R-:W-:Y:S02]  /*0300*/  IMAD R7, R5, 0x133111eb, RZ ;  /* 0x133111eb05077824 */ /* 0x000fe400078e02ff */
[C---:B------:R-:W-:Y:S02]  /*0310*/  IMAD R9, R2.reuse, -0x6b2fb645, R11 ;  /* 0x94d049bb02097824 */ /* 0x040fe400078e020b */
[----:B------:R-:W-:-:S04]  /*0320*/  IMAD.WIDE.U32 R4, R2, 0x133111eb, RZ ;  /* 0x133111eb02047825 */ /* 0x000fc800078e00ff */
[C---:B------:R-:W-:Y:S02]  /*0330*/  IMAD R11, R6.reuse, -0x6b2fb645, R7 ;  /* 0x94d049bb060b7824 */ /* 0x040fe400078e0207 */
[----:B------:R-:W-:-:S04]  /*0340*/  IMAD.WIDE.U32 R6, R6, 0x133111eb, RZ ;  /* 0x133111eb06067825 */ /* 0x000fc800078e00ff */
[----:B------:R-:W-:Y:S02]  /*0350*/  IMAD.IADD R9, R5, 0x1, R9 ;  /* 0x0000000105097824 */ /* 0x000fe400078e0209 */
[----:B------:R-:W-:-:S03]  /*0360*/  IMAD.IADD R0, R7, 0x1, R11 ;  /* 0x0000000107007824 */ /* 0x000fc600078e020b */
[----:B------:R-:W-:Y:S02]  /*0370*/  SHF.R.U64 R29, R4, 0x1f, R9 ;  /* 0x0000001f041d7819 */ /* 0x000fe40000001209 */
[--C-:B------:R-:W-:Y:S02]  /*0380*/  SHF.R.U64 R3, R6, 0x1f, R0.reuse ;  /* 0x0000001f06037819 */ /* 0x100fe40000001200 */
[----:B------:R-:W-:Y:S02]  /*0390*/  SHF.R.U32.HI R5, RZ, 0x1f, R0 ;  /* 0x0000001fff057819 */ /* 0x000fe40000011600 */
[----:B------:R-:W-:Y:S02]  /*03a0*/  LOP3.LUT R29, R29, R4, RZ, 0x3c, !PT ;  /* 0x000000041d1d7212 */ /* 0x000fe400078e3cff */
[----:B------:R-:W-:Y:S02]  /*03b0*/  LOP3.LUT R4, R3, R6, RZ, 0x3c, !PT ;  /* 0x0000000603047212 */ /* 0x000fe400078e3cff */
[----:B------:R-:W-:-:S02]  /*03c0*/  LOP3.LUT R5, R5, R0, RZ, 0x3c, !PT ;  /* 0x0000000005057212 */ /* 0x000fc400078e3cff */
[----:B------:R-:W-:Y:S02]  /*03d0*/  SHF.R.U32.HI R30, RZ, 0x1f, R9 ;  /* 0x0000001fff1e7819 */ /* 0x000fe40000011609 */
[----:B------:R-:W-:Y:S02]  /*03e0*/  SEL R4, R4, 0x1, P0 ;  /* 0x0000000104047807 */ /* 0x000fe40000000000 */
[----:B------:R-:W-:Y:S02]  /*03f0*/  SEL R5, R5, RZ, P0 ;  /* 0x000000ff05057207 */ /* 0x000fe40000000000 */
[----:B------:R-:W-:Y:S01]  /*0400*/  LOP3.LUT R30, R30, R9, RZ, 0x3c, !PT ;  /* 0x000000091e1e7212 */ /* 0x000fe200078e3cff */
[----:B------:R-:W-:Y:S01]  /*0410*/  IMAD.MOV.U32 R0, RZ, RZ, R4 ;  /* 0x000000ffff007224 */ /* 0x000fe200078e0004 */
[----:B------:R-:W-:Y:S01]  /*0420*/  SEL R29, R29, 0x1, P1 ;  /* 0x000000011d1d7807 */ /* 0x000fe20000800000 */
[----:B------:R-:W-:Y:S01]  /*0430*/  IMAD.MOV.U32 R3, RZ, RZ, R5 ;  /* 0x000000ffff037224 */ /* 0x000fe200078e0005 */
[----:B------:R-:W-:Y:S01]  /*0440*/  SEL R30, R30, RZ, P1 ;  /* 0x000000ff1e1e7207 */ /* 0x000fe20000800000 */
[----:B------:R-:W-:Y:S06]  /*0450*/  @P2 BRA `(.L_x_24) ;  /* 0x0000000400a82947 */ /* 0x000fec0003800000 */
[----:B------:R-:W0:Y:S01]  /*0460*/  MUFU.RCP64H R3, R25 ;  /* 0x0000001900037308 */ /* 0x000e220000001800 */
[----:B------:R-:W-:Y:S01]  /*0470*/  VIADD R2, R25, 0x300402 ;  /* 0x0030040219027836 */ /* 0x000fe20000000000 */
[C---:B------:R-:W-:Y:S01]  /*0480*/  IADD3 R8, P0, PT, R29.reuse, R4, RZ ;  /* 0x000000041d087210 */ /* 0x040fe20007f1e0ff */
[----:B------:R-:W-:-:S04]  /*0490*/  IMAD.SHL.U32 R0, R29, 0x800000, RZ ;  /* 0x008000001d007824 */ /* 0x000fc800078e00ff */
[----:B------:R-:W-:Y:S01]  /*04a0*/  IMAD.X R9, R30, 0x1, R5, P0 ;  /* 0x000000011e097824 */ /* 0x000fe200000e0605 */
[----:B------:R-:W-:Y:S02]  /*04b0*/  FSETP.GEU.AND P0, PT, |R2|, 5.8789094863358348022e-39, PT ;  /* 0x004004020200780b */ /* 0x000fe40003f0e200 */
[----:B------:R-:W-:Y:S02]  /*04c0*/  LOP3.LUT R0, R0, R29, RZ, 0x3c, !PT ;  /* 0x0000001d00007212 */ /* 0x000fe400078e3cff */
[--C-:B------:R-:W-:Y:S02]  /*04d0*/  SHF.R.U64 R8, R8, 0xb, R9.reuse ;  /* 0x0000000b08087819 */ /* 0x100fe40000001209 */
[----:B------:R-:W-:Y:S01]  /*04e0*/  SHF.R.U32.HI R9, RZ, 0xb, R9 ;  /* 0x0000000bff097819 */ /* 0x000fe20000011609 */
[----:B0-----:R-:W-:-:S03]  /*04f0*/  DFMA R6, -R24, R2, 1 ;  /* 0x3ff000001806742b */ /* 0x001fc60000000102 */
[----:B------:R-:W0:Y:S05]  /*0500*/  I2F.F64.U64 R16, R8 ;  /* 0x0000000800107312 */ /* 0x000e2a0000301800 */
[----:B------:R-:W-:-:S08]  /*0510*/  DFMA R6, R6, R6, R6 ;  /* 0x000000060606722b */ /* 0x000fd00000000006 */
[----:B------:R-:W-:Y:S01]  /*0520*/  DFMA R6, R2, R6, R2 ;  /* 0x000000060206722b */ /* 0x000fe20000000002 */
[----:B------:R-:W-:Y:S01]  /*0530*/  SHF.L.U64.HI R3, R29, 0x17, R30 ;  /* 0x000000171d037819 */ /* 0x000fe2000001021e */
[----:B0-----:R-:W-:-:S03]  /*0540*/  DMUL R16, R16, 1.1102230246251565404e-16 ;  /* 0x3ca0000010107828 */ /* 0x001fc60000000000 */
[----:B------:R-:W-:-:S03]  /*0550*/  LOP3.LUT R3, R3, R30, RZ, 0x3c, !PT ;  /* 0x0000001e03037212 */ /* 0x000fc600078e3cff */
[----:B------:R-:W-:-:S08]  /*0560*/  DFMA R20, -R24, R6, 1 ;  /* 0x3ff000001814742b */ /* 0x000fd00000000106 */
[----:B------:R-:W-:Y:S01]  /*0570*/  DFMA R20, R6, R20, R6 ;  /* 0x000000140614722b */ /* 0x000fe20000000006 */
[----:B------:R-:W-:Y:S10]  /*0580*/  @P0 BRA `(.L_x_25) ;  /* 0x0000000000200947 */ /* 0x000ff40003800000 */
[----:B------:R-:W-:Y:S01]  /*0590*/  LOP3.LUT R8, R25, 0x7fffffff, RZ, 0xc0, !PT ;  /* 0x7fffffff19087812 */ /* 0x000fe200078ec0ff */
[----:B------:R-:W-:Y:S01]  /*05a0*/  IMAD.MOV.U32 R6, RZ, RZ, R24 ;  /* 0x000000ffff067224 */ /* 0x000fe200078e0018 */
[----:B------:R-:W-:Y:S01]  /*05b0*/  MOV R2, 0x5f0 ;  /* 0x000005f000027802 */ /* 0x000fe20000000f00 */
[----:B------:R-:W-:Y:S02]  /*05c0*/  IMAD.MOV.U32 R7, RZ, RZ, R25 ;  /* 0x000000ffff077224 */ /* 0x000fe400078e0019 */
[----:B------:R-:W-:-:S07]  /*05d0*/  VIADD R8, R8, 0xfff00000 ;  /* 0xfff0000008087836 */ /* 0x000fce0000000000 */
[----:B------:R-:W-:Y:S05]  /*05e0*/  CALL.REL.NOINC `($__internal_0_$__cuda_sm20_dblrcp_rn_slowpath_v3) ;  /* 0x0000004c00747944 */ /* 0x000fea0003c00000 */
[----:B------:R-:W-:Y:S02]  /*05f0*/  IMAD.MOV.U32 R20, RZ, RZ, R22 ;  /* 0x000000ffff147224 */ /* 0x000fe400078e0016 */
[----:B------:R-:W-:-:S07]  /*0600*/  IMAD.MOV.U32 R21, RZ, RZ, R23 ;  /* 0x000000ffff157224 */ /* 0x000fce00078e0017 */
.L_x_25:
[----:B------:R-:W-:Y:S01]  /*0610*/  SHF.R.U32.HI R2, RZ, 0x14, R21 ;  /* 0x00000014ff027819 */ /* 0x000fe20000011615 */
[----:B------:R-:W-:Y:S01]  /*0620*/  DSETP.NEU.AND P2, PT, R16, RZ, PT ;  /* 0x000000ff1000722a */ /* 0x000fe20003f4d000 */
[----:B------:R-:W-:Y:S02]  /*0630*/  BSSY.RECONVERGENT B0, `(.L_x_26) ;  /* 0x0000020000007945 */ /* 0x000fe40003800200 */
[----:B------:R-:W-:-:S03]  /*0640*/  LOP3.LUT R2, R2, 0x7ff, RZ, 0xc0, !PT ;  /* 0x000007ff02027812 */ /* 0x000fc600078ec0ff */
[----:B------:R-:W-:Y:S02]  /*0650*/  ISETP.GE.OR P3, PT, R21, RZ, P2 ;  /* 0x000000ff1500720c */ /* 0x000fe40001766670 */
[----:B------:R-:W-:-:S05]  /*0660*/  VIADD R7, R2, 0xfffffc0c ;  /* 0xfffffc0c02077836 */ /* 0x000fca0000000000 */
[CC--:B------:R-:W-:Y:S01]  /*0670*/  SHF.L.U32 R2, R20.reuse, R7.reuse, RZ ;  /* 0x0000000714027219 */ /* 0x0c0fe200000006ff */
[----:B------:R-:W-:Y:S01]  /*0680*/  @!P2 IMAD.MOV.U32 R6, RZ, RZ, RZ ;  /* 0x000000ffff06a224 */ /* 0x000fe200078e00ff */
[----:B------:R-:W-:Y:S02]  /*0690*/  SHF.L.U64.HI R7, R20, R7, R21 ;  /* 0x0000000714077219 */ /* 0x000fe40000010215 */
[----:B------:R-:W-:-:S04]  /*06a0*/  ISETP.NE.U32.AND P0, PT, R2, RZ, PT ;  /* 0x000000ff0200720c */ /* 0x000fc80003f05070 */
[----:B------:R-:W-:-:S04]  /*06b0*/  ISETP.NE.AND.EX P0, PT, R7, -0x80000000, PT, P0 ;  /* 0x800000000700780c */ /* 0x000fc80003f05300 */
[----:B------:R-:W-:-:S09]  /*06c0*/  PLOP3.LUT P1, PT, P0, PT, PT, 0x8, 0x80 ;  /* 0x000000000080781c */ /* 0x000fd2000072e170 */
[----:B------:R-:W-:-:S06]  /*06d0*/  @!P2 DSETP.NEU.AND P1, PT, |R20|, 0.5, !P0 ;  /* 0x3fe000001400a42a */ /* 0x000fcc000472d200 */
[----:B------:R-:W-:-:S04]  /*06e0*/  @!P2 SEL R7, R17, RZ, P1 ;  /* 0x000000ff1107a207 */ /* 0x000fc80000800000 */
[----:B------:R-:W-:Y:S01]  /*06f0*/  @!P3 LOP3.LUT R7, R7, 0x7ff00000, RZ, 0xfc, !PT ;  /* 0x7ff000000707b812 */ /* 0x000fe200078efcff */
[----:B------:R-:W-:Y:S06]  /*0700*/  @!P2 BRA `(.L_x_27) ;  /* 0x000000000048a947 */ /* 0x000fec0003800000 */
[----:B------:R-:W-:Y:S01]  /*0710*/  BSSY.RECONVERGENT B1, `(.L_x_28) ;  /* 0x0000007000017945 */ /* 0x000fe20003800200 */
[----:B------:R-:W-:Y:S01]  /*0720*/  IMAD.MOV.U32 R10, RZ, RZ, R16 ;  /* 0x000000ffff0a7224 */ /* 0x000fe200078e0010 */
[----:B------:R-:W-:Y:S01]  /*0730*/  MOV R2, 0x780 ;  /* 0x0000078000027802 */ /* 0x000fe20000000f00 */
[----:B------:R-:W-:Y:S02]  /*0740*/  IMAD.MOV.U32 R33, RZ, RZ, R17 ;  /* 0x000000ffff217224 */ /* 0x000fe400078e0011 */
[----:B------:R-:W-:Y:S02]  /*0750*/  IMAD.MOV.U32 R32, RZ, RZ, R20 ;  /* 0x000000ffff207224 */ /* 0x000fe400078e0014 */
[----:B------:R-:W-:-:S07]  /*0760*/  IMAD.MOV.U32 R29, RZ, RZ, R21 ;  /* 0x000000ffff1d7224 */ /* 0x000fce00078e0015 */
[----:B------:R-:W-:Y:S05]  /*0770*/  CALL.REL.NOINC `($f_distribution_bf16$__internal_accurate_pow) ;  /* 0x0000005400c87944 */ /* 0x000fea0003c00000 */
[----:B------:R-:W-:Y:S05]  /*0780*/  BSYNC.RECONVERGENT B1 ;  /* 0x0000000000017941 */ /* 0x000fea0003800200 */
.L_x_28:
[----:B------:R-:W0:Y:S01]  /*0790*/  FRND.F64.TRUNC R6, R20 ;  /* 0x0000001400067313 */ /* 0x000e22000030d800 */
[----:B------:R-:W-:Y:S01]  /*07a0*/  DADD R10, -RZ, -R8 ;  /* 0x00000000ff0a7229 */ /* 0x000fe20000000908 */
[----:B------:R-:W-:Y:S01]  /*07b0*/  ISETP.GE.AND P2, PT, R17, RZ, PT ;  /* 0x000000ff1100720c */ /* 0x000fe20003f46270 */
[----:B0-----:R-:W-:-:S08]  /*07c0*/  DSETP.NEU.AND P0, PT, R20, R6, PT ;  /* 0x000000061400722a */ /* 0x001fd00003f0d000 */
[-C--:B------:R-:W-:Y:S02]  /*07d0*/  FSEL R7, R10, R8.reuse, P1 ;  /* 0x000000080a077208 */ /* 0x080fe40000800000 */
[-C--:B------:R-:W-:Y:S02]  /*07e0*/  FSEL R10, R11, R9.reuse, P1 ;  /* 0x000000090b0a7208 */ /* 0x080fe40000800000 */
[----:B------:R-:W-:Y:S02]  /*07f0*/  FSEL R6, R7, R8, !P2 ;  /* 0x0000000807067208 */ /* 0x000fe40005000000 */
[----:B------:R-:W-:Y:S02]  /*0800*/  FSEL R7, R10, R9, !P2 ;  /* 0x000000090a077208 */ /* 0x000fe40005000000 */
[----:B------:R-:W-:Y:S02]  /*0810*/  @P0 FSEL R6, R6, RZ, P2 ;  /* 0x000000ff06060208 */ /* 0x000fe40001000000 */
[----:B------:R-:W-:-:S07]  /*0820*/  @P0 FSEL R7, R7, -QNAN , P2 ;  /* 0xfff8000007070808 */ /* 0x000fce0001000000 */
.L_x_27:
[----:B------:R-:W-:Y:S05]  /*0830*/  BSYNC.RECONVERGENT B0 ;  /* 0x0000000000007941 */ /* 0x000fea0003800200 */
.L_x_26:
[----:B------:R-:W-:Y:S01]  /*0840*/  DADD R8, R16, R20 ;  /* 0x0000000010087229 */ /* 0x000fe20000000014 */
[----:B------:R-:W-:Y:S09]  /*0850*/  BSSY.RECONVERGENT B0, `(.L_x_29) ;  /* 0x0000019000007945 */ /* 0x000ff20003800200 */
[----:B------:R-:W-:-:S04]  /*0860*/  LOP3.LUT R8, R9, 0x7ff00000, RZ, 0xc0, !PT ;  /* 0x7ff0000009087812 */ /* 0x000fc800078ec0ff */
[----:B------:R-:W-:-:S13]  /*0870*/  ISETP.NE.AND P0, PT, R8, 0x7ff00000, PT ;  /* 0x7ff000000800780c */ /* 0x000fda0003f05270 */
[----:B------:R-:W-:Y:S05]  /*0880*/  @P0 BRA `(.L_x_30) ;  /* 0x0000000000540947 */ /* 0x000fea0003800000 */
[----:B------:R-:W-:-:S14]  /*0890*/  DSETP.NEU.AND P0, PT, |R20|, +INF , PT ;  /* 0x7ff000001400742a */ /* 0x000fdc0003f0d200 */
[----:B------:R-:W-:Y:S05]  /*08a0*/  @P0 BRA `(.L_x_31) ;  /* 0x0000000000200947 */ /* 0x000fea0003800000 */
[----:B------:R-:W-:Y:S01]  /*08b0*/  ISETP.GE.AND P1, PT, R21, RZ, PT ;  /* 0x000000ff1500720c */ /* 0x000fe20003f26270 */
[----:B------:R-:W-:-:S06]  /*08c0*/  DSETP.GT.AND P0, PT, R16, 1, PT ;  /* 0x3ff000001000742a */ /* 0x000fcc0003f04000 */
[----:B------:R-:W-:Y:S01]  /*08d0*/  SEL R6, RZ, 0x7ff00000, !P0 ;  /* 0x7ff00000ff067807 */ /* 0x000fe20004000000 */
[----:B------:R-:W-:-:S05]  /*08e0*/  DSETP.NEU.AND P0, PT, R16, -1, PT ;  /* 0xbff000001000742a */ /* 0x000fca0003f0d000 */
[----:B------:R-:W-:-:S04]  /*08f0*/  @!P1 LOP3.LUT R6, R6, 0x7ff00000, RZ, 0x3c, !PT ;  /* 0x7ff0000006069812 */ /* 0x000fc800078e3cff */
[----:B------:R-:W-:Y:S01]  /*0900*/  SEL R7, R6, 0x3ff00000, P0 ;  /* 0x3ff0000006077807 */ /* 0x000fe20000000000 */
[----:B------:R-:W-:Y:S01]  /*0910*/  IMAD.MOV.U32 R6, RZ, RZ, RZ ;  /* 0x000000ffff067224 */ /* 0x000fe200078e00ff */
[----:B------:R-:W-:Y:S06]  /*0920*/  BRA `(.L_x_30) ;  /* 0x00000000002c7947 */ /* 0x000fec0003800000 */
.L_x_31:
[----:B------:R-:W-:-:S14]  /*0930*/  DSETP.NEU.AND P0, PT, R16, +INF , PT ;  /* 0x7ff000001000742a */ /* 0x000fdc0003f0d000 */
[----:B------:R-:W-:Y:S05]  /*0940*/  @P0 BRA `(.L_x_30) ;  /* 0x0000000000240947 */ /* 0x000fea0003800000 */
[C---:B------:R-:W-:Y:S01]  /*0950*/  ISETP.GE.AND P0, PT, R21.reuse, RZ, PT ;  /* 0x000000ff1500720c */ /* 0x040fe20003f06270 */
[----:B------:R-:W-:Y:S01]  /*0960*/  IMAD.MOV.U32 R6, RZ, RZ, RZ ;  /* 0x000000ffff067224 */ /* 0x000fe200078e00ff */
[----:B------:R-:W-:Y:S02]  /*0970*/  LOP3.LUT R2, R21, 0x7fffffff, RZ, 0xc0, !PT ;  /* 0x7fffffff15027812 */ /* 0x000fe400078ec0ff */
[----:B------:R-:W-:Y:S02]  /*0980*/  SEL R7, RZ, 0x7ff00000, !P0 ;  /* 0x7ff00000ff077807 */ /* 0x000fe40004000000 */
[----:B------:R-:W-:Y:S02]  /*0990*/  ISETP.GE.AND P2, PT, R17, RZ, PT ;  /* 0x000000ff1100720c */ /* 0x000fe40003f46270 */
[----:B------:R-:W-:Y:S01]  /*09a0*/  ISETP.NE.AND P0, PT, R2, 0x3fe00000, PT ;  /* 0x3fe000000200780c */ /* 0x000fe20003f05270 */
[----:B------:R-:W-:-:S05]  /*09b0*/  VIADD R2, R7, 0x80000000 ;  /* 0x8000000007027836 */ /* 0x000fca0000000000 */
[----:B------:R-:W-:-:S05]  /*09c0*/  SEL R2, R2, R7, P0 ;  /* 0x0000000702027207 */ /* 0x000fca0000000000 */
[----:B------:R-:W-:-:S07]  /*09d0*/  @!P2 SEL R7, R2, R7, P1 ;  /* 0x000000070207a207 */ /* 0x000fce0000800000 */
.L_x_30:
[----:B------:R-:W-:Y:S05]  /*09e0*/  BSYNC.RECONVERGENT B0 ;  /* 0x0000000000007941 */ /* 0x000fea0003800200 */
.L_x_29:
[----:B------:R-:W-:Y:S01]  /*09f0*/  DSETP.NEU.AND P0, PT, R16, 1, PT ;  /* 0x3ff000001000742a */ /* 0x000fe20003f0d000 */
[----:B------:R-:W-:Y:S01]  /*0a00*/  SHF.R.U64 R8, R4, 0x5, R5 ;  /* 0x0000000504087819 */ /* 0x000fe20000001205 */
[----:B------:R-:W-:Y:S01]  /*0a10*/  DSETP.NEU.AND P1, PT, R20, RZ, PT ;  /* 0x000000ff1400722a */ /* 0x000fe20003f2d000 */
[----:B------:R-:W-:Y:S01]  /*0a20*/  SHF.R.U64 R9, R0, 0x12, R3 ;  /* 0x0000001200097819 */ /* 0x000fe20000001203 */
[----:B------:R-:W-:Y:S01]  /*0a30*/  DADD R24, R24, 1 ;  /* 0x3ff0000018187429 */ /* 0x000fe20000000000 */
[----:B------:R-:W-:Y:S01]  /*0a40*/  SHF.R.U32.HI R10, RZ, 0x5, R5 ;  /* 0x00000005ff0a7819 */ /* 0x000fe20000011605 */
[----:B------:R-:W-:Y:S01]  /*0a50*/  IMAD.MOV.U32 R29, RZ, RZ, R4 ;  /* 0x000000ffff1d7224 */ /* 0x000fe200078e0004 */
[----:B------:R-:W-:Y:S01]  /*0a60*/  SHF.R.U32.HI R2, RZ, 0x12, R3 ;  /* 0x00000012ff027819 */ /* 0x000fe20000011603 */
[----:B------:R-:W-:Y:S01]  /*0a70*/  IMAD.MOV.U32 R30, RZ, RZ, R5 ;  /* 0x000000ffff1e7224 */ /* 0x000fe200078e0005 */
[----:B------:R-:W-:Y:S02]  /*0a80*/  FSEL R36, R6, RZ, P0 ;  /* 0x000000ff06247208 */ /* 0x000fe40000000000 */
[----:B------:R-:W-:-:S02]  /*0a90*/  LOP3.LUT R9, R4, R8, R9, 0x96, !PT ;  /* 0x0000000804097212 */ /* 0x000fc400078e9609 */
[----:B------:R-:W-:Y:S02]  /*0aa0*/  LOP3.LUT R2, R5, R10, R2, 0x96, !PT ;  /* 0x0000000a05027212 */ /* 0x000fe400078e9602 */
[----:B------:R-:W-:Y:S02]  /*0ab0*/  FSEL R6, R7, 1.875, P0 ;  /* 0x3ff0000007067808 */ /* 0x000fe40000000000 */
[----:B------:R-:W-:Y:S02]  /*0ac0*/  LOP3.LUT R0, R9, R0, RZ, 0x3c, !PT ;  /* 0x0000000009007212 */ /* 0x000fe400078e3cff */
[----:B------:R-:W-:Y:S02]  /*0ad0*/  LOP3.LUT R3, R2, R3, RZ, 0x3c, !PT ;  /* 0x0000000302037212 */ /* 0x000fe400078e3cff */
[----:B------:R-:W-:Y:S02]  /*0ae0*/  FSEL R36, R36, RZ, P1 ;  /* 0x000000ff24247208 */ /* 0x000fe40000800000 */
[----:B------:R-:W-:-:S07]  /*0af0*/  FSEL R37, R6, 1.875, P1 ;  /* 0x3ff0000006257808 */ /* 0x000fce0000800000 */
.L_x_24:
[----:B------:R-:W-:Y:S01]  /*0b00*/  UMOV UR4, 0x55555555 ;  /* 0x5555555500047882 */ /* 0x000fe20000000000 */
[----:B------:R-:W-:Y:S01]  /*0b10*/  UMOV UR5, 0x3fd55555 ;  /* 0x3fd5555500057882 */ /* 0x000fe20000000000 */
[----:B------:R-:W-:Y:S01]  /*0b20*/  IMAD.MOV.U32 R6, RZ, RZ, 0x0 ;  /* 0x00000000ff067424 */ /* 0x000fe200078e00ff */
[----:B------:R-:W-:Y:S01]  /*0b30*/  DADD R24, R24, -UR4 ;  /* 0x8000000418187e29 */ /* 0x000fe20008000000 */
[----:B------:R-:W-:-:S07]  /*0b40*/  IMAD.MOV.U32 R7, RZ, RZ, 0x3fd80000 ;  /* 0x3fd80000ff077424 */ /* 0x000fce00078e00ff */
[----:B------:R-:W-:-:S06]  /*0b50*/  DMUL R8, R24, 9 ;  /* 0x4022000018087828 */ /* 0x000fcc0000000000 */
[----:B------:R-:W0:Y:S04]  /*0b60*/  MUFU.RSQ64H R13, R9 ;  /* 0x00000009000d7308 */ /* 0x000e280000001c00 */
[----:B------:R-:W-:-:S05]  /*0b70*/  VIADD R12, R9, 0xfcb00000 ;  /* 0xfcb00000090c7836 */ /* 0x000fca0000000000 */
[----:B------:R-:W-:Y:S01]  /*0b80*/  ISETP.GE.U32.AND P0, PT, R12, 0x7ca00000, PT ;  /* 0x7ca000000c00780c */ /* 0x000fe20003f06070 */
[----:B0-----:R-:W-:-:S08]  /*0b90*/  DMUL R4, R12, R12 ;  /* 0x0000000c0c047228 */ /* 0x001fd00000000000 */
[----:B------:R-:W-:-:S08]  /*0ba0*/  DFMA R4, R8, -R4, 1 ;  /* 0x3ff000000804742b */ /* 0x000fd00000000804 */
[----:B------:R-:W-:Y:S02]  /*0bb0*/  DFMA R6, R4, R6, 0.5 ;  /* 0x3fe000000406742b */ /* 0x000fe40000000006 */
[----:B------:R-:W-:-:S08]  /*0bc0*/  DMUL R4, R12, R4 ;  /* 0x000000040c047228 */ /* 0x000fd00000000000 */
[----:B------:R-:W-:-:S08]  /*0bd0*/  DFMA R14, R6, R4, R12 ;  /* 0x00000004060e722b */ /* 0x000fd0000000000c */
[----:B------:R-:W-:Y:S02]  /*0be0*/  DMUL R10, R8, R14 ;  /* 0x0000000e080a7228 */ /* 0x000fe40000000000 */
[----:B------:R-:W-:Y:S02]  /*0bf0*/  VIADD R5, R15, 0xfff00000 ;  /* 0xfff000000f057836 */ /* 0x000fe40000000000 */
[----:B------:R-:W-:-:S04]  /*0c00*/  IMAD.MOV.U32 R4, RZ, RZ, R14 ;  /* 0x000000ffff047224 */ /* 0x000fc800078e000e */
[----:B------:R-:W-:-:S08]  /*0c10*/  DFMA R16, R10, -R10, R8 ;  /* 0x8000000a0a10722b */ /* 0x000fd00000000008 */
[----:B------:R-:W-:Y:S01]  /*0c20*/  DFMA R6, R16, R4, R10 ;  /* 0x000000041006722b */ /* 0x000fe2000000000a */
[----:B------:R-:W-:Y:S10]  /*0c30*/  @!P0 BRA `(.L_x_32) ;  /* 0x00000000001c8947 */ /* 0x000ff40003800000 */
[----:B------:R-:W-:Y:S01]  /*0c40*/  IMAD.MOV.U32 R4, RZ, RZ, R14 ;  /* 0x000000ffff047224 */ /* 0x000fe200078e000e */
[----:B------:R-:W-:Y:S01]  /*0c50*/  MOV R2, 0xc90 ;  /* 0x00000c9000027802 */ /* 0x000fe20000000f00 */
[----:B------:R-:W-:Y:S02]  /*0c60*/  IMAD.MOV.U32 R6, RZ, RZ, R16 ;  /* 0x000000ffff067224 */ /* 0x000fe400078e0010 */
[----:B------:R-:W-:-:S07]  /*0c70*/  IMAD.MOV.U32 R7, RZ, RZ, R17 ;  /* 0x000000ffff077224 */ /* 0x000fce00078e0011 */
[----:B------:R-:W-:Y:S05]  /*0c80*/  CALL.REL.NOINC `($__internal_2_$__cuda_sm20_dsqrt_rn_f64_mediumpath_v1) ;  /* 0x0000004c00e47944 */ /* 0x000fea0003c00000 */
[----:B------:R-:W-:Y:S02]  /*0c90*/  IMAD.MOV.U32 R6, RZ, RZ, R4 ;  /* 0x000000ffff067224 */ /* 0x000fe400078e0004 */
[----:B------:R-:W-:-:S07]  /*0ca0*/  IMAD.MOV.U32 R7, RZ, RZ, R5 ;  /* 0x000000ffff077224 */ /* 0x000fce00078e0005 */
.L_x_32:
[----:B------:R-:W0:Y:S01]  /*0cb0*/  MUFU.RCP64H R5, R7 ;  /* 0x0000000700057308 */ /* 0x000e220000001800 */
[----:B------:R-:W-:Y:S01]  /*0cc0*/  VIADD R4, R7, 0x300402 ;  /* 0x0030040207047836 */ /* 0x000fe20000000000 */
[----:B------:R-:W1:Y:S01]  /*0cd0*/  LDCU.64 UR4, c[0x0][0x358] ;  /* 0x00006b00ff0477ac */ /* 0x000e620008000a00 */
[----:B------:R-:W-:Y:S03]  /*0ce0*/  BSSY.RECONVERGENT B0, `(.L_x_33) ;  /* 0x000000f000007945 */ /* 0x000fe60003800200 */
[----:B------:R-:W-:Y:S01]  /*0cf0*/  FSETP.GEU.AND P0, PT, |R4|, 5.8789094863358348022e-39, PT ;  /* 0x004004020400780b */ /* 0x000fe20003f0e200 */
[----:B------:R-:W2:Y:S01]  /*0d00*/  LDCU.64 UR6, c[0x4][0x8] ;  /* 0x01000100ff0677ac */ /* 0x000ea20008000a00 */
[----:B0-----:R-:W-:-:S08]  /*0d10*/  DFMA R8, R4, -R6, 1 ;  /* 0x3ff000000408742b */ /* 0x001fd00000000806 */
[----:B------:R-:W-:-:S08]  /*0d20*/  DFMA R8, R8, R8, R8 ;  /* 0x000000080808722b */ /* 0x000fd00000000008 */
[----:B------:R-:W-:-:S08]  /*0d30*/  DFMA R8, R4, R8, R4 ;  /* 0x000000080408722b */ /* 0x000fd00000000004 */
[----:B------:R-:W-:-:S08]  /*0d40*/  DFMA R26, R8, -R6, 1 ;  /* 0x3ff00000081a742b */ /* 0x000fd00000000806 */
[----:B------:R-:W-:Y:S01]  /*0d50*/  DFMA R26, R8, R26, R8 ;  /* 0x0000001a081a722b */ /* 0x000fe20000000008 */
[----:B-12---:R-:W-:Y:S10]  /*0d60*/  @P0 BRA `(.L_x_34) ;  /* 0x0000000000180947 */ /* 0x006ff40003800000 */
[----:B------:R-:W-:Y:S02]  /*0d70*/  LOP3.LUT R8, R7, 0x7fffffff, RZ, 0xc0, !PT ;  /* 0x7fffffff07087812 */ /* 0x000fe400078ec0ff */
[----:B------:R-:W-:-:S03]  /*0d80*/  MOV R2, 0xdb0 ;  /* 0x00000db000027802 */ /* 0x000fc60000000f00 */
[----:B------:R-:W-:-:S07]  /*0d90*/  VIADD R8, R8, 0xfff00000 ;  /* 0xfff0000008087836 */ /* 0x000fce0000000000 */
[----:B------:R-:W-:Y:S05]  /*0da0*/  CALL.REL.NOINC `($__internal_0_$__cuda_sm20_dblrcp_rn_slowpath_v3) ;  /* 0x0000004400847944 */ /* 0x000fea0003c00000 */
[----:B------:R-:W-:Y:S02]  /*0db0*/  IMAD.MOV.U32 R26, RZ, RZ, R22 ;  /* 0x000000ffff1a7224 */ /* 0x000fe400078e0016 */
[----:B------:R-:W-:-:S07]  /*0dc0*/  IMAD.MOV.U32 R27, RZ, RZ, R23 ;  /* 0x000000ffff1b7224 */ /* 0x000fce00078e0017 */
.L_x_34:
[----:B------:R-:W-:Y:S05]  /*0dd0*/  BSYNC.RECONVERGENT B0 ;  /* 0x0000000000007941 */ /* 0x000fea0003800200 */
.L_x_33:
[----:B------:R-:W-:Y:S01]  /*0de0*/  BSSY.RECONVERGENT B0, `(.L_x_35) ;  /* 0x00001b3000007945 */ /* 0x000fe20003800200 */
.L_x_56:
[----:B------:R-:W-:Y:S01]  /*0df0*/  BSSY.RECONVERGENT B1, `(.L_x_36) ;  /* 0x00000e7000017945 */ /* 0x000fe20003800200 */
[----:B------:R-:W-:Y:S02]  /*0e00*/  IMAD.MOV.U32 R18, RZ, RZ, R29 ;  /* 0x000000ffff127224 */ /* 0x000fe400078e001d */
[----:B------:R-:W-:Y:S02]  /*0e10*/  IMAD.MOV.U32 R19, RZ, RZ, R30 ;  /* 0x000000ffff137224 */ /* 0x000fe400078e001e */
[----:B------:R-:W-:Y:S02]  /*0e20*/  IMAD.MOV.U32 R29, RZ, RZ, R0 ;  /* 0x000000ffff1d7224 */ /* 0x000fe400078e0000 */
[----:B------:R-:W-:-:S07]  /*0e30*/  IMAD.MOV.U32 R30, RZ, RZ, R3 ;  /* 0x000000ffff1e7224 */ /* 0x000fce00078e0003 */
.L_x_48:
[CC--:B------:R-:W-:Y:S01]  /*0e40*/  IADD3 R6, P0, PT, R29.reuse, R18.reuse, RZ ;  /* 0x000000121d067210 */ /* 0x0c0fe20007f1e0ff */
[----:B------:R-:W-:Y:S01]  /*0e50*/  UMOV UR8, 0x9ee75616 ;  /* 0x9ee7561600087882 */ /* 0x000fe20000000000 */
[----:B------:R-:W-:Y:S01]  /*0e60*/  UMOV UR9, 0x3cd203af ;  /* 0x3cd203af00097882 */ /* 0x000fe20000000000 */
[C-C-:B------:R-:W-:Y:S01]  /*0e70*/  SHF.L.U64.HI R8, R18.reuse, 0x17, R19.reuse ;  /* 0x0000001712087819 */ /* 0x140fe20000010213 */
[----:B------:R-:W-:Y:S01]  /*0e80*/  IMAD.SHL.U32 R9, R18, 0x800000, RZ ;  /* 0x0080000012097824 */ /* 0x000fe200078e00ff */
[----:B------:R-:W-:Y:S01]  /*0e90*/  SHF.L.U64.HI R11, R29, 0x17, R30 ;  /* 0x000000171d0b7819 */ /* 0x000fe2000001021e */
[----:B------:R-:W-:Y:S01]  /*0ea0*/  IMAD.X R3, R30, 0x1, R19, P0 ;  /* 0x000000011e037824 */ /* 0x000fe200000e0613 */
[----:B------:R-:W-:Y:S01]  /*0eb0*/  LOP3.LUT R8, R8, R19, RZ, 0x3c, !PT ;  /* 0x0000001308087212 */ /* 0x000fe200078e3cff */
[----:B------:R-:W-:Y:S01]  /*0ec0*/  BSSY.RECONVERGENT B2, `(.L_x_37) ;  /* 0x0000073000027945 */ /* 0x000fe20003800200 */
[----:B------:R-:W-:Y:S02]  /*0ed0*/  LOP3.LUT R9, R9, R18, RZ, 0x3c, !PT ;  /* 0x0000001209097212 */ /* 0x000fe400078e3cff */
[----:B------:R-:W-:-:S02]  /*0ee0*/  SHF.R.U64 R6, R6, 0xb, R3 ;  /* 0x0000000b06067819 */ /* 0x000fc40000001203 */
[----:B------:R-:W-:Y:S02]  /*0ef0*/  SHF.R.U32.HI R7, RZ, 0xb, R3 ;  /* 0x0000000bff077819 */ /* 0x000fe40000011603 */
[--C-:B------:R-:W-:Y:S02]  /*0f00*/  SHF.R.U32.HI R19, RZ, 0x5, R30.reuse ;  /* 0x00000005ff137819 */ /* 0x100fe4000001161e */
[----:B------:R-:W0:Y:S01]  /*0f10*/  I2F.F64.U64 R2, R6 ;  /* 0x0000000600027312 */ /* 0x000e220000301800 */
[----:B------:R-:W-:Y:S02]  /*0f20*/  SHF.R.U64 R18, R29, 0x5, R30 ;  /* 0x000000051d127819 */ /* 0x000fe4000000121e */
[----:B------:R-:W-:Y:S02]  /*0f30*/  SHF.R.U64 R0, R9, 0x12, R8 ;  /* 0x0000001209007819 */ /* 0x000fe40000001208 */
[----:B------:R-:W-:Y:S02]  /*0f40*/  LOP3.LUT R11, R11, R30, RZ, 0x3c, !PT ;  /* 0x0000001e0b0b7212 */ /* 0x000fe400078e3cff */
[----:B------:R-:W-:-:S04]  /*0f50*/  LOP3.LUT R18, R29, R18, R0, 0x96, !PT ;  /* 0x000000121d127212 */ /* 0x000fc800078e9600 */
[----:B------:R-:W-:Y:S02]  /*0f60*/  LOP3.LUT R18, R18, R9, RZ, 0x3c, !PT ;  /* 0x0000000912127212 */ /* 0x000fe400078e3cff */
[----:B------:R-:W-:Y:S01]  /*0f70*/  SHF.R.U32.HI R9, RZ, 0x12, R11 ;  /* 0x00000012ff097819 */ /* 0x000fe2000001160b */
[----:B0-----:R-:W-:-:S08]  /*0f80*/  DMUL R2, R2, 1.1102230246251565404e-16 ;  /* 0x3ca0000002027828 */ /* 0x001fd00000000000 */
[----:B------:R-:W-:-:S06]  /*0f90*/  DSETP.GEU.AND P0, PT, R2, UR8, PT ;  /* 0x0000000802007e2a */ /* 0x000fcc000bf0e000 */
[----:B------:R-:W-:Y:S02]  /*0fa0*/  FSEL R5, R3, 0.025636522099375724792, P0 ;  /* 0x3cd203af03057808 */ /* 0x000fe40000000000 */
[----:B------:R-:W-:Y:S02]  /*0fb0*/  FSEL R4, R2, -2.4493680661224648119e-20, P0 ;  /* 0x9ee7561602047808 */ /* 0x000fe40000000000 */
[----:B------:R-:W-:Y:S01]  /*0fc0*/  ISETP.GT.AND P1, PT, R5, 0xfffff, PT ;  /* 0x000fffff0500780c */ /* 0x000fe20003f24270 */
[----:B------:R-:W-:Y:S01]  /*0fd0*/  IMAD.MOV.U32 R7, RZ, RZ, R5 ;  /* 0x000000ffff077224 */ /* 0x000fe200078e0005 */
[----:B------:R-:W-:Y:S01]  /*0fe0*/  SHF.R.U32.HI R3, RZ, 0x12, R8 ;  /* 0x00000012ff037819 */ /* 0x000fe20000011608 */
[----:B------:R-:W-:Y:S01]  /*0ff0*/  IMAD.MOV.U32 R6, RZ, RZ, R4 ;  /* 0x000000ffff067224 */ /* 0x000fe200078e0004 */
[----:B------:R-:W-:Y:S02]  /*1000*/  IADD3 R2, P0, PT, R29, R18, RZ ;  /* 0x000000121d027210 */ /* 0x000fe40007f1e0ff */
[----:B------:R-:W-:-:S04]  /*1010*/  LOP3.LUT R19, R30, R19, R3, 0x96, !PT ;  /* 0x000000131e137212 */ /* 0x000fc800078e9603 */
[----:B------:R-:W-:Y:S01]  /*1020*/  LOP3.LUT R19, R19, R8, RZ, 0x3c, !PT ;  /* 0x0000000813137212 */ /* 0x000fe200078e3cff */
[----:B------:R-:W-:Y:S02]  /*1030*/  IMAD.SHL.U32 R8, R29, 0x800000, RZ ;  /* 0x008000001d087824 */ /* 0x000fe400078e00ff */
[----:B------:R-:W-:Y:S02]  /*1040*/  @!P1 DMUL R6, R6, 1.80143985094819840000e+16 ;  /* 0x4350000006069828 */ /* 0x000fe40000000000 */
[--C-:B------:R-:W-:Y:S01]  /*1050*/  IMAD.X R3, R30, 0x1, R19.reuse, P0 ;  /* 0x000000011e037824 */ /* 0x100fe200000e0613 */
[----:B------:R-:W-:Y:S02]  /*1060*/  LOP3.LUT R8, R8, R29, RZ, 0x3c, !PT ;  /* 0x0000001d08087212 */ /* 0x000fe400078e3cff */
[----:B------:R-:W-:Y:S02]  /*1070*/  SHF.R.U64 R29, R18, 0x5, R19 ;  /* 0x00000005121d7819 */ /* 0x000fe40000001213 */
[----:B------:R-:W-:-:S02]  /*1080*/  SHF.R.U64 R0, R8, 0x12, R11 ;  /* 0x0000001208007819 */ /* 0x000fc4000000120b */
[----:B------:R-:W-:Y:S01]  /*1090*/  SHF.R.U64 R2, R2, 0xb, R3 ;  /* 0x0000000b02027819 */ /* 0x000fe20000001203 */
[----:B------:R-:W-:Y:S01]  /*10a0*/  @!P1 IMAD.MOV.U32 R5, RZ, RZ, R7 ;  /* 0x000000ffff059224 */ /* 0x000fe200078e0007 */
[----:B------:R-:W-:Y:S01]  /*10b0*/  LOP3.LUT R29, R8, R0, R29, 0x96, !PT ;  /* 0x00000000081d7212 */ /* 0x000fe200078e961d */
[----:B------:R-:W-:Y:S01]  /*10c0*/  @!P1 IMAD.MOV.U32 R4, RZ, RZ, R6 ;  /* 0x000000ffff049224 */ /* 0x000fe200078e0006 */
[----:B------:R-:W-:Y:S01]  /*10d0*/  SHF.R.U32.HI R3, RZ, 0xb, R3 ;  /* 0x0000000bff037819 */ /* 0x000fe20000011603 */
[----:B------:R-:W-:Y:S01]  /*10e0*/  VIADD R0, R5, 0xffffffff ;  /* 0xffffffff05007836 */ /* 0x000fe20000000000 */
[----:B------:R-:W-:Y:S02]  /*10f0*/  SHF.R.U32.HI R30, RZ, 0x5, R19 ;  /* 0x00000005ff1e7819 */ /* 0x000fe40000011613 */
[----:B------:R-:W-:Y:S02]  /*1100*/  LOP3.LUT R29, R29, R18, RZ, 0x3c, !PT ;  /* 0x000000121d1d7212 */ /* 0x000fe400078e3cff */
[----:B------:R-:W-:Y:S01]  /*1110*/  ISETP.GT.U32.AND P0, PT, R0, 0x7feffffe, PT ;  /* 0x7feffffe0000780c */ /* 0x000fe20003f04070 */
[----:B------:R-:W0:Y:S01]  /*1120*/  I2F.F64.U64 R2, R2 ;  /* 0x0000000200027312 */ /* 0x000e220000301800 */
[----:B------:R-:W-:Y:S01]  /*1130*/  LOP3.LUT R30, R11, R9, R30, 0x96, !PT ;  /* 0x000000090b1e7212 */ /* 0x000fe200078e961e */
[----:B------:R-:W-:-:S02]  /*1140*/  IMAD.MOV.U32 R0, RZ, RZ, -0x3ff ;  /* 0xfffffc01ff007424 */ /* 0x000fc400078e00ff */
[----:B------:R-:W-:Y:S01]  /*1150*/  @!P1 IMAD.MOV.U32 R0, RZ, RZ, -0x435 ;  /* 0xfffffbcbff009424 */ /* 0x000fe200078e00ff */
[----:B------:R-:W-:-:S07]  /*1160*/  LOP3.LUT R30, R30, R19, RZ, 0x3c, !PT ;  /* 0x000000131e1e7212 */ /* 0x000fce00078e3cff */
[----:B------:R-:W-:Y:S05]  /*1170*/  @P0 BRA `(.L_x_38) ;  /* 0x0000000400040947 */ /* 0x000fea0003800000 */
[----:B------:R-:W-:Y:S01]  /*1180*/  LOP3.LUT R6, R5, 0xfffff, RZ, 0xc0, !PT ;  /* 0x000fffff05067812 */ /* 0x000fe200078ec0ff */
[----:B------:R-:W-:Y:S01]  /*1190*/  IMAD.MOV.U32 R8, RZ, RZ, RZ ;  /* 0x000000ffff087224 */ /* 0x000fe200078e00ff */
[----:B------:R-:W-:Y:S01]  /*11a0*/  UMOV UR8, 0x3ae80f1e ;  /* 0x3ae80f1e00087882 */ /* 0x000fe20000000000 */
[----:B------:R-:W-:Y:S01]  /*11b0*/  IMAD.MOV.U32 R16, RZ, RZ, -0x748574fc ;  /* 0x8b7a8b04ff107424 */ /* 0x000fe200078e00ff */
[----:B------:R-:W-:Y:S01]  /*11c0*/  LOP3.LUT R7, R6, 0x3ff00000, RZ, 0xfc, !PT ;  /* 0x3ff0000006077812 */ /* 0x000fe200078efcff */
[----:B------:R-:W-:Y:S01]  /*11d0*/  IMAD.MOV.U32 R6, RZ, RZ, R4 ;  /* 0x000000ffff067224 */ /* 0x000fe200078e0004 */
[----:B------:R-:W-:Y:S01]  /*11e0*/  UMOV UR9, 0x3eb1380b ;  /* 0x3eb1380b00097882 */ /* 0x000fe20000000000 */
[----:B------:R-:W-:Y:S01]  /*11f0*/  IMAD.MOV.U32 R17, RZ, RZ, 0x3ed0ee25 ;  /* 0x3ed0ee25ff117424 */ /* 0x000fe200078e00ff */
[----:B------:R-:W-:Y:S01]  /*1200*/  ISETP.GE.U32.AND P0, PT, R7, 0x3ff6a09f, PT ;  /* 0x3ff6a09f0700780c */ /* 0x000fe20003f06070 */
[----:B------:R-:W-:Y:S01]  /*1210*/  IMAD.MOV.U32 R21, RZ, RZ, 0x43300000 ;  /* 0x43300000ff157424 */ /* 0x000fe200078e00ff */
[----:B------:R-:W-:Y:S01]  /*1220*/  LEA.HI R0, R5, R0, RZ, 0xc ;  /* 0x0000000005007211 */ /* 0x000fe200078f60ff */
[----:B------:R-:W-:Y:S01]  /*1230*/  UMOV UR10, 0x80000000 ;  /* 0x80000000000a7882 */ /* 0x000fe20000000000 */
[----:B------:R-:W-:-:S09]  /*1240*/  UMOV UR11, 0x43300000 ;  /* 0x43300000000b7882 */ /* 0x000fd20000000000 */
[----:B------:R-:W-:Y:S02]  /*1250*/  @P0 VIADD R9, R7, 0xfff00000 ;  /* 0xfff0000007090836 */ /* 0x000fe40000000000 */
[----:B------:R-:W-:Y:S02]  /*1260*/  @P0 VIADD R0, R0, 0x1 ;  /* 0x0000000100000836 */ /* 0x000fe40000000000 */
[----:B------:R-:W-:-:S03]  /*1270*/  @P0 IMAD.MOV.U32 R7, RZ, RZ, R9 ;  /* 0x000000ffff070224 */ /* 0x000fc600078e0009 */
[----:B------:R-:W-:-:S03]  /*1280*/  LOP3.LUT R20, R0, 0x80000000, RZ, 0x3c, !PT ;  /* 0x8000000000147812 */ /* 0x000fc600078e3cff */
[C---:B------:R-:W-:Y:S02]  /*1290*/  DADD R14, R6.reuse, 1 ;  /* 0x3ff00000060e7429 */ /* 0x040fe40000000000 */
[----:B------:R-:W-:-:S04]  /*12a0*/  DADD R6, R6, -1 ;  /* 0xbff0000006067429 */ /* 0x000fc80000000000 */
[----:B------:R-:W1:Y:S02]  /*12b0*/  MUFU.RCP64H R9, R15 ;  /* 0x0000000f00097308 */ /* 0x000e640000001800 */
[----:B-1----:R-:W-:-:S08]  /*12c0*/  DFMA R10, -R14, R8, 1 ;  /* 0x3ff000000e0a742b */ /* 0x002fd00000000108 */
[----:B------:R-:W-:-:S08]  /*12d0*/  DFMA R10, R10, R10, R10 ;  /* 0x0000000a0a0a722b */ /* 0x000fd0000000000a */
[----:B------:R-:W-:-:S08]  /*12e0*/  DFMA R8, R8, R10, R8 ;  /* 0x0000000a0808722b */ /* 0x000fd00000000008 */
[----:B------:R-:W-:-:S08]  /*12f0*/  DMUL R10, R6, R8 ;  /* 0x00000008060a7228 */ /* 0x000fd00000000000 */
[----:B------:R-:W-:-:S08]  /*1300*/  DFMA R10, R6, R8, R10 ;  /* 0x00000008060a722b */ /* 0x000fd0000000000a */
[----:B------:R-:W-:Y:S02]  /*1310*/  DMUL R12, R10, R10 ;  /* 0x0000000a0a0c7228 */ /* 0x000fe40000000000 */
[----:B------:R-:W-:-:S06]  /*1320*/  DADD R4, R6, -R10 ;  /* 0x0000000006047229 */ /* 0x000fcc000000080a */
[----:B------:R-:W-:Y:S01]  /*1330*/  DFMA R14, R12, UR8, R16 ;  /* 0x000000080c0e7c2b */ /* 0x000fe20008000010 */
[----:B------:R-:W-:Y:S01]  /*1340*/  UMOV UR8, 0x9f02676f ;  /* 0x9f02676f00087882 */ /* 0x000fe20000000000 */
[----:B------:R-:W-:Y:S01]  /*1350*/  UMOV UR9, 0x3ef3b266 ;  /* 0x3ef3b26600097882 */ /* 0x000fe20000000000 */
[----:B------:R-:W-:Y:S02]  /*1360*/  DADD R16, R4, R4 ;  /* 0x0000000004107229 */ /* 0x000fe40000000004 */
[----:B------:R-:W-:Y:S01]  /*1370*/  DADD R4, R20, -UR10 ;  /* 0x8000000a14047e29 */ /* 0x000fe20008000000 */
[----:B------:R-:W-:Y:S01]  /*1380*/  UMOV UR10, 0xfefa39ef ;  /* 0xfefa39ef000a7882 */ /* 0x000fe20000000000 */
[----:B------:R-:W-:Y:S01]  /*1390*/  UMOV UR11, 0x3fe62e42 ;  /* 0x3fe62e42000b7882 */ /* 0x000fe20000000000 */
[----:B------:R-:W-:Y:S01]  /*13a0*/  DFMA R14, R12, R14, UR8 ;  /* 0x000000080c0e7e2b */ /* 0x000fe2000800000e */
[----:B------:R-:W-:Y:S01]  /*13b0*/  UMOV UR8, 0xa9ab0956 ;  /* 0xa9ab095600087882 */ /* 0x000fe20000000000 */
[----:B------:R-:W-:Y:S01]  /*13c0*/  UMOV UR9, 0x3f1745cb ;  /* 0x3f1745cb00097882 */ /* 0x000fe20000000000 */
[----:B------:R-:W-:-:S02]  /*13d0*/  DFMA R20, R6, -R10, R16 ;  /* 0x8000000a0614722b */ /* 0x000fc40000000010 */
[----:B------:R-:W-:-:S03]  /*13e0*/  DFMA R6, R4, UR10, R10 ;  /* 0x0000000a04067c2b */ /* 0x000fc6000800000a */
[----:B------:R-:W-:Y:S01]  /*13f0*/  DFMA R14, R12, R14, UR8 ;  /* 0x000000080c0e7e2b */ /* 0x000fe2000800000e */
[----:B------:R-:W-:Y:S01]  /*1400*/  UMOV UR8, 0x2d1b5154 ;  /* 0x2d1b515400087882 */ /* 0x000fe20000000000 */
[----:B------:R-:W-:Y:S01]  /*1410*/  UMOV UR9, 0x3f3c71c7 ;  /* 0x3f3c71c700097882 */ /* 0x000fe20000000000 */
[----:B------:R-:W-:-:S05]  /*1420*/  DMUL R20, R8, R20 ;  /* 0x0000001408147228 */ /* 0x000fca0000000000 */
[----:B------:R-:W-:Y:S01]  /*1430*/  DFMA R14, R12, R14, UR8 ;  /* 0x000000080c0e7e2b */ /* 0x000fe2000800000e */
[----:B------:R-:W-:Y:S01]  /*1440*/  UMOV UR8, 0x923be72d ;  /* 0x923be72d00087882 */ /* 0x000fe20000000000 */
[----:B------:R-:W-:-:S06]  /*1450*/  UMOV UR9, 0x3f624924 ;  /* 0x3f62492400097882 */ /* 0x000fcc0000000000 */
        /* <DEDUP_REMOVED lines=8> */
[----:B------:R-:W-:Y:S02]  /*14e0*/  UMOV UR9, 0x3fe62e42 ;  /* 0x3fe62e4200097882 */ /* 0x000fe40000000000 */
[----:B------:R-:W-:Y:S01]  /*14f0*/  DFMA R14, R4, -UR8, R6 ;  /* 0x80000008040e7c2b */ /* 0x000fe20008000006 */
[----:B------:R-:W-:Y:S01]  /*1500*/  UMOV UR8, 0x3b39803f ;  /* 0x3b39803f00087882 */ /* 0x000fe20000000000 */
[----:B------:R-:W-:Y:S02]  /*1510*/  UMOV UR9, 0x3c7abc9e ;  /* 0x3c7abc9e00097882 */ /* 0x000fe40000000000 */
[----:B------:R-:W-:-:S04]  /*1520*/  DMUL R16, R12, R16 ;  /* 0x000000100c107228 */ /* 0x000fc80000000000 */
[----:B------:R-:W-:-:S04]  /*1530*/  DADD R14, -R10, R14 ;  /* 0x000000000a0e7229 */ /* 0x000fc8000000010e */
[----:B------:R-:W-:-:S08]  /*1540*/  DFMA R16, R10, R16, R20 ;  /* 0x000000100a10722b */ /* 0x000fd00000000014 */
[----:B------:R-:W-:-:S08]  /*1550*/  DADD R14, R16, -R14 ;  /* 0x00000000100e7229 */ /* 0x000fd0000000080e */
[----:B------:R-:W-:-:S08]  /*1560*/  DFMA R14, R4, UR8, R14 ;  /* 0x00000008040e7c2b */ /* 0x000fd0000800000e */
[----:B------:R-:W-:Y:S01]  /*1570*/  DADD R16, R6, R14 ;  /* 0x0000000006107229 */ /* 0x000fe2000000000e */
[----:B------:R-:W-:Y:S10]  /*1580*/  BRA `(.L_x_39) ;  /* 0x0000000000187947 */ /* 0x000ff40003800000 */
.L_x_38:
[----:B------:R-:W-:Y:S01]  /*1590*/  IMAD.MOV.U32 R4, RZ, RZ, 0x0 ;  /* 0x00000000ff047424 */ /* 0x000fe200078e00ff */
[----:B------:R-:W-:Y:S01]  /*15a0*/  LOP3.LUT P0, RZ, R7, 0x7fffffff, RZ, 0xc0, !PT ;  /* 0x7fffffff07ff7812 */ /* 0x000fe2000780c0ff */
[----:B------:R-:W-:-:S06]  /*15b0*/  IMAD.MOV.U32 R5, RZ, RZ, 0x7ff00000 ;  /* 0x7ff00000ff057424 */ /* 0x000fcc00078e00ff */
[----:B------:R-:W-:-:S10]  /*15c0*/  DFMA R4, R6, R4, +INF ;  /* 0x7ff000000604742b */ /* 0x000fd40000000004 */
[----:B------:R-:W-:Y:S02]  /*15d0*/  FSEL R16, R4, RZ, P0 ;  /* 0x000000ff04107208 */ /* 0x000fe40000000000 */
[----:B------:R-:W-:-:S07]  /*15e0*/  FSEL R17, R5, -QNAN , P0 ;  /* 0xfff0000005117808 */ /* 0x000fce0000000000 */
.L_x_39:
[----:B------:R-:W-:Y:S05]  /*15f0*/  BSYNC.RECONVERGENT B2 ;  /* 0x0000000000027941 */ /* 0x000fea0003800200 */
.L_x_37:
[----:B0-----:R-:W-:Y:S01]  /*1600*/  DMUL R2, R2, 1.1102230246251565404e-16 ;  /* 0x3ca0000002027828 */ /* 0x001fe20000000000 */
[----:B------:R-:W-:Y:S01]  /*1610*/  UMOV UR8, 0x54442d18 ;  /* 0x54442d1800087882 */ /* 0x000fe20000000000 */
[----:B------:R-:W-:Y:S01]  /*1620*/  UMOV UR9, 0x401921fb ;  /* 0x401921fb00097882 */ /* 0x000fe20000000000 */
[----:B------:R-:W-:Y:S01]  /*1630*/  BSSY.RECONVERGENT B2, `(.L_x_40) ;  /* 0x0000020000027945 */ /* 0x000fe20003800200 */
[----:B------:R-:W-:Y:S01]  /*1640*/  DMUL R16, R16, -2 ;  /* 0xc000000010107828 */ /* 0x000fe20000000000 */
[----:B------:R-:W-:Y:S01]  /*1650*/  IMAD.MOV.U32 R0, RZ, RZ, 0x1 ;  /* 0x00000001ff007424 */ /* 0x000fe200078e00ff */
[----:B------:R-:W-:Y:S02]  /*1660*/  DMUL R32, RZ, +INF ;  /* 0x7ff00000ff207828 */ /* 0x000fe40000000000 */
[----:B------:R-:W-:-:S08]  /*1670*/  DMUL R14, R2, UR8 ;  /* 0x00000008020e7c28 */ /* 0x000fd00008000000 */
[----:B------:R-:W-:-:S14]  /*1680*/  DSETP.NEU.AND P0, PT, R14, +INF , PT ;  /* 0x7ff000000e00742a */ /* 0x000fdc0003f0d000 */
[----:B------:R-:W-:Y:S05]  /*1690*/  @!P0 BRA `(.L_x_41) ;  /* 0x0000000000648947 */ /* 0x000fea0003800000 */
[----:B------:R-:W-:Y:S01]  /*16a0*/  UMOV UR8, 0x6dc9c883 ;  /* 0x6dc9c88300087882 */ /* 0x000fe20000000000 */
[----:B------:R-:W-:Y:S01]  /*16b0*/  UMOV UR9, 0x3fe45f30 ;  /* 0x3fe45f3000097882 */ /* 0x000fe20000000000 */
[C---:B------:R-:W-:Y:S01]  /*16c0*/  DSETP.GE.AND P0, PT, R14.reuse, 2.14748364800000000000e+09, PT ;  /* 0x41e000000e00742a */ /* 0x040fe20003f06000 */
[----:B------:R-:W-:Y:S01]  /*16d0*/  BSSY.RECONVERGENT B3, `(.L_x_42) ;  /* 0x0000014000037945 */ /* 0x000fe20003800200 */
[----:B------:R-:W-:Y:S01]  /*16e0*/  DMUL R2, R14, UR8 ;  /* 0x000000080e027c28 */ /* 0x000fe20008000000 */
[----:B------:R-:W-:Y:S01]  /*16f0*/  UMOV UR8, 0x54442d18 ;  /* 0x54442d1800087882 */ /* 0x000fe20000000000 */
[----:B------:R-:W-:-:S08]  /*1700*/  UMOV UR9, 0x3ff921fb ;  /* 0x3ff921fb00097882 */ /* 0x000fd00000000000 */
[----:B------:R-:W0:Y:S08]  /*1710*/  F2I.F64 R2, R2 ;  /* 0x0000000200027311 */ /* 0x000e300000301100 */
[----:B0-----:R-:W0:Y:S02]  /*1720*/  I2F.F64 R32, R2 ;  /* 0x0000000200207312 */ /* 0x001e240000201c00 */
[----:B0-----:R-:W-:Y:S01]  /*1730*/  DFMA R4, R32, -UR8, R14 ;  /* 0x8000000820047c2b */ /* 0x001fe2000800000e */
[----:B------:R-:W-:Y:S01]  /*1740*/  UMOV UR8, 0x33145c00 ;  /* 0x33145c0000087882 */ /* 0x000fe20000000000 */
[----:B------:R-:W-:-:S06]  /*1750*/  UMOV UR9, 0x3c91a626 ;  /* 0x3c91a62600097882 */ /* 0x000fcc0000000000 */
[----:B------:R-:W-:Y:S01]  /*1760*/  DFMA R4, R32, -UR8, R4 ;  /* 0x8000000820047c2b */ /* 0x000fe20008000004 */
[----:B------:R-:W-:Y:S01]  /*1770*/  UMOV UR8, 0x252049c0 ;  /* 0x252049c000087882 */ /* 0x000fe20000000000 */
[----:B------:R-:W-:-:S06]  /*1780*/  UMOV UR9, 0x397b839a ;  /* 0x397b839a00097882 */ /* 0x000fcc0000000000 */
[----:B------:R-:W-:Y:S01]  /*1790*/  DFMA R32, R32, -UR8, R4 ;  /* 0x8000000820207c2b */ /* 0x000fe20008000004 */
[----:B------:R-:W-:Y:S10]  /*17a0*/  @!P0 BRA `(.L_x_43) ;  /* 0x0000000000188947 */ /* 0x000ff40003800000 */
[----:B------:R-:W-:Y:S01]  /*17b0*/  IMAD.MOV.U32 R4, RZ, RZ, R14 ;  /* 0x000000ffff047224 */ /* 0x000fe200078e000e */
[----:B------:R-:W-:Y:S01]  /*17c0*/  MOV R34, 0x17f0 ;  /* 0x000017f000227802 */ /* 0x000fe20000000f00 */
[----:B------:R-:W-:-:S07]  /*17d0*/  IMAD.MOV.U32 R13, RZ, RZ, R15 ;  /* 0x000000ffff0d7224 */ /* 0x000fce00078e000f */
[----:B------:R-:W-:Y:S05]  /*17e0*/  CALL.REL.NOINC `($f_distribution_bf16$__internal_trig_reduction_slowpathd) ;  /* 0x00000050006c7944 */ /* 0x000fea0003c00000 */
[----:B------:R-:W-:Y:S02]  /*17f0*/  IMAD.MOV.U32 R32, RZ, RZ, R4 ;  /* 0x000000ffff207224 */ /* 0x000fe400078e0004 */
[----:B------:R-:W-:-:S07]  /*1800*/  IMAD.MOV.U32 R33, RZ, RZ, R5 ;  /* 0x000000ffff217224 */ /* 0x000fce00078e0005 */
.L_x_43:
[----:B------:R-:W-:Y:S05]  /*1810*/  BSYNC.RECONVERGENT B3 ;  /* 0x0000000000037941 */ /* 0x000fea0003800200 */
.L_x_42:
[----:B------:R-:W-:-:S07]  /*1820*/  VIADD R0, R2, 0x1 ;  /* 0x0000000102007836 */ /* 0x000fce0000000000 */
.L_x_41:
[----:B------:R-:W-:Y:S05]  /*1830*/  BSYNC.RECONVERGENT B2 ;  /* 0x0000000000027941 */ /* 0x000fea0003800200 */
.L_x_40:
[----:B------:R-:W-:-:S05]  /*1840*/  IMAD.SHL.U32 R2, R0, 0x40, RZ ;  /* 0x0000004000027824 */ /* 0x000fca00078e00ff */
[----:B------:R-:W-:-:S04]  /*1850*/  LOP3.LUT R2, R2, 0x40, RZ, 0xc0, !PT ;  /* 0x0000004002027812 */ /* 0x000fc800078ec0ff */
[----:B------:R-:W-:-:S05]  /*1860*/  IADD3 R34, P0, PT, R2, UR6, RZ ;  /* 0x0000000602227c10 */ /* 0x000fca000ff1e0ff */
[----:B------:R-:W-:-:S05]  /*1870*/  IMAD.X R35, RZ, RZ, UR7, P0 ;  /* 0x00000007ff237e24 */ /* 0x000fca00080e06ff */
[----:B------:R-:W2:Y:S04]  /*1880*/  LDG.E.128.CONSTANT R4, desc[UR4][R34.64] ;  /* 0x0000000422047981 */ /* 0x000ea8000c1e9d00 */
[----:B------:R-:W3:Y:S04]  /*1890*/  LDG.E.128.CONSTANT R8, desc[UR4][R34.64+0x10] ;  /* 0x0000100422087981 */ /* 0x000ee8000c1e9d00 */
[----:B------:R-:W4:Y:S01]  /*18a0*/  LDG.E.128.CONSTANT R20, desc[UR4][R34.64+0x20] ;  /* 0x0000200422147981 */ /* 0x000f22000c1e9d00 */
[----:B------:R-:W-:Y:S01]  /*18b0*/  LOP3.LUT R2, R0, 0x1, RZ, 0xc0, !PT ;  /* 0x0000000100027812 */ /* 0x000fe200078ec0ff */
[----:B------:R-:W-:Y:S01]  /*18c0*/  IMAD.MOV.U32 R12, RZ, RZ, 0x20fd8164 ;  /* 0x20fd8164ff0c7424 */ /* 0x000fe200078e00ff */
[----:B------:R-:W-:Y:S02]  /*18d0*/  BSSY.RECONVERGENT B2, `(.L_x_44) ;  /* 0x000002b000027945 */ /* 0x000fe40003800200 */
[----:B------:R-:W-:Y:S01]  /*18e0*/  ISETP.NE.U32.AND P0, PT, R2, 0x1, PT ;  /* 0x000000010200780c */ /* 0x000fe20003f05070 */
[----:B------:R-:W-:-:S03]  /*18f0*/  IMAD.MOV.U32 R2, RZ, RZ, 0x3da8ff83 ;  /* 0x3da8ff83ff027424 */ /* 0x000fc600078e00ff */
[----:B------:R-:W-:Y:S02]  /*1900*/  FSEL R12, R12, -8.06006814911005101289e+34, !P0 ;  /* 0xf9785eba0c0c7808 */ /* 0x000fe40004000000 */
[----:B------:R-:W-:Y:S01]  /*1910*/  FSEL R13, -R2, 0.11223486810922622681, !P0 ;  /* 0x3de5db65020d7808 */ /* 0x000fe20004000100 */
[----:B------:R-:W-:-:S08]  /*1920*/  DMUL R2, R32, R32 ;  /* 0x0000002020027228 */ /* 0x000fd00000000000 */
[----:B--2---:R-:W-:Y:S01]  /*1930*/  DFMA R4, R2, R12, R4 ;  /* 0x0000000c0204722b */ /* 0x004fe20000000004 */
[----:B------:R-:W0:Y:S01]  /*1940*/  MUFU.RSQ64H R13, R17 ;  /* 0x00000011000d7308 */ /* 0x000e220000001c00 */
[----:B------:R-:W-:-:S06]  /*1950*/  VIADD R12, R17, 0xfcb00000 ;  /* 0xfcb00000110c7836 */ /* 0x000fcc0000000000 */
[----:B------:R-:W-:Y:S01]  /*1960*/  DFMA R6, R2, R4, R6 ;  /* 0x000000040206722b */ /* 0x000fe20000000006 */
[----:B------:R-:W-:-:S07]  /*1970*/  ISETP.GE.U32.AND P1, PT, R12, 0x7ca00000, PT ;  /* 0x7ca000000c00780c */ /* 0x000fce0003f26070 */
[----:B---3--:R-:W-:Y:S01]  /*1980*/  DFMA R6, R2, R6, R8 ;  /* 0x000000060206722b */ /* 0x008fe20000000008 */
[----:B------:R-:W-:Y:S01]  /*1990*/  IMAD.MOV.U32 R8, RZ, RZ, 0x0 ;  /* 0x00000000ff087424 */ /* 0x000fe200078e00ff */
[----:B0-----:R-:W-:Y:S01]  /*19a0*/  DMUL R4, R12, R12 ;  /* 0x0000000c0c047228 */ /* 0x001fe20000000000 */
[----:B------:R-:W-:-:S05]  /*19b0*/  IMAD.MOV.U32 R9, RZ, RZ, 0x3fd80000 ;  /* 0x3fd80000ff097424 */ /* 0x000fca00078e00ff */
[----:B------:R-:W-:Y:S02]  /*19c0*/  DFMA R10, R2, R6, R10 ;  /* 0x00000006020a722b */ /* 0x000fe4000000000a */
[----:B------:R-:W-:-:S06]  /*19d0*/  DFMA R4, R16, -R4, 1 ;  /* 0x3ff000001004742b */ /* 0x000fcc0000000804 */
[----:B----4-:R-:W-:Y:S02]  /*19e0*/  DFMA R20, R2, R10, R20 ;  /* 0x0000000a0214722b */ /* 0x010fe40000000014 */
[----:B------:R-:W-:Y:S02]  /*19f0*/  DFMA R8, R4, R8, 0.5 ;  /* 0x3fe000000408742b */ /* 0x000fe40000000008 */
[----:B------:R-:W-:-:S04]  /*1a00*/  DMUL R4, R12, R4 ;  /* 0x000000040c047228 */ /* 0x000fc80000000000 */
[----:B------:R-:W-:-:S04]  /*1a10*/  DFMA R20, R2, R20, R22 ;  /* 0x000000140214722b */ /* 0x000fc80000000016 */
[----:B------:R-:W-:-:S04]  /*1a20*/  DFMA R8, R8, R4, R12 ;  /* 0x000000040808722b */ /* 0x000fc8000000000c */
[----:B------:R-:W-:Y:S02]  /*1a30*/  DFMA R32, R20, R32, R32 ;  /* 0x000000201420722b */ /* 0x000fe40000000020 */
[----:B------:R-:W-:Y:S02]  /*1a40*/  DFMA R2, R2, R20, 1 ;  /* 0x3ff000000202742b */ /* 0x000fe40000000014 */
[----:B------:R-:W-:Y:S02]  /*1a50*/  DMUL R10, R16, R8 ;  /* 0x00000008100a7228 */ /* 0x000fe40000000000 */
[----:B------:R-:W-:Y:S02]  /*1a60*/  VIADD R5, R9, 0xfff00000 ;  /* 0xfff0000009057836 */ /* 0x000fe40000000000 */
[----:B------:R-:W-:-:S04]  /*1a70*/  IMAD.MOV.U32 R4, RZ, RZ, R8 ;  /* 0x000000ffff047224 */ /* 0x000fc800078e0008 */
[----:B------:R-:W-:Y:S01]  /*1a80*/  FSEL R20, R2, R32, !P0 ;  /* 0x0000002002147208 */ /* 0x000fe20004000000 */
[----:B------:R-:W-:Y:S01]  /*1a90*/  DFMA R6, R10, -R10, R16 ;  /* 0x8000000a0a06722b */ /* 0x000fe20000000010 */
[----:B------:R-:W-:Y:S02]  /*1aa0*/  FSEL R21, R3, R33, !P0 ;  /* 0x0000002103157208 */ /* 0x000fe40004000000 */
[----:B------:R-:W-:-:S04]  /*1ab0*/  LOP3.LUT P0, RZ, R0, 0x2, RZ, 0xc0, !PT ;  /* 0x0000000200ff7812 */ /* 0x000fc8000780c0ff */
[----:B------:R-:W-:Y:S02]  /*1ac0*/  DADD R22, RZ, -R20 ;  /* 0x00000000ff167229 */ /* 0x000fe40000000814 */
[----:B------:R-:W-:-:S08]  /*1ad0*/  DFMA R2, R6, R4, R10 ;  /* 0x000000040602722b */ /* 0x000fd0000000000a */
[----:B------:R-:W-:Y:S02]  /*1ae0*/  FSEL R20, R20, R22, !P0 ;  /* 0x0000001614147208 */ /* 0x000fe40004000000 */
[----:B------:R-:W-:Y:S01]  /*1af0*/  FSEL R21, R21, R23, !P0 ;  /* 0x0000001715157208 */ /* 0x000fe20004000000 */
[----:B------:R-:W-:Y:S06]  /*1b00*/  @!P1 BRA `(.L_x_45) ;  /* 0x00000000001c9947 */ /* 0x000fec0003800000 */
[----:B------:R-:W-:Y:S01]  /*1b10*/  IMAD.MOV.U32 R4, RZ, RZ, R8 ;  /* 0x000000ffff047224 */ /* 0x000fe200078e0008 */
[----:B------:R-:W-:Y:S01]  /*1b20*/  MOV R2, 0x1b60 ;  /* 0x00001b6000027802 */ /* 0x000fe20000000f00 */
[----:B------:R-:W-:Y:S02]  /*1b30*/  IMAD.MOV.U32 R8, RZ, RZ, R16 ;  /* 0x000000ffff087224 */ /* 0x000fe400078e0010 */
[----:B------:R-:W-:-:S07]  /*1b40*/  IMAD.MOV.U32 R9, RZ, RZ, R17 ;  /* 0x000000ffff097224 */ /* 0x000fce00078e0011 */
[----:B------:R-:W-:Y:S05]  /*1b50*/  CALL.REL.NOINC `($__internal_2_$__cuda_sm20_dsqrt_rn_f64_mediumpath_v1) ;  /* 0x0000004000307944 */ /* 0x000fea0003c00000 */
[----:B------:R-:W-:Y:S02]  /*1b60*/  IMAD.MOV.U32 R2, RZ, RZ, R4 ;  /* 0x000000ffff027224 */ /* 0x000fe400078e0004 */
[----:B------:R-:W-:-:S07]  /*1b70*/  IMAD.MOV.U32 R3, RZ, RZ, R5 ;  /* 0x000000ffff037224 */ /* 0x000fce00078e0005 */
.L_x_45:
[----:B------:R-:W-:Y:S05]  /*1b80*/  BSYNC.RECONVERGENT B2 ;  /* 0x0000000000027941 */ /* 0x000fea0003800200 */
.L_x_44:
[----:B------:R-:W-:Y:S01]  /*1b90*/  DSETP.GE.AND P0, PT, R14, 2.14748364800000000000e+09, PT ;  /* 0x41e000000e00742a */ /* 0x000fe20003f06000 */
[----:B------:R-:W-:Y:S01]  /*1ba0*/  BSSY.RECONVERGENT B2, `(.L_x_46) ;  /* 0x0000008000027945 */ /* 0x000fe20003800200 */
[----:B------:R-:W-:-:S04]  /*1bb0*/  DMUL R16, R2, R20 ;  /* 0x0000001402107228 */ /* 0x000fc80000000000 */
[----:B------:R-:W-:-:S14]  /*1bc0*/  DSETP.EQ.OR P0, PT, R14, +INF , !P0 ;  /* 0x7ff000000e00742a */ /* 0x000fdc0004702400 */
[----:B------:R-:W-:Y:S05]  /*1bd0*/  @P0 BRA `(.L_x_47) ;  /* 0x0000000000100947 */ /* 0x000fea0003800000 */
[----:B------:R-:W-:Y:S01]  /*1be0*/  IMAD.MOV.U32 R4, RZ, RZ, R14 ;  /* 0x000000ffff047224 */ /* 0x000fe200078e000e */
[----:B------:R-:W-:Y:S01]  /*1bf0*/  MOV R34, 0x1c20 ;  /* 0x00001c2000227802 */ /* 0x000fe20000000f00 */
[----:B------:R-:W-:-:S07]  /*1c00*/  IMAD.MOV.U32 R13, RZ, RZ, R15 ;  /* 0x000000ffff0d7224 */ /* 0x000fce00078e000f */
[----:B------:R-:W-:Y:S05]  /*1c10*/  CALL.REL.NOINC `($f_distribution_bf16$__internal_trig_reduction_slowpathd) ;  /* 0x0000004c00607944 */ /* 0x000fea0003c00000 */
.L_x_47:
[----:B------:R-:W-:Y:S05]  /*1c20*/  BSYNC.RECONVERGENT B2 ;  /* 0x0000000000027941 */ /* 0x000fea0003800200 */
.L_x_46:
[----:B------:R-:W-:-:S08]  /*1c30*/  DFMA R4, R26, R16, 1 ;  /* 0x3ff000001a04742b */ /* 0x000fd00000000010 */
[----:B------:R-:W-:-:S14]  /*1c40*/  DSETP.GTU.AND P0, PT, R4, RZ, PT ;  /* 0x000000ff0400722a */ /* 0x000fdc0003f0c000 */
[----:B------:R-:W-:Y:S05]  /*1c50*/  @!P0 BRA `(.L_x_48) ;  /* 0xfffffff000788947 */ /* 0x000fea000383ffff */
[----:B------:R-:W-:Y:S05]  /*1c60*/  BSYNC.RECONVERGENT B1 ;  /* 0x0000000000017941 */ /* 0x000fea0003800200 */
.L_x_36:
[C---:B------:R-:W-:Y:S01]  /*1c70*/  IADD3 R10, P0, PT, R18.reuse, R29, RZ ;  /* 0x0000001d120a7210 */ /* 0x040fe20007f1e0ff */
[----:B------:R-:W-:Y:S01]  /*1c80*/  UMOV UR8, 0xb2fec56d ;  /* 0xb2fec56d00087882 */ /* 0x000fe20000000000 */
[----:B------:R-:W-:Y:S01]  /*1c90*/  UMOV UR9, 0x3fa0f27b ;  /* 0x3fa0f27b00097882 */ /* 0x000fe20000000000 */
[C---:B------:R-:W-:Y:S01]  /*1ca0*/  IMAD.SHL.U32 R15, R18.reuse, 0x800000, RZ ;  /* 0x00800000120f7824 */ /* 0x040fe200078e00ff */
[----:B------:R-:W-:Y:S01]  /*1cb0*/  SHF.L.U64.HI R0, R18, 0x17, R19 ;  /* 0x0000001712007819 */ /* 0x000fe20000010213 */
[----:B------:R-:W-:-:S03]  /*1cc0*/  IMAD.X R3, R19, 0x1, R30, P0 ;  /* 0x0000000113037824 */ /* 0x000fc600000e061e */
[----:B------:R-:W-:Y:S02]  /*1cd0*/  LOP3.LUT R13, R0, R19, RZ, 0x3c, !PT ;  /* 0x00000013000d7212 */ /* 0x000fe400078e3cff */
[--C-:B------:R-:W-:Y:S02]  /*1ce0*/  SHF.R.U64 R10, R10, 0xb, R3.reuse ;  /* 0x0000000b0a0a7819 */ /* 0x100fe40000001203 */
[----:B------:R-:W-:Y:S01]  /*1cf0*/  SHF.R.U32.HI R11, RZ, 0xb, R3 ;  /* 0x0000000bff0b7819 */ /* 0x000fe20000011603 */
[----:B------:R-:W-:Y:S01]  /*1d00*/  DMUL R2, R16, R16 ;  /* 0x0000001010027228 */ /* 0x000fe20000000000 */
[----:B------:R-:W-:Y:S02]  /*1d10*/  LOP3.LUT R12, R15, R18, RZ, 0x3c, !PT ;  /* 0x000000120f0c7212 */ /* 0x000fe400078e3cff */
[----:B------:R0:W1:Y:S01]  /*1d20*/  I2F.F64.U64 R6, R10 ;  /* 0x0000000a00067312 */ /* 0x0000620000301800 */
[----:B------:R-:W-:-:S04]  /*1d30*/  SHF.R.U64 R0, R29, 0x5, R30 ;  /* 0x000000051d007819 */ /* 0x000fc8000000121e */
[----:B------:R-:W-:Y:S01]  /*1d40*/  DMUL R8, R2, -UR8 ;  /* 0x8000000802087c28 */ /* 0x000fe20008000000 */
[----:B0-----:R-:W-:-:S07]  /*1d50*/  SHF.R.U32.HI R11, RZ, 0x12, R13 ;  /* 0x00000012ff0b7819 */ /* 0x001fce000001160d */
[----:B------:R-:W-:Y:S02]  /*1d60*/  DFMA R8, R2, R8, 1 ;  /* 0x3ff000000208742b */ /* 0x000fe40000000008 */
[----:B-1----:R-:W-:Y:S02]  /*1d70*/  DMUL R6, R6, 1.1102230246251565404e-16 ;  /* 0x3ca0000006067828 */ /* 0x002fe40000000000 */
[----:B------:R-:W-:-:S06]  /*1d80*/  DMUL R2, R4, R4 ;  /* 0x0000000404027228 */ /* 0x000fcc0000000000 */
[----:B------:R-:W-:Y:S01]  /*1d90*/  DSETP.GEU.AND P0, PT, R6, R8, PT ;  /* 0x000000080600722a */ /* 0x000fe20003f0e000 */
[----:B------:R-:W-:Y:S01]  /*1da0*/  SHF.R.U32.HI R8, RZ, 0x5, R30 ;  /* 0x00000005ff087819 */ /* 0x000fe2000001161e */
[----:B------:R-:W-:Y:S01]  /*1db0*/  DMUL R4, R4, R2 ;  /* 0x0000000204047228 */ /* 0x000fe20000000000 */
[C---:B------:R-:W-:Y:S02]  /*1dc0*/  SHF.R.U64 R9, R12.reuse, 0x12, R13 ;  /* 0x000000120c097819 */ /* 0x040fe4000000120d */
[----:B------:R-:W-:Y:S02]  /*1dd0*/  LOP3.LUT R3, R13, R11, R8, 0x96, !PT ;  /* 0x0000000b0d037212 */ /* 0x000fe400078e9608 */
[----:B------:R-:W-:Y:S02]  /*1de0*/  LOP3.LUT R0, R12, R9, R0, 0x96, !PT ;  /* 0x000000090c007212 */ /* 0x000fe400078e9600 */
[----:B------:R-:W-:Y:S02]  /*1df0*/  LOP3.LUT R3, R3, R30, RZ, 0x3c, !PT ;  /* 0x0000001e03037212 */ /* 0x000fe400078e3cff */
[----:B------:R-:W-:-:S03]  /*1e00*/  LOP3.LUT R0, R0, R29, RZ, 0x3c, !PT ;  /* 0x0000001d00007212 */ /* 0x000fc600078e3cff */
[----:B------:R-:W-:Y:S05]  /*1e10*/  @!P0 BRA `(.L_x_49) ;  /* 0x0000000800bc8947 */ /* 0x000fea0003800000 */
[----:B------:R-:W-:Y:S01]  /*1e20*/  ISETP.GT.AND P0, PT, R7, 0xfffff, PT ;  /* 0x000fffff0700780c */ /* 0x000fe20003f04270 */
[----:B------:R-:W-:Y:S01]  /*1e30*/  IMAD.MOV.U32 R13, RZ, RZ, R7 ;  /* 0x000000ffff0d7224 */ /* 0x000fe200078e0007 */
[----:B------:R-:W-:Y:S01]  /*1e40*/  BSSY.RECONVERGENT B1, `(.L_x_50) ;  /* 0x0000050000017945 */ /* 0x000fe20003800200 */
[----:B------:R-:W-:-:S10]  /*1e50*/  IMAD.MOV.U32 R20, RZ, RZ, R6 ;  /* 0x000000ffff147224 */ /* 0x000fd400078e0006 */
[----:B------:R-:W-:-:S10]  /*1e60*/  @!P0 DMUL R6, R6, 1.80143985094819840000e+16 ;  /* 0x4350000006068828 */ /* 0x000fd40000000000 */
[----:B------:R-:W-:Y:S02]  /*1e70*/  @!P0 IMAD.MOV.U32 R13, RZ, RZ, R7 ;  /* 0x000000ffff0d8224 */ /* 0x000fe400078e0007 */
[----:B------:R-:W-:Y:S02]  /*1e80*/  @!P0 IMAD.MOV.U32 R20, RZ, RZ, R6 ;  /* 0x000000ffff148224 */ /* 0x000fe400078e0006 */
[----:B------:R-:W-:-:S05]  /*1e90*/  VIADD R2, R13, 0xffffffff ;  /* 0xffffffff0d027836 */ /* 0x000fca0000000000 */
[----:B------:R-:W-:Y:S01]  /*1ea0*/  ISETP.GT.U32.AND P1, PT, R2, 0x7feffffe, PT ;  /* 0x7feffffe0200780c */ /* 0x000fe20003f24070 */
[----:B------:R-:W-:Y:S02]  /*1eb0*/  IMAD.MOV.U32 R2, RZ, RZ, -0x3ff ;  /* 0xfffffc01ff027424 */ /* 0x000fe400078e00ff */
[----:B------:R-:W-:-:S10]  /*1ec0*/  @!P0 IMAD.MOV.U32 R2, RZ, RZ, -0x435 ;  /* 0xfffffbcbff028424 */ /* 0x000fd400078e00ff */
[----:B------:R-:W-:Y:S05]  /*1ed0*/  @P1 BRA `(.L_x_51) ;  /* 0x0000000400001947 */ /* 0x000fea0003800000 */
[C---:B------:R-:W-:Y:S01]  /*1ee0*/  LOP3.LUT R6, R13.reuse, 0xfffff, RZ, 0xc0, !PT ;  /* 0x000fffff0d067812 */ /* 0x040fe200078ec0ff */
[----:B------:R-:W-:Y:S01]  /*1ef0*/  IMAD.MOV.U32 R18, RZ, RZ, -0x748574fc ;  /* 0x8b7a8b04ff127424 */ /* 0x000fe200078e00ff */
[----:B------:R-:W-:Y:S01]  /*1f00*/  UMOV UR8, 0x3ae80f1e ;  /* 0x3ae80f1e00087882 */ /* 0x000fe20000000000 */
[----:B------:R-:W-:Y:S01]  /*1f10*/  IMAD.MOV.U32 R19, RZ, RZ, 0x3ed0ee25 ;  /* 0x3ed0ee25ff137424 */ /* 0x000fe200078e00ff */
[----:B------:R-:W-:Y:S01]  /*1f20*/  LOP3.LUT R21, R6, 0x3ff00000, RZ, 0xfc, !PT ;  /* 0x3ff0000006157812 */ /* 0x000fe200078efcff */
[----:B------:R-:W-:Y:S01]  /*1f30*/  IMAD.MOV.U32 R6, RZ, RZ, RZ ;  /* 0x000000ffff067224 */ /* 0x000fe200078e00ff */
[----:B------:R-:W-:Y:S01]  /*1f40*/  UMOV UR9, 0x3eb1380b ;  /* 0x3eb1380b00097882 */ /* 0x000fe20000000000 */
[----:B------:R-:W-:Y:S01]  /*1f50*/  LEA.HI R13, R13, R2, RZ, 0xc ;  /* 0x000000020d0d7211 */ /* 0x000fe200078f60ff */
[----:B------:R-:W-:Y:S01]  /*1f60*/  UMOV UR10, 0x80000000 ;  /* 0x80000000000a7882 */ /* 0x000fe20000000000 */
[----:B------:R-:W-:Y:S01]  /*1f70*/  ISETP.GE.U32.AND P0, PT, R21, 0x3ff6a09f, PT ;  /* 0x3ff6a09f1500780c */ /* 0x000fe20003f06070 */
[----:B------:R-:W-:-:S12]  /*1f80*/  UMOV UR11, 0x43300000 ;  /* 0x43300000000b7882 */ /* 0x000fd80000000000 */
[----:B------:R-:W-:Y:S02]  /*1f90*/  @P0 VIADD R7, R21, 0xfff00000 ;  /* 0xfff0000015070836 */ /* 0x000fe40000000000 */
[----:B------:R-:W-:Y:S02]  /*1fa0*/  @P0 VIADD R13, R13, 0x1 ;  /* 0x000000010d0d0836 */ /* 0x000fe40000000000 */
[----:B------:R-:W-:-:S03]  /*1fb0*/  @P0 IMAD.MOV.U32 R21, RZ, RZ, R7 ;  /* 0x000000ffff150224 */ /* 0x000fc600078e0007 */
[----:B------:R-:W-:Y:S01]  /*1fc0*/  LOP3.LUT R12, R13, 0x80000000, RZ, 0x3c, !PT ;  /* 0x800000000d0c7812 */ /* 0x000fe200078e3cff */
[----:B------:R-:W-:Y:S02]  /*1fd0*/  IMAD.MOV.U32 R13, RZ, RZ, 0x43300000 ;  /* 0x43300000ff0d7424 */ /* 0x000fe400078e00ff */
[C---:B------:R-:W-:Y:S02]  /*1fe0*/  DADD R14, R20.reuse, 1 ;  /* 0x3ff00000140e7429 */ /* 0x040fe40000000000 */
[----:B------:R-:W-:Y:S02]  /*1ff0*/  DADD R20, R20, -1 ;  /* 0xbff0000014147429 */ /* 0x000fe40000000000 */
[----:B------:R-:W-:Y:S01]  /*2000*/  DADD R12, R12, -UR10 ;  /* 0x8000000a0c0c7e29 */ /* 0x000fe20008000000 */
[----:B------:R-:W-:Y:S01]  /*2010*/  UMOV UR10, 0xfefa39ef ;  /* 0xfefa39ef000a7882 */ /* 0x000fe20000000000 */
[----:B------:R-:W0:Y:S01]  /*2020*/  MUFU.RCP64H R7, R15 ;  /* 0x0000000f00077308 */ /* 0x000e220000001800 */
[----:B------:R-:W-:Y:S01]  /*2030*/  UMOV UR11, 0x3fe62e42 ;  /* 0x3fe62e42000b7882 */ /* 0x000fe20000000000 */
[----:B0-----:R-:W-:-:S08]  /*2040*/  DFMA R8, -R14, R6, 1 ;  /* 0x3ff000000e08742b */ /* 0x001fd00000000106 */
[----:B------:R-:W-:-:S08]  /*2050*/  DFMA R8, R8, R8, R8 ;  /* 0x000000080808722b */ /* 0x000fd00000000008 */
[----:B------:R-:W-:-:S08]  /*2060*/  DFMA R6, R6, R8, R6 ;  /* 0x000000080606722b */ /* 0x000fd00000000006 */
[----:B------:R-:W-:-:S08]  /*2070*/  DMUL R8, R20, R6 ;  /* 0x0000000614087228 */ /* 0x000fd00000000000 */
[----:B------:R-:W-:-:S08]  /*2080*/  DFMA R8, R20, R6, R8 ;  /* 0x000000061408722b */ /* 0x000fd00000000008 */
[----:B------:R-:W-:-:S08]  /*2090*/  DMUL R10, R8, R8 ;  /* 0x00000008080a7228 */ /* 0x000fd00000000000 */
[----:B------:R-:W-:Y:S01]  /*20a0*/  DFMA R14, R10, UR8, R18 ;  /* 0x000000080a0e7c2b */ /* 0x000fe20008000012 */
[----:B------:R-:W-:Y:S01]  /*20b0*/  UMOV UR8, 0x9f02676f ;  /* 0x9f02676f00087882 */ /* 0x000fe20000000000 */
[----:B------:R-:W-:Y:S01]  /*20c0*/  UMOV UR9, 0x3ef3b266 ;  /* 0x3ef3b26600097882 */ /* 0x000fe20000000000 */
[----:B------:R-:W-:-:S05]  /*20d0*/  DADD R18, R20, -R8 ;  /* 0x0000000014127229 */ /* 0x000fca0000000808 */
[----:B------:R-:W-:Y:S01]  /*20e0*/  DFMA R14, R10, R14, UR8 ;  /* 0x000000080a0e7e2b */ /* 0x000fe2000800000e */
[----:B------:R-:W-:Y:S01]  /*20f0*/  UMOV UR8, 0xa9ab0956 ;  /* 0xa9ab095600087882 */ /* 0x000fe20000000000 */
[----:B------:R-:W-:Y:S01]  /*2100*/  UMOV UR9, 0x3f1745cb ;  /* 0x3f1745cb00097882 */ /* 0x000fe20000000000 */
[----:B------:R-:W-:-:S05]  /*2110*/  DADD R18, R18, R18 ;  /* 0x0000000012127229 */ /* 0x000fca0000000012 */
[----:B------:R-:W-:Y:S01]  /*2120*/  DFMA R14, R10, R14, UR8 ;  /* 0x000000080a0e7e2b */ /* 0x000fe2000800000e */
[----:B------:R-:W-:Y:S01]  /*2130*/  UMOV UR8, 0x2d1b5154 ;  /* 0x2d1b515400087882 */ /* 0x000fe20000000000 */
[----:B------:R-:W-:Y:S01]  /*2140*/  UMOV UR9, 0x3f3c71c7 ;  /* 0x3f3c71c700097882 */ /* 0x000fe20000000000 */
[----:B------:R-:W-:Y:S02]  /*2150*/  DFMA R20, R20, -R8, R18 ;  /* 0x800000081414722b */ /* 0x000fe40000000012 */
        /* <DEDUP_REMOVED lines=24> */
.L_x_51:
[----:B------:R-:W-:Y:S01]  /*22e0*/  IMAD.MOV.U32 R8, RZ, RZ, 0x0 ;  /* 0x00000000ff087424 */ /* 0x000fe200078e00ff */
[----:B------:R-:W-:Y:S01]  /*22f0*/  LOP3.LUT P0, RZ, R7, 0x7fffffff, RZ, 0xc0, !PT ;  /* 0x7fffffff07ff7812 */ /* 0x000fe2000780c0ff */
[----:B------:R-:W-:-:S06]  /*2300*/  IMAD.MOV.U32 R9, RZ, RZ, 0x7ff00000 ;  /* 0x7ff00000ff097424 */ /* 0x000fcc00078e00ff */
[----:B------:R-:W-:-:S10]  /*2310*/  DFMA R8, R6, R8, +INF ;  /* 0x7ff000000608742b */ /* 0x000fd40000000008 */
[----:B------:R-:W-:Y:S02]  /*2320*/  FSEL R6, R8, RZ, P0 ;  /* 0x000000ff08067208 */ /* 0x000fe40000000000 */
[----:B------:R-:W-:-:S07]  /*2330*/  FSEL R7, R9, -QNAN , P0 ;  /* 0xfff0000009077808 */ /* 0x000fce0000000000 */
.L_x_52:
[----:B------:R-:W-:Y:S05]  /*2340*/  BSYNC.RECONVERGENT B1 ;  /* 0x0000000000017941 */ /* 0x000fea0003800200 */
.L_x_50:
[----:B------:R-:W-:Y:S01]  /*2350*/  ISETP.GT.AND P0, PT, R5, 0xfffff, PT ;  /* 0x000fffff0500780c */ /* 0x000fe20003f04270 */
[--C-:B------:R-:W-:Y:S01]  /*2360*/  IMAD.MOV.U32 R8, RZ, RZ, R4.reuse ;  /* 0x000000ffff087224 */ /* 0x100fe200078e0004 */
[----:B------:R-:W-:Y:S01]  /*2370*/  BSSY.RECONVERGENT B1, `(.L_x_53) ;  /* 0x0000052000017945 */ /* 0x000fe20003800200 */
[--C-:B------:R-:W-:Y:S02]  /*2380*/  IMAD.MOV.U32 R9, RZ, RZ, R5.reuse ;  /* 0x000000ffff097224 */ /* 0x100fe400078e0005 */
[----:B------:R-:W-:Y:S02]  /*2390*/  IMAD.MOV.U32 R21, RZ, RZ, R5 ;  /* 0x000000ffff157224 */ /* 0x000fe400078e0005 */
[----:B------:R-:W-:-:S06]  /*23a0*/  IMAD.MOV.U32 R18, RZ, RZ, R4 ;  /* 0x000000ffff127224 */ /* 0x000fcc00078e0004 */
        /* <DEDUP_REMOVED lines=9> */
[----:B------:R-:W-:Y:S01]  /*2440*/  IMAD.MOV.U32 R14, RZ, RZ, RZ ;  /* 0x000000ffff0e7224 */ /* 0x000fe200078e00ff */
[----:B------:R-:W-:Y:S01]  /*2450*/  UMOV UR8, 0x3ae80f1e ;  /* 0x3ae80f1e00087882 */ /* 0x000fe20000000000 */
[----:B------:R-:W-:Y:S01]  /*2460*/  IMAD.MOV.U32 R22, RZ, RZ, -0x748574fc ;  /* 0x8b7a8b04ff167424 */ /* 0x000fe200078e00ff */
[----:B------:R-:W-:Y:S01]  /*2470*/  LOP3.LUT R19, R8, 0x3ff00000, RZ, 0xfc, !PT ;  /* 0x3ff0000008137812 */ /* 0x000fe200078efcff */
[----:B------:R-:W-:Y:S01]  /*2480*/  IMAD.MOV.U32 R23, RZ, RZ, 0x3ed0ee25 ;  /* 0x3ed0ee25ff177424 */ /* 0x000fe200078e00ff */
[----:B------:R-:W-:Y:S01]  /*2490*/  UMOV UR9, 0x3eb1380b ;  /* 0x3eb1380b00097882 */ /* 0x000fe20000000000 */
[----:B------:R-:W-:Y:S01]  /*24a0*/  LEA.HI R2, R21, R2, RZ, 0xc ;  /* 0x0000000215027211 */ /* 0x000fe200078f60ff */
[----:B------:R-:W-:Y:S01]  /*24b0*/  UMOV UR10, 0x80000000 ;  /* 0x80000000000a7882 */ /* 0x000fe20000000000 */
[----:B------:R-:W-:Y:S01]  /*24c0*/  ISETP.GE.U32.AND P0, PT, R19, 0x3ff6a09f, PT ;  /* 0x3ff6a09f1300780c */ /* 0x000fe20003f06070 */
[----:B------:R-:W-:-:S12]  /*24d0*/  UMOV UR11, 0x43300000 ;  /* 0x43300000000b7882 */ /* 0x000fd80000000000 */
[----:B------:R-:W-:Y:S02]  /*24e0*/  @P0 VIADD R9, R19, 0xfff00000 ;  /* 0xfff0000013090836 */ /* 0x000fe40000000000 */
[----:B------:R-:W-:Y:S02]  /*24f0*/  @P0 VIADD R2, R2, 0x1 ;  /* 0x0000000102020836 */ /* 0x000fe40000000000 */
[----:B------:R-:W-:-:S06]  /*2500*/  @P0 IMAD.MOV.U32 R19, RZ, RZ, R9 ;  /* 0x000000ffff130224 */ /* 0x000fcc00078e0009 */
[C---:B------:R-:W-:Y:S02]  /*2510*/  DADD R8, R18.reuse, 1 ;  /* 0x3ff0000012087429 */ /* 0x040fe40000000000 */
[----:B------:R-:W-:-:S04]  /*2520*/  DADD R18, R18, -1 ;  /* 0xbff0000012127429 */ /* 0x000fc80000000000 */
[----:B------:R-:W0:Y:S02]  /*2530*/  MUFU.RCP64H R15, R9 ;  /* 0x00000009000f7308 */ /* 0x000e240000001800 */
[----:B0-----:R-:W-:-:S08]  /*2540*/  DFMA R10, -R8, R14, 1 ;  /* 0x3ff00000080a742b */ /* 0x001fd0000000010e */
        /* <DEDUP_REMOVED lines=9> */
[----:B------:R-:W-:Y:S01]  /*25e0*/  LOP3.LUT R22, R2, 0x80000000, RZ, 0x3c, !PT ;  /* 0x8000000002167812 */ /* 0x000fe200078e3cff */
[----:B------:R-:W-:Y:S01]  /*25f0*/  IMAD.MOV.U32 R23, RZ, RZ, 0x43300000 ;  /* 0x43300000ff177424 */ /* 0x000fe200078e00ff */
[----:B------:R-:W-:-:S03]  /*2600*/  DADD R20, R20, R20 ;  /* 0x0000000014147229 */ /* 0x000fc60000000014 */
[----:B------:R-:W-:Y:S01]  /*2610*/  DFMA R8, R10, R8, UR8 ;  /* 0x000000080a087e2b */ /* 0x000fe20008000008 */
[----:B------:R-:W-:Y:S01]  /*2620*/  UMOV UR8, 0xa9ab0956 ;  /* 0xa9ab095600087882 */ /* 0x000fe20000000000 */
[----:B------:R-:W-:Y:S01]  /*2630*/  UMOV UR9, 0x3f1745cb ;  /* 0x3f1745cb00097882 */ /* 0x000fe20000000000 */
[----:B------:R-:W-:Y:S01]  /*2640*/  DADD R22, R22, -UR10 ;  /* 0x8000000a16167e29 */ /* 0x000fe20008000000 */
[----:B------:R-:W-:Y:S01]  /*2650*/  UMOV UR10, 0xfefa39ef ;  /* 0xfefa39ef000a7882 */ /* 0x000fe20000000000 */
[----:B------:R-:W-:Y:S01]  /*2660*/  UMOV UR11, 0x3fe62e42 ;  /* 0x3fe62e42000b7882 */ /* 0x000fe20000000000 */
[----:B------:R-:W-:Y:S02]  /*2670*/  DFMA R20, R18, -R12, R20 ;  /* 0x8000000c1214722b */ /* 0x000fe40000000014 */
[----:B------:R-:W-:Y:S01]  /*2680*/  DFMA R8, R10, R8, UR8 ;  /* 0x000000080a087e2b */ /* 0x000fe20008000008 */
[----:B------:R-:W-:Y:S01]  /*2690*/  UMOV UR8, 0x2d1b5154 ;  /* 0x2d1b515400087882 */ /* 0x000fe20000000000 */
[----:B------:R-:W-:Y:S01]  /*26a0*/  UMOV UR9, 0x3f3c71c7 ;  /* 0x3f3c71c700097882 */ /* 0x000fe20000000000 */
[----:B------:R-:W-:-:S03]  /*26b0*/  DFMA R18, R22, UR10, R12 ;  /* 0x0000000a16127c2b */ /* 0x000fc6000800000c */
[----:B------:R-:W-:Y:S02]  /*26c0*/  DMUL R20, R14, R20 ;  /* 0x000000140e147228 */ /* 0x000fe40000000000 */
        /* <DEDUP_REMOVED lines=22> */
.L_x_54:
[----:B------:R-:W-:Y:S01]  /*2830*/  IMAD.MOV.U32 R10, RZ, RZ, 0x0 ;  /* 0x00000000ff0a7424 */ /* 0x000fe200078e00ff */
[----:B------:R-:W-:Y:S01]  /*2840*/  LOP3.LUT P0, RZ, R9, 0x7fffffff, RZ, 0xc0, !PT ;  /* 0x7fffffff09ff7812 */ /* 0x000fe2000780c0ff */
[----:B------:R-:W-:-:S06]  /*2850*/  IMAD.MOV.U32 R11, RZ, RZ, 0x7ff00000 ;  /* 0x7ff00000ff0b7424 */ /* 0x000fcc00078e00ff */
[----:B------:R-:W-:-:S10]  /*2860*/  DFMA R10, R8, R10, +INF ;  /* 0x7ff00000080a742b */ /* 0x000fd4000000000a */
[----:B------:R-:W-:Y:S02]  /*2870*/  FSEL R8, R10, RZ, P0 ;  /* 0x000000ff0a087208 */ /* 0x000fe40000000000 */
[----:B------:R-:W-:-:S07]  /*2880*/  FSEL R9, R11, -QNAN , P0 ;  /* 0xfff000000b097808 */ /* 0x000fce0000000000 */
.L_x_55:
[----:B------:R-:W-:Y:S05]  /*2890*/  BSYNC.RECONVERGENT B1 ;  /* 0x0000000000017941 */ /* 0x000fea0003800200 */
.L_x_53:
[----:B------:R-:W-:-:S08]  /*28a0*/  DADD R10, -R4, 1 ;  /* 0x3ff00000040a7429 */ /* 0x000fd00000000100 */
[----:B------:R-:W-:Y:S02]  /*28b0*/  DADD R8, R10, R8 ;  /* 0x000000000a087229 */ /* 0x000fe40000000008 */
[----:B------:R-:W-:-:S06]  /*28c0*/  DMUL R10, R16, 0.5 ;  /* 0x3fe00000100a7828 */ /* 0x000fcc0000000000 */
[----:B------:R-:W-:-:S08]  /*28d0*/  DMUL R8, R24, R8 ;  /* 0x0000000818087228 */ /* 0x000fd00000000000 */
[----:B------:R-:W-:-:S08]  /*28e0*/  DFMA R8, R16, R10, R8 ;  /* 0x0000000a1008722b */ /* 0x000fd00000000008 */
[----:B------:R-:W-:-:S14]  /*28f0*/  DSETP.GEU.AND P0, PT, R6, R8, PT ;  /* 0x000000080600722a */ /* 0x000fdc0003f0e000 */
[----:B------:R-:W-:Y:S05]  /*2900*/  @P0 BRA `(.L_x_56) ;  /* 0xffffffe400380947 */ /* 0x000fea000383ffff */
.L_x_49:
[----:B------:R-:W-:Y:S05]  /*2910*/  BSYNC.RECONVERGENT B0 ;  /* 0x0000000000007941 */ /* 0x000fea0003800200 */
.L_x_35:
[----:B------:R-:W0:Y:S01]  /*2920*/  LDC.64 R20, c[0x0][0x390] ;  /* 0x0000e400ff147b82 */ /* 0x000e220000000a00 */
[CC--:B------:R-:W-:Y:S01]  /*2930*/  DMUL R6, R24.reuse, R4.reuse ;  /* 0x0000000418067228 */ /* 0x0c0fe20000000000 */
[----:B------:R-:W-:Y:S02]  /*2940*/  IMAD.MOV.U32 R13, RZ, RZ, R0 ;  /* 0x000000ffff0d7224 */ /* 0x000fe400078e0000 */
[----:B------:R-:W-:Y:S02]  /*2950*/  IMAD.MOV.U32 R14, RZ, RZ, R3 ;  /* 0x000000ffff0e7224 */ /* 0x000fe400078e0003 */
[----:B------:R-:W-:Y:S02]  /*2960*/  IMAD.MOV.U32 R18, RZ, RZ, 0x0 ;  /* 0x00000000ff127424 */ /* 0x000fe400078e00ff */
[----:B------:R-:W-:Y:S01]  /*2970*/  IMAD.MOV.U32 R19, RZ, RZ, 0x3ff00000 ;  /* 0x3ff00000ff137424 */ /* 0x000fe200078e00ff */
[----:B------:R-:W-:-:S08]  /*2980*/  DFMA R6, R24, R4, R6 ;  /* 0x000000041806722b */ /* 0x000fd00000000006 */
[----:B------:R-:W-:Y:S02]  /*2990*/  DMUL R16, R6, R36 ;  /* 0x0000002406107228 */ /* 0x000fe40000000000 */
[----:B0-----:R-:W-:-:S08]  /*29a0*/  DMUL R20, R20, 0.5 ;  /* 0x3fe0000014147828 */ /* 0x001fd00000000000 */
[----:B------:R-:W-:-:S14]  /*29b0*/  DSETP.GEU.AND P0, PT, R20, 1, PT ;  /* 0x3ff000001400742a */ /* 0x000fdc0003f0e000 */
[----:B------:R-:W-:Y:S05]  /*29c0*/  @P0 BRA `(.L_x_57) ;  /* 0x0000000400a80947 */ /* 0x000fea0003800000 */
[----:B------:R-:W0:Y:S01]  /*29d0*/  MUFU.RCP64H R5, R21 ;  /* 0x0000001500057308 */ /* 0x000e220000001800 */
[----:B------:R-:W-:Y:S01]  /*29e0*/  VIADD R4, R21, 0x300402 ;  /* 0x0030040215047836 */ /* 0x000fe20000000000 */
[----:B------:R-:W-:Y:S01]  /*29f0*/  IADD3 R24, P0, PT, R0, R29, RZ ;  /* 0x0000001d00187210 */ /* 0x000fe20007f1e0ff */
[----:B------:R-:W-:-:S04]  /*2a00*/  IMAD.SHL.U32 R2, R29, 0x800000, RZ ;  /* 0x008000001d027824 */ /* 0x000fc800078e00ff */
[----:B------:R-:W-:Y:S01]  /*2a10*/  IMAD.X R9, R3, 0x1, R30, P0 ;  /* 0x0000000103097824 */ /* 0x000fe200000e061e */
[----:B------:R-:W-:Y:S02]  /*2a20*/  FSETP.GEU.AND P0, PT, |R4|, 5.8789094863358348022e-39, PT ;  /* 0x004004020400780b */ /* 0x000fe40003f0e200 */
[----:B------:R-:W-:Y:S02]  /*2a30*/  LOP3.LUT R8, R2, R29, RZ, 0x3c, !PT ;  /* 0x0000001d02087212 */ /* 0x000fe400078e3cff */
[--C-:B------:R-:W-:Y:S02]  /*2a40*/  SHF.R.U64 R24, R24, 0xb, R9.reuse ;  /* 0x0000000b18187819 */ /* 0x100fe40000001209 */
[----:B------:R-:W-:Y:S01]  /*2a50*/  SHF.R.U32.HI R25, RZ, 0xb, R9 ;  /* 0x0000000bff197819 */ /* 0x000fe20000011609 */
[----:B0-----:R-:W-:-:S05]  /*2a60*/  DFMA R6, -R20, R4, 1 ;  /* 0x3ff000001406742b */ /* 0x001fca0000000104 */
[----:B------:R-:W0:Y:S03]  /*2a70*/  I2F.F64.U64 R24, R24 ;  /* 0x0000001800187312 */ /* 0x000e260000301800 */
[----:B------:R-:W-:-:S08]  /*2a80*/  DFMA R6, R6, R6, R6 ;  /* 0x000000060606722b */ /* 0x000fd00000000006 */
[----:B------:R-:W-:Y:S01]  /*2a90*/  DFMA R6, R4, R6, R4 ;  /* 0x000000060406722b */ /* 0x000fe20000000004 */
[----:B------:R-:W-:Y:S01]  /*2aa0*/  SHF.L.U64.HI R5, R29, 0x17, R30 ;  /* 0x000000171d057819 */ /* 0x000fe2000001021e */
[----:B0-----:R-:W-:Y:S01]  /*2ab0*/  DMUL R24, R24, 1.1102230246251565404e-16 ;  /* 0x3ca0000018187828 */ /* 0x001fe20000000000 */
[----:B------:R-:W-:Y:S02]  /*2ac0*/  SHF.R.U32.HI R4, RZ, 0x5, R3 ;  /* 0x00000005ff047819 */ /* 0x000fe40000011603 */
[----:B------:R-:W-:-:S03]  /*2ad0*/  LOP3.LUT R9, R5, R30, RZ, 0x3c, !PT ;  /* 0x0000001e05097212 */ /* 0x000fc600078e3cff */
[----:B------:R-:W-:Y:S01]  /*2ae0*/  DFMA R34, -R20, R6, 1 ;  /* 0x3ff000001422742b */ /* 0x000fe20000000106 */
[----:B------:R-:W-:Y:S02]  /*2af0*/  SHF.R.U64 R5, R0, 0x5, R3 ;  /* 0x0000000500057819 */ /* 0x000fe40000001203 */
[----:B------:R-:W-:-:S04]  /*2b00*/  SHF.R.U64 R2, R8, 0x12, R9 ;  /* 0x0000001208027819 */ /* 0x000fc80000001209 */
[----:B------:R-:W-:Y:S01]  /*2b10*/  LOP3.LUT R5, R8, R2, R5, 0x96, !PT ;  /* 0x0000000208057212 */ /* 0x000fe200078e9605 */
[----:B------:R-:W-:Y:S01]  /*2b20*/  DFMA R34, R6, R34, R6 ;  /* 0x000000220622722b */ /* 0x000fe20000000006 */
[----:B------:R-:W-:-:S04]  /*2b30*/  SHF.R.U32.HI R7, RZ, 0x12, R9 ;  /* 0x00000012ff077819 */ /* 0x000fc80000011609 */
[----:B------:R-:W-:Y:S01]  /*2b40*/  LOP3.LUT R4, R9, R7, R4, 0x96, !PT ;  /* 0x0000000709047212 */ /* 0x000fe200078e9604 */
[----:B------:R-:W-:Y:S06]  /*2b50*/  @P0 BRA `(.L_x_58) ;  /* 0x0000000000200947 */ /* 0x000fec0003800000 */
        /* <DEDUP_REMOVED lines=8> */
.L_x_58:
        /* <DEDUP_REMOVED lines=24> */
.L_x_61:
        /* <DEDUP_REMOVED lines=10> */
.L_x_60:
[----:B------:R-:W-:Y:S05]  /*2e00*/  BSYNC.RECONVERGENT B0 ;  /* 0x0000000000007941 */ /* 0x000fea0003800200 */
.L_x_59:
        /* <DEDUP_REMOVED lines=15> */
.L_x_64:
        /* <DEDUP_REMOVED lines=11> */
.L_x_63:
[----:B------:R-:W-:Y:S05]  /*2fb0*/  BSYNC.RECONVERGENT B0 ;  /* 0x0000000000007941 */ /* 0x000fea0003800200 */
.L_x_62:
[----:B------:R-:W-:Y:S01]  /*2fc0*/  DSETP.NEU.AND P0, PT, R24, 1, PT ;  /* 0x3ff000001800742a */ /* 0x000fe20003f0d000 */
[----:B------:R-:W-:Y:S01]  /*2fd0*/  LOP3.LUT R13, R5, R0, RZ, 0x3c, !PT ;  /* 0x00000000050d7212 */ /* 0x000fe200078e3cff */
[----:B------:R-:W-:Y:S01]  /*2fe0*/  DSETP.NEU.AND P1, PT, R34, RZ, PT ;  /* 0x000000ff2200722a */ /* 0x000fe20003f2d000 */
[----:B------:R-:W-:Y:S01]  /*2ff0*/  LOP3.LUT R14, R4, R3, RZ, 0x3c, !PT ;  /* 0x00000003040e7212 */ /* 0x000fe200078e3cff */
[----:B------:R-:W-:Y:S01]  /*3000*/  DADD R20, R20, 1 ;  /* 0x3ff0000014147429 */ /* 0x000fe20000000000 */
[----:B------:R-:W-:Y:S01]  /*3010*/  IMAD.MOV.U32 R29, RZ, RZ, R0 ;  /* 0x000000ffff1d7224 */ /* 0x000fe200078e0000 */
[----:B------:R-:W-:Y:S01]  /*3020*/  FSEL R18, R6, RZ, P0 ;  /* 0x000000ff06127208 */ /* 0x000fe20000000000 */
[----:B------:R-:W-:Y:S01]  /*3030*/  IMAD.MOV.U32 R30, RZ, RZ, R3 ;  /* 0x000000ffff1e7224 */ /* 0x000fe200078e0003 */
[----:B------:R-:W-:Y:S02]  /*3040*/  FSEL R6, R7, 1.875, P0 ;  /* 0x3ff0000007067808 */ /* 0x000fe40000000000 */
[----:B------:R-:W-:-:S02]  /*3050*/  FSEL R18, R18, RZ, P1 ;  /* 0x000000ff12127208 */ /* 0x000fc40000800000 */
[----:B------:R-:W-:-:S07]  /*3060*/  FSEL R19, R6, 1.875, P1 ;  /* 0x3ff0000006137808 */ /* 0x000fce0000800000 */
.L_x_57:
        /* <DEDUP_REMOVED lines=23> */
[----:B------:R-:W-:Y:S02]  /*31e0*/  IMAD.MOV.U32 R6, RZ, RZ, R22 ;  /* 0x000000ffff067224 */ /* 0x000fe400078e0016 */
[----:B------:R-:W-:-:S07]  /*31f0*/  IMAD.MOV.U32 R7, RZ, RZ, R23 ;  /* 0x000000ffff077224 */ /* 0x000fce00078e0017 */
[----:B------:R-:W-:Y:S05]  /*3200*/  CALL.REL.NOINC `($__internal_2_$__cuda_sm20_dsqrt_rn_f64_mediumpath_v1) ;  /* 0x0000002800847944 */ /* 0x000fea0003c00000 */
[----:B------:R-:W-:Y:S02]  /*3210*/  IMAD.MOV.U32 R6, RZ, RZ, R4 ;  /* 0x000000ffff067224 */ /* 0x000fe400078e0004 */
[----:B------:R-:W-:-:S07]  /*3220*/  IMAD.MOV.U32 R7, RZ, RZ, R5 ;  /* 0x000000ffff077224 */ /* 0x000fce00078e0005 */
.L_x_65:
[----:B------:R-:W0:Y:S01]  /*3230*/  MUFU.RCP64H R3, R7 ;  /* 0x0000000700037308 */ /* 0x000e220000001800 */
[----:B------:R-:W-:Y:S01]  /*3240*/  VIADD R2, R7, 0x300402 ;  /* 0x0030040207027836 */ /* 0x000fe20000000000 */
[----:B------:R-:W1:Y:S01]  /*3250*/  LDCU.64 UR6, c[0x4][0x8] ;  /* 0x01000100ff0677ac */ /* 0x000e620008000a00 */
[----:B------:R-:W-:Y:S03]  /*3260*/  BSSY.RECONVERGENT B0, `(.L_x_66) ;  /* 0x000000c000007945 */ /* 0x000fe60003800200 */
[----:B------:R-:W-:Y:S01]  /*3270*/  FSETP.GEU.AND P0, PT, |R2|, 5.8789094863358348022e-39, PT ;  /* 0x004004020200780b */ /* 0x000fe20003f0e200 */
[----:B0-----:R-:W-:-:S08]  /*3280*/  DFMA R4, R2, -R6, 1 ;  /* 0x3ff000000204742b */ /* 0x001fd00000000806 */
[----:B------:R-:W-:-:S08]  /*3290*/  DFMA R4, R4, R4, R4 ;  /* 0x000000040404722b */ /* 0x000fd00000000004 */
[----:B------:R-:W-:-:S08]  /*32a0*/  DFMA R4, R2, R4, R2 ;  /* 0x000000040204722b */ /* 0x000fd00000000002 */
[----:B------:R-:W-:-:S08]  /*32b0*/  DFMA R22, R4, -R6, 1 ;  /* 0x3ff000000416742b */ /* 0x000fd00000000806 */
[----:B------:R-:W-:Y:S01]  /*32c0*/  DFMA R22, R4, R22, R4 ;  /* 0x000000160416722b */ /* 0x000fe20000000004 */
[----:B-1----:R-:W-:Y:S10]  /*32d0*/  @P0 BRA `(.L_x_67) ;  /* 0x0000000000100947 */ /* 0x002ff40003800000 */
[----:B------:R-:W-:Y:S02]  /*32e0*/  LOP3.LUT R8, R7, 0x7fffffff, RZ, 0xc0, !PT ;  /* 0x7fffffff07087812 */ /* 0x000fe400078ec0ff */
[----:B------:R-:W-:-:S03]  /*32f0*/  MOV R2, 0x3320 ;  /* 0x0000332000027802 */ /* 0x000fc60000000f00 */
[----:B------:R-:W-:-:S07]  /*3300*/  VIADD R8, R8, 0xfff00000 ;  /* 0xfff0000008087836 */ /* 0x000fce0000000000 */
[----:B------:R-:W-:Y:S05]  /*3310*/  CALL.REL.NOINC `($__internal_0_$__cuda_sm20_dblrcp_rn_slowpath_v3) ;  /* 0x0000002000287944 */ /* 0x000fea0003c00000 */
.L_x_67:
[----:B------:R-:W-:Y:S05]  /*3320*/  BSYNC.RECONVERGENT B0 ;  /* 0x0000000000007941 */ /* 0x000fea0003800200 */
.L_x_66:
[----:B------:R-:W-:Y:S01]  /*3330*/  BSSY.RECONVERGENT B0, `(.L_x_68) ;  /* 0x00001b2000007945 */ /* 0x000fe20003800200 */
.L_x_89:
[----:B------:R-:W-:Y:S01]  /*3340*/  BSSY.RECONVERGENT B1, `(.L_x_69) ;  /* 0x00000e8000017945 */ /* 0x000fe20003800200 */
[----:B------:R-:W-:Y:S02]  /*3350*/  IMAD.MOV.U32 R32, RZ, RZ, R29 ;  /* 0x000000ffff207224 */ /* 0x000fe400078e001d */
[----:B------:R-:W-:Y:S02]  /*3360*/  IMAD.MOV.U32 R31, RZ, RZ, R30 ;  /* 0x000000ffff1f7224 */ /* 0x000fe400078e001e */
[----:B------:R-:W-:Y:S02]  /*3370*/  IMAD.MOV.U32 R29, RZ, RZ, R13 ;  /* 0x000000ffff1d7224 */ /* 0x000fe400078e000d */
[----:B------:R-:W-:-:S07]  /*3380*/  IMAD.MOV.U32 R30, RZ, RZ, R14 ;  /* 0x000000ffff1e7224 */ /* 0x000fce00078e000e */
.L_x_81:
[CC--:B------:R-:W-:Y:S01]  /*3390*/  IADD3 R4, P0, PT, R29.reuse, R32.reuse, RZ ;  /* 0x000000201d047210 */ /* 0x0c0fe20007f1e0ff */
[----:B------:R-:W-:Y:S01]  /*33a0*/  UMOV UR8, 0x9ee75616 ;  /* 0x9ee7561600087882 */ /* 0x000fe20000000000 */
[----:B------:R-:W-:Y:S01]  /*33b0*/  UMOV UR9, 0x3cd203af ;  /* 0x3cd203af00097882 */ /* 0x000fe20000000000 */
[C-C-:B------:R-:W-:Y:S01]  /*33c0*/  SHF.L.U64.HI R0, R32.reuse, 0x17, R31.reuse ;  /* 0x0000001720007819 */ /* 0x140fe2000001021f */
[----:B------:R-:W-:Y:S01]  /*33d0*/  IMAD.SHL.U32 R7, R32, 0x800000, RZ ;  /* 0x0080000020077824 */ /* 0x000fe200078e00ff */
[----:B------:R-:W-:Y:S01]  /*33e0*/  SHF.R.U64 R6, R29, 0x5, R30 ;  /* 0x000000051d067819 */ /* 0x000fe2000000121e */
        /* <DEDUP_REMOVED lines=8> */
[----:B------:R-:W-:-:S04]  /*3470*/  SHF.R.U64 R32, R7, 0x12, R0 ;  /* 0x0000001207207819 */ /* 0x000fc80000001200 */
[----:B------:R-:W-:-:S04]  /*3480*/  LOP3.LUT R32, R29, R6, R32, 0x96, !PT ;  /* 0x000000061d207212 */ /* 0x000fc800078e9620 */
[----:B------:R-:W-:Y:S01]  /*3490*/  LOP3.LUT R32, R32, R7, RZ, 0x3c, !PT ;  /* 0x0000000720207212 */ /* 0x000fe200078e3cff */
        /* <DEDUP_REMOVED lines=9> */
[----:B------:R-:W-:-:S02]  /*3530*/  LOP3.LUT R31, R30, R3, R31, 0x96, !PT ;  /* 0x000000031e1f7212 */ /* 0x000fc400078e961f */
[----:B------:R-:W-:Y:S02]  /*3540*/  SHF.L.U64.HI R3, R29, 0x17, R30 ;  /* 0x000000171d037819 */ /* 0x000fe4000001021e */
[----:B------:R-:W-:Y:S01]  /*3550*/  LOP3.LUT R31, R31, R0, RZ, 0x3c, !PT ;  /* 0x000000001f1f7212 */ /* 0x000fe200078e3cff */
[----:B------:R-:W-:Y:S01]  /*3560*/  IMAD.SHL.U32 R0, R29, 0x800000, RZ ;  /* 0x008000001d007824 */ /* 0x000fe200078e00ff */
[----:B------:R-:W-:Y:S01]  /*3570*/  LOP3.LUT R7, R3, R30, RZ, 0x3c, !PT ;  /* 0x0000001e03077212 */ /* 0x000fe200078e3cff */
[----:B------:R-:W-:Y:S02]  /*3580*/  @!P1 DMUL R4, R4, 1.80143985094819840000e+16 ;  /* 0x4350000004049828 */ /* 0x000fe40000000000 */
[--C-:B------:R-:W-:Y:S01]  /*3590*/  IMAD.X R3, R30, 0x1, R31.reuse, P0 ;  /* 0x000000011e037824 */ /* 0x100fe200000e061f */
[----:B------:R-:W-:Y:S02]  /*35a0*/  LOP3.LUT R0, R0, R29, RZ, 0x3c, !PT ;  /* 0x0000001d00007212 */ /* 0x000fe400078e3cff */
[----:B------:R-:W-:-:S02]  /*35b0*/  SHF.R.U64 R29, R32, 0x5, R31 ;  /* 0x00000005201d7819 */ /* 0x000fc4000000121f */
[----:B------:R-:W-:Y:S02]  /*35c0*/  SHF.R.U64 R6, R0, 0x12, R7 ;  /* 0x0000001200067819 */ /* 0x000fe40000001207 */
[----:B------:R-:W-:Y:S01]  /*35d0*/  SHF.R.U64 R2, R2, 0xb, R3 ;  /* 0x0000000b02027819 */ /* 0x000fe20000001203 */
[----:B------:R-:W-:Y:S01]  /*35e0*/  @!P1 IMAD.MOV.U32 R11, RZ, RZ, R5 ;  /* 0x000000ffff0b9224 */ /* 0x000fe200078e0005 */
[----:B------:R-:W-:Y:S01]  /*35f0*/  LOP3.LUT R29, R0, R6, R29, 0x96, !PT ;  /* 0x00000006001d7212 */ /* 0x000fe200078e961d */
[----:B------:R-:W-:Y:S01]  /*3600*/  @!P1 IMAD.MOV.U32 R10, RZ, RZ, R4 ;  /* 0x000000ffff0a9224 */ /* 0x000fe200078e0004 */
[----:B------:R-:W-:Y:S01]  /*3610*/  SHF.R.U32.HI R3, RZ, 0xb, R3 ;  /* 0x0000000bff037819 */ /* 0x000fe20000011603 */
[----:B------:R-:W-:Y:S01]  /*3620*/  VIADD R6, R11, 0xffffffff ;  /* 0xffffffff0b067836 */ /* 0x000fe20000000000 */
[----:B------:R-:W-:Y:S02]  /*3630*/  SHF.R.U32.HI R0, RZ, 0x12, R7 ;  /* 0x00000012ff007819 */ /* 0x000fe40000011607 */
[----:B------:R-:W-:-:S02]  /*3640*/  SHF.R.U32.HI R30, RZ, 0x5, R31 ;  /* 0x00000005ff1e7819 */ /* 0x000fc4000001161f */
[----:B------:R-:W-:Y:S01]  /*3650*/  ISETP.GT.U32.AND P0, PT, R6, 0x7feffffe, PT ;  /* 0x7feffffe0600780c */ /* 0x000fe20003f04070 */
[----:B------:R-:W0:Y:S01]  /*3660*/  I2F.F64.U64 R2, R2 ;  /* 0x0000000200027312 */ /* 0x000e220000301800 */
[----:B------:R-:W-:Y:S01]  /*3670*/  LOP3.LUT R30, R7, R0, R30, 0x96, !PT ;  /* 0x00000000071e7212 */ /* 0x000fe200078e961e */
[----:B------:R-:W-:Y:S01]  /*3680*/  IMAD.MOV.U32 R0, RZ, RZ, -0x3ff ;  /* 0xfffffc01ff007424 */ /* 0x000fe200078e00ff */
[----:B------:R-:W-:Y:S01]  /*3690*/  LOP3.LUT R29, R29, R32, RZ, 0x3c, !PT ;  /* 0x000000201d1d7212 */ /* 0x000fe200078e3cff */
[----:B------:R-:W-:Y:S01]  /*36a0*/  @!P1 IMAD.MOV.U32 R0, RZ, RZ, -0x435 ;  /* 0xfffffbcbff009424 */ /* 0x000fe200078e00ff */
[----:B------:R-:W-:-:S07]  /*36b0*/  LOP3.LUT R30, R30, R31, RZ, 0x3c, !PT ;  /* 0x0000001f1e1e7212 */ /* 0x000fce00078e3cff */
[----:B------:R-:W-:Y:S05]  /*36c0*/  @P0 BRA `(.L_x_71) ;  /* 0x0000000400040947 */ /* 0x000fea0003800000 */
[----:B------:R-:W-:Y:S01]  /*36d0*/  LOP3.LUT R4, R11, 0xfffff, RZ, 0xc0, !PT ;  /* 0x000fffff0b047812 */ /* 0x000fe200078ec0ff */
[----:B------:R-:W-:Y:S01]  /*36e0*/  IMAD.MOV.U32 R24, RZ, RZ, R10 ;  /* 0x000000ffff187224 */ /* 0x000fe200078e000a */
[----:B------:R-:W-:Y:S01]  /*36f0*/  UMOV UR8, 0x3ae80f1e ;  /* 0x3ae80f1e00087882 */ /* 0x000fe20000000000 */
[----:B------:R-:W-:Y:S01]  /*3700*/  IMAD.MOV.U32 R14, RZ, RZ, -0x748574fc ;  /* 0x8b7a8b04ff0e7424 */ /* 0x000fe200078e00ff */
[----:B------:R-:W-:Y:S01]  /*3710*/  LOP3.LUT R25, R4, 0x3ff00000, RZ, 0xfc, !PT ;  /* 0x3ff0000004197812 */ /* 0x000fe200078efcff */
[----:B------:R-:W-:Y:S01]  /*3720*/  IMAD.MOV.U32 R4, RZ, RZ, RZ ;  /* 0x000000ffff047224 */ /* 0x000fe200078e00ff */
[----:B------:R-:W-:Y:S01]  /*3730*/  UMOV UR9, 0x3eb1380b ;  /* 0x3eb1380b00097882 */ /* 0x000fe20000000000 */
[----:B------:R-:W-:Y:S01]  /*3740*/  IMAD.MOV.U32 R15, RZ, RZ, 0x3ed0ee25 ;  /* 0x3ed0ee25ff0f7424 */ /* 0x000fe200078e00ff */
[----:B------:R-:W-:Y:S01]  /*3750*/  ISETP.GE.U32.AND P0, PT, R25, 0x3ff6a09f, PT ;  /* 0x3ff6a09f1900780c */ /* 0x000fe20003f06070 */
[----:B------:R-:W-:Y:S01]  /*3760*/  UMOV UR10, 0x80000000 ;  /* 0x80000000000a7882 */ /* 0x000fe20000000000 */
[----:B------:R-:W-:Y:S01]  /*3770*/  LEA.HI R11, R11, R0, RZ, 0xc ;  /* 0x000000000b0b7211 */ /* 0x000fe200078f60ff */
[----:B------:R-:W-:-:S10]  /*3780*/  UMOV UR11, 0x43300000 ;  /* 0x43300000000b7882 */ /* 0x000fd40000000000 */
        /* <DEDUP_REMOVED lines=9> */
[----:B------:R-:W1:Y:S01]  /*3820*/  MUFU.RCP64H R5, R13 ;  /* 0x0000000d00057308 */ /* 0x000e620000001800 */
[----:B------:R-:W-:Y:S01]  /*3830*/  UMOV UR11, 0x3fe62e42 ;  /* 0x3fe62e42000b7882 */ /* 0x000fe20000000000 */
[----:B-1----:R-:W-:-:S08]  /*3840*/  DFMA R6, -R12, R4, 1 ;  /* 0x3ff000000c06742b */ /* 0x002fd00000000104 */
        /* <DEDUP_REMOVED lines=41> */
.L_x_71:
[----:B------:R-:W-:Y:S01]  /*3ae0*/  IMAD.MOV.U32 R6, RZ, RZ, 0x0 ;  /* 0x00000000ff067424 */ /* 0x000fe200078e00ff */
[----:B------:R-:W-:Y:S01]  /*3af0*/  LOP3.LUT P0, RZ, R5, 0x7fffffff, RZ, 0xc0, !PT ;  /* 0x7fffffff05ff7812 */ /* 0x000fe2000780c0ff */
[----:B------:R-:W-:-:S06]  /*3b00*/  IMAD.MOV.U32 R7, RZ, RZ, 0x7ff00000 ;  /* 0x7ff00000ff077424 */ /* 0x000fcc00078e00ff */
[----:B------:R-:W-:-:S10]  /*3b10*/  DFMA R6, R4, R6, +INF ;  /* 0x7ff000000406742b */ /* 0x000fd40000000006 */
[----:B------:R-:W-:Y:S02]  /*3b20*/  FSEL R26, R6, RZ, P0 ;  /* 0x000000ff061a7208 */ /* 0x000fe40000000000 */
[----:B------:R-:W-:-:S07]  /*3b30*/  FSEL R27, R7, -QNAN , P0 ;  /* 0xfff00000071b7808 */ /* 0x000fce0000000000 */
.L_x_72:
[----:B------:R-:W-:Y:S05]  /*3b40*/  BSYNC.RECONVERGENT B2 ;  /* 0x0000000000027941 */ /* 0x000fea0003800200 */
.L_x_70:
        /* <DEDUP_REMOVED lines=33> */
.L_x_76:
[----:B------:R-:W-:Y:S05]  /*3d60*/  BSYNC.RECONVERGENT B3 ;  /* 0x0000000000037941 */ /* 0x000fea0003800200 */
.L_x_75:
[----:B------:R-:W-:-:S07]  /*3d70*/  VIADD R0, R2, 0x1 ;  /* 0x0000000102007836 */ /* 0x000fce0000000000 */
.L_x_74:
[----:B------:R-:W-:Y:S05]  /*3d80*/  BSYNC.RECONVERGENT B2 ;  /* 0x0000000000027941 */ /* 0x000fea0003800200 */
.L_x_73:
        /* <DEDUP_REMOVED lines=9> */
[----:B------:R-:W-:Y:S01]  /*3e20*/  DMUL R34, R36, R36 ;  /* 0x0000002424227228 */ /* 0x000fe20000000000 */
[----:B------:R-:W-:Y:S01]  /*3e30*/  BSSY.RECONVERGENT B2, `(.L_x_77) ;  /* 0x000002b000027945 */ /* 0x000fe20003800200 */
[----:B------:R-:W-:Y:S01]  /*3e40*/  ISETP.NE.U32.AND P0, PT, R2, 0x1, PT ;  /* 0x000000010200780c */ /* 0x000fe20003f05070 */
[----:B------:R-:W-:-:S03]  /*3e50*/  IMAD.MOV.U32 R2, RZ, RZ, 0x20fd8164 ;  /* 0x20fd8164ff027424 */ /* 0x000fc600078e00ff */
[----:B------:R-:W-:Y:S02]  /*3e60*/  FSEL R3, -R3, 0.11223486810922622681, !P0 ;  /* 0x3de5db6503037808 */ /* 0x000fe40004000100 */
[----:B------:R-:W-:-:S06]  /*3e70*/  FSEL R2, R2, -8.06006814911005101289e+34, !P0 ;  /* 0xf9785eba02027808 */ /* 0x000fcc0004000000 */
[----:B--2---:R-:W-:-:S08]  /*3e80*/  DFMA R2, R34, R2, R4 ;  /* 0x000000022202722b */ /* 0x004fd00000000004 */
[----:B------:R-:W-:Y:S02]  /*3e90*/  DFMA R6, R34, R2, R6 ;  /* 0x000000022206722b */ /* 0x000fe40000000006 */
[----:B------:R-:W0:Y:S01]  /*3ea0*/  MUFU.RSQ64H R3, R27 ;  /* 0x0000001b00037308 */ /* 0x000e220000001c00 */
[----:B------:R-:W-:-:S05]  /*3eb0*/  VIADD R2, R27, 0xfcb00000 ;  /* 0xfcb000001b027836 */ /* 0x000fca0000000000 */
[----:B---3--:R-:W-:Y:S01]  /*3ec0*/  DFMA R6, R34, R6, R8 ;  /* 0x000000062206722b */ /* 0x008fe20000000008 */
[----:B------:R-:W-:-:S07]  /*3ed0*/  ISETP.GE.U32.AND P1, PT, R2, 0x7ca00000, PT ;  /* 0x7ca000000200780c */ /* 0x000fce0003f26070 */
[----:B------:R-:W-:Y:S01]  /*3ee0*/  DFMA R10, R34, R6, R10 ;  /* 0x00000006220a722b */ /* 0x000fe2000000000a */
[----:B------:R-:W-:Y:S01]  /*3ef0*/  IMAD.MOV.U32 R6, RZ, RZ, 0x0 ;  /* 0x00000000ff067424 */ /* 0x000fe200078e00ff */
[----:B0-----:R-:W-:Y:S01]  /*3f00*/  DMUL R4, R2, R2 ;  /* 0x0000000202047228 */ /* 0x001fe20000000000 */
[----:B------:R-:W-:-:S05]  /*3f10*/  IMAD.MOV.U32 R7, RZ, RZ, 0x3fd80000 ;  /* 0x3fd80000ff077424 */ /* 0x000fca00078e00ff */
[----:B----4-:R-:W-:Y:S02]  /*3f20*/  DFMA R12, R34, R10, R12 ;  /* 0x0000000a220c722b */ /* 0x010fe4000000000c */
[----:B------:R-:W-:-:S06]  /*3f30*/  DFMA R4, R26, -R4, 1 ;  /* 0x3ff000001a04742b */ /* 0x000fcc0000000804 */
[----:B------:R-:W-:Y:S02]  /*3f40*/  DFMA R12, R34, R12, R14 ;  /* 0x0000000c220c722b */ /* 0x000fe4000000000e */
[----:B------:R-:W-:Y:S02]  /*3f50*/  DFMA R6, R4, R6, 0.5 ;  /* 0x3fe000000406742b */ /* 0x000fe40000000006 */
[----:B------:R-:W-:-:S04]  /*3f60*/  DMUL R8, R2, R4 ;  /* 0x0000000402087228 */ /* 0x000fc80000000000 */
[----:B------:R-:W-:Y:S02]  /*3f70*/  DFMA R36, R12, R36, R36 ;  /* 0x000000240c24722b */ /* 0x000fe40000000024 */
[----:B------:R-:W-:Y:S02]  /*3f80*/  DFMA R12, R34, R12, 1 ;  /* 0x3ff00000220c742b */ /* 0x000fe4000000000c */
[----:B------:R-:W-:-:S08]  /*3f90*/  DFMA R8, R6, R8, R2 ;  /* 0x000000080608722b */ /* 0x000fd00000000002 */
[----:B------:R-:W-:Y:S01]  /*3fa0*/  FSEL R12, R12, R36, !P0 ;  /* 0x000000240c0c7208 */ /* 0x000fe20004000000 */
[----:B------:R-:W-:Y:S01]  /*3fb0*/  DMUL R10, R26, R8 ;  /* 0x000000081a0a7228 */ /* 0x000fe20000000000 */
[----:B------:R-:W-:Y:S01]  /*3fc0*/  FSEL R13, R13, R37, !P0 ;  /* 0x000000250d0d7208 */ /* 0x000fe20004000000 */
[----:B------:R-:W-:Y:S01]  /*3fd0*/  VIADD R5, R9, 0xfff00000 ;  /* 0xfff0000009057836 */ /* 0x000fe20000000000 */
[----:B------:R-:W-:Y:S01]  /*3fe0*/  LOP3.LUT P0, RZ, R0, 0x2, RZ, 0xc0, !PT ;  /* 0x0000000200ff7812 */ /* 0x000fe2000780c0ff */
[----:B------:R-:W-:-:S03]  /*3ff0*/  IMAD.MOV.U32 R4, RZ, RZ, R8 ;  /* 0x000000ffff047224 */ /* 0x000fc600078e0008 */
[----:B------:R-:W-:Y:S02]  /*4000*/  DADD R14, RZ, -R12 ;  /* 0x00000000ff0e7229 */ /* 0x000fe4000000080c */
[----:B------:R-:W-:-:S08]  /*4010*/  DFMA R6, R10, -R10, R26 ;  /* 0x8000000a0a06722b */ /* 0x000fd0000000001a */
[----:B------:R-:W-:Y:S01]  /*4020*/  DFMA R34, R6, R4, R10 ;  /* 0x000000040622722b */ /* 0x000fe2000000000a */
[----:B------:R-:W-:Y:S02]  /*4030*/  FSEL R14, R12, R14, !P0 ;  /* 0x0000000e0c0e7208 */ /* 0x000fe40004000000 */
[----:B------:R-:W-:Y:S01]  /*4040*/  FSEL R15, R13, R15, !P0 ;  /* 0x0000000f0d0f7208 */ /* 0x000fe20004000000 */
[----:B------:R-:W-:Y:S07]  /*4050*/  @!P1 BRA `(.L_x_78) ;  /* 0x0000000000209947 */ /* 0x000fee0003800000 */
[----:B------:R-:W-:Y:S02]  /*4060*/  IMAD.MOV.U32 R4, RZ, RZ, R8 ;  /* 0x000000ffff047224 */ /* 0x000fe400078e0008 */
[----:B------:R-:W-:Y:S01]  /*4070*/  IMAD.MOV.U32 R12, RZ, RZ, R2 ;  /* 0x000000ffff0c7224 */ /* 0x000fe200078e0002 */
[----:B------:R-:W-:Y:S01]  /*4080*/  MOV R2, 0x40c0 ;  /* 0x000040c000027802 */ /* 0x000fe20000000f00 */
[----:B------:R-:W-:Y:S02]  /*4090*/  IMAD.MOV.U32 R8, RZ, RZ, R26 ;  /* 0x000000ffff087224 */ /* 0x000fe400078e001a */
[----:B------:R-:W-:-:S07]  /*40a0*/  IMAD.MOV.U32 R9, RZ, RZ, R27 ;  /* 0x000000ffff097224 */ /* 0x000fce00078e001b */
[----:B------:R-:W-:Y:S05]  /*40b0*/  CALL.REL.NOINC `($__internal_2_$__cuda_sm20_dsqrt_rn_f64_mediumpath_v1) ;  /* 0x0000001800d87944 */ /* 0x000fea0003c00000 */
[----:B------:R-:W-:Y:S02]  /*40c0*/  IMAD.MOV.U32 R34, RZ, RZ, R4 ;  /* 0x000000ffff227224 */ /* 0x000fe400078e0004 */
[----:B------:R-:W-:-:S07]  /*40d0*/  IMAD.MOV.U32 R35, RZ, RZ, R5 ;  /* 0x000000ffff237224 */ /* 0x000fce00078e0005 */
.L_x_78:
[----:B------:R-:W-:Y:S05]  /*40e0*/  BSYNC.RECONVERGENT B2 ;  /* 0x0000000000027941 */ /* 0x000fea0003800200 */
.L_x_77:
        /* <DEDUP_REMOVED lines=9> */
.L_x_80:
[----:B------:R-:W-:Y:S05]  /*4180*/  BSYNC.RECONVERGENT B2 ;  /* 0x0000000000027941 */ /* 0x000fea0003800200 */
.L_x_79:
[----:B------:R-:W-:-:S08]  /*4190*/  DFMA R4, R22, R14, 1 ;  /* 0x3ff000001604742b */ /* 0x000fd0000000000e */
[----:B------:R-:W-:-:S14]  /*41a0*/  DSETP.GTU.AND P0, PT, R4, RZ, PT ;  /* 0x000000ff0400722a */ /* 0x000fdc0003f0c000 */
[----:B------:R-:W-:Y:S05]  /*41b0*/  @!P0 BRA `(.L_x_81) ;  /* 0xfffffff000748947 */ /* 0x000fea000383ffff */
[----:B------:R-:W-:Y:S05]  /*41c0*/  BSYNC.RECONVERGENT B1 ;  /* 0x0000000000017941 */ /* 0x000fea0003800200 */
.L_x_69:
[C---:B------:R-:W-:Y:S01]  /*41d0*/  IADD3 R12, P0, PT, R32.reuse, R29, RZ ;  /* 0x0000001d200c7210 */ /* 0x040fe20007f1e0ff */
[----:B------:R-:W-:Y:S01]  /*41e0*/  UMOV UR8, 0xb2fec56d ;  /* 0xb2fec56d00087882 */ /* 0x000fe20000000000 */
[----:B------:R-:W-:Y:S01]  /*41f0*/  UMOV UR9, 0x3fa0f27b ;  /* 0x3fa0f27b00097882 */ /* 0x000fe20000000000 */
[----:B------:R-:W-:Y:S01]  /*4200*/  DMUL R8, R4, R4 ;  /* 0x0000000404087228 */ /* 0x000fe20000000000 */
[----:B------:R-:W-:Y:S01]  /*4210*/  SHF.L.U64.HI R0, R32, 0x17, R31 ;  /* 0x0000001720007819 */ /* 0x000fe2000001021f */
[----:B------:R-:W-:-:S05]  /*4220*/  IMAD.X R3, R31, 0x1, R30, P0 ;  /* 0x000000011f037824 */ /* 0x000fca00000e061e */
[--C-:B------:R-:W-:Y:S01]  /*4230*/  SHF.R.U64 R12, R12, 0xb, R3.reuse ;  /* 0x0000000b0c0c7819 */ /* 0x100fe20000001203 */
[----:B------:R-:W-:Y:S01]  /*4240*/  DMUL R4, R4, R8 ;  /* 0x0000000804047228 */ /* 0x000fe20000000000 */
[----:B------:R-:W-:Y:S01]  /*4250*/  SHF.R.U32.HI R13, RZ, 0xb, R3 ;  /* 0x0000000bff0d7819 */ /* 0x000fe20000011603 */
[----:B------:R-:W-:Y:S01]  /*4260*/  DMUL R2, R14, R14 ;  /* 0x0000000e0e027228 */ /* 0x000fe20000000000 */
[----:B------:R-:W-:Y:S02]  /*4270*/  LOP3.LUT R8, R0, R31, RZ, 0x3c, !PT ;  /* 0x0000001f00087212 */ /* 0x000fe400078e3cff */
[----:B------:R-:W0:Y:S05]  /*4280*/  I2F.F64.U64 R6, R12 ;  /* 0x0000000c00067312 */ /* 0x000e2a0000301800 */
[----:B------:R-:W-:-:S08]  /*4290*/  DMUL R10, R2, -UR8 ;  /* 0x80000008020a7c28 */ /* 0x000fd00008000000 */
[----:B------:R-:W-:Y:S02]  /*42a0*/  DFMA R2, R2, R10, 1 ;  /* 0x3ff000000202742b */ /* 0x000fe4000000000a */
[----:B0-----:R-:W-:Y:S01]  /*42b0*/  DMUL R6, R6, 1.1102230246251565404e-16 ;  /* 0x3ca0000006067828 */ /* 0x001fe20000000000 */
[----:B------:R-:W-:Y:S01]  /*42c0*/  IMAD.SHL.U32 R11, R32, 0x800000, RZ ;  /* 0x00800000200b7824 */ /* 0x000fe200078e00ff */
[----:B------:R-:W-:-:S04]  /*42d0*/  SHF.R.U32.HI R10, RZ, 0x5, R30 ;  /* 0x00000005ff0a7819 */ /* 0x000fc8000001161e */
[----:B------:R-:W-:Y:S02]  /*42e0*/  LOP3.LUT R9, R11, R32, RZ, 0x3c, !PT ;  /* 0x000000200b097212 */ /* 0x000fe400078e3cff */
[----:B------:R-:W-:Y:S01]  /*42f0*/  DSETP.GEU.AND P0, PT, R6, R2, PT ;  /* 0x000000020600722a */ /* 0x000fe20003f0e000 */
[----:B------:R-:W-:Y:S02]  /*4300*/  SHF.R.U64 R2, R29, 0x5, R30 ;  /* 0x000000051d027819 */ /* 0x000fe4000000121e */
[C-C-:B------:R-:W-:Y:S02]  /*4310*/  SHF.R.U64 R0, R9.reuse, 0x12, R8.reuse ;  /* 0x0000001209007819 */ /* 0x140fe40000001208 */
[----:B------:R-:W-:Y:S02]  /*4320*/  SHF.R.U32.HI R3, RZ, 0x12, R8 ;  /* 0x00000012ff037819 */ /* 0x000fe40000011608 */
[----:B------:R-:W-:Y:S02]  /*4330*/  LOP3.LUT R0, R9, R0, R2, 0x96, !PT ;  /* 0x0000000009007212 */ /* 0x000fe400078e9602 */
[----:B------:R-:W-:-:S05]  /*4340*/  LOP3.LUT R3, R8, R3, R10, 0x96, !PT ;  /* 0x0000000308037212 */ /* 0x000fca00078e960a */
        /* <DEDUP_REMOVED lines=77> */
.L_x_84:
[----:B------:R-:W-:Y:S01]  /*4820*/  IMAD.MOV.U32 R8, RZ, RZ, 0x0 ;  /* 0x00000000ff087424 */ /* 0x000fe200078e00ff */
[----:B------:R-:W-:Y:S01]  /*4830*/  LOP3.LUT P0, RZ, R7, 0x7fffffff, RZ, 0xc0, !PT ;  /* 0x7fffffff07ff7812 */ /* 0x000fe2000780c0ff */
[----:B------:R-:W-:-:S06]  /*4840*/  IMAD.MOV.U32 R9, RZ, RZ, 0x7ff00000 ;  /* 0x7ff00000ff097424 */ /* 0x000fcc00078e00ff */
[----:B------:R-:W-:-:S10]  /*4850*/  DFMA R8, R6, R8, +INF ;  /* 0x7ff000000608742b */ /* 0x000fd40000000008 */
[----:B------:R-:W-:Y:S02]  /*4860*/  FSEL R6, R8, RZ, P0 ;  /* 0x000000ff08067208 */ /* 0x000fe40000000000 */
[----:B------:R-:W-:-:S07]  /*4870*/  FSEL R7, R9, -QNAN , P0 ;  /* 0xfff0000009077808 */ /* 0x000fce0000000000 */
.L_x_85:
[----:B------:R-:W-:Y:S05]  /*4880*/  BSYNC.RECONVERGENT B1 ;  /* 0x0000000000017941 */ /* 0x000fea0003800200 */
.L_x_83:
[----:B------:R-:W-:Y:S01]  /*4890*/  ISETP.GT.AND P0, PT, R5, 0xfffff, PT ;  /* 0x000fffff0500780c */ /* 0x000fe20003f04270 */
[--C-:B------:R-:W-:Y:S01]  /*48a0*/  IMAD.MOV.U32 R8, RZ, RZ, R4.reuse ;  /* 0x000000ffff087224 */ /* 0x100fe200078e0004 */
[----:B------:R-:W-:Y:S01]  /*48b0*/  BSSY.RECONVERGENT B1, `(.L_x_86) ;  /* 0x0000050000017945 */ /* 0x000fe20003800200 */
[--C-:B------:R-:W-:Y:S02]  /*48c0*/  IMAD.MOV.U32 R9, RZ, RZ, R5.reuse ;  /* 0x000000ffff097224 */ /* 0x100fe400078e0005 */
[----:B------:R-:W-:Y:S02]  /*48d0*/  IMAD.MOV.U32 R2, RZ, RZ, R5 ;  /* 0x000000ffff027224 */ /* 0x000fe400078e0005 */
[----:B------:R-:W-:Y:S02]  /*48e0*/  IMAD.MOV.U32 R31, RZ, RZ, -0x3ff ;  /* 0xfffffc01ff1f7424 */ /* 0x000fe400078e00ff */
[----:B------:R-:W-:-:S04]  /*48f0*/  IMAD.MOV.U32 R26, RZ, RZ, R4 ;  /* 0x000000ffff1a7224 */ /* 0x000fc800078e0004 */
[----:B------:R-:W-:Y:S01]  /*4900*/  @!P0 DMUL R8, R4, 1.80143985094819840000e+16 ;  /* 0x4350000004088828 */ /* 0x000fe20000000000 */
[----:B------:R-:W-:-:S09]  /*4910*/  @!P0 IMAD.MOV.U32 R31, RZ, RZ, -0x435 ;  /* 0xfffffbcbff1f8424 */ /* 0x000fd200078e00ff */
[----:B------:R-:W-:Y:S02]  /*4920*/  @!P0 IMAD.MOV.U32 R2, RZ, RZ, R9 ;  /* 0x000000ffff028224 */ /* 0x000fe400078e0009 */
[----:B------:R-:W-:Y:S02]  /*4930*/  @!P0 IMAD.MOV.U32 R26, RZ, RZ, R8 ;  /* 0x000000ffff1a8224 */ /* 0x000fe400078e0008 */
[----:B------:R-:W-:-:S05]  /*4940*/  VIADD R10, R2, 0xffffffff ;  /* 0xffffffff020a7836 */ /* 0x000fca0000000000 */
[----:B------:R-:W-:-:S13]  /*4950*/  ISETP.GT.U32.AND P1, PT, R10, 0x7feffffe, PT ;  /* 0x7feffffe0a00780c */ /* 0x000fda0003f24070 */
[----:B------:R-:W-:Y:S05]  /*4960*/  @P1 BRA `(.L_x_87) ;  /* 0x0000000000f81947 */ /* 0x000fea0003800000 */
[----:B------:R-:W-:Y:S01]  /*4970*/  LOP3.LUT R8, R2, 0xfffff, RZ, 0xc0, !PT ;  /* 0x000fffff02087812 */ /* 0x000fe200078ec0ff */
[----:B------:R-:W-:Y:S01]  /*4980*/  IMAD.MOV.U32 R24, RZ, RZ, RZ ;  /* 0x000000ffff187224 */ /* 0x000fe200078e00ff */
[----:B------:R-:W-:Y:S01]  /*4990*/  UMOV UR8, 0x3ae80f1e ;  /* 0x3ae80f1e00087882 */ /* 0x000fe20000000000 */
[----:B------:R-:W-:Y:S01]  /*49a0*/  IMAD.MOV.U32 R10, RZ, RZ, -0x748574fc ;  /* 0x8b7a8b04ff0a7424 */ /* 0x000fe200078e00ff */
[----:B------:R-:W-:Y:S01]  /*49b0*/  LOP3.LUT R27, R8, 0x3ff00000, RZ, 0xfc, !PT ;  /* 0x3ff00000081b7812 */ /* 0x000fe200078efcff */
[----:B------:R-:W-:Y:S01]  /*49c0*/  IMAD.MOV.U32 R11, RZ, RZ, 0x3ed0ee25 ;  /* 0x3ed0ee25ff0b7424 */ /* 0x000fe200078e00ff */
[----:B------:R-:W-:Y:S01]  /*49d0*/  UMOV UR9, 0x3eb1380b ;  /* 0x3eb1380b00097882 */ /* 0x000fe20000000000 */
[----:B------:R-:W-:Y:S02]  /*49e0*/  LEA.HI R31, R2, R31, RZ, 0xc ;  /* 0x0000001f021f7211 */ /* 0x000fe400078f60ff */
[----:B------:R-:W-:-:S13]  /*49f0*/  ISETP.GE.U32.AND P0, PT, R27, 0x3ff6a09f, PT ;  /* 0x3ff6a09f1b00780c */ /* 0x000fda0003f06070 */
        /* <DEDUP_REMOVED lines=14> */
[----:B------:R-:W-:-:S06]  /*4ae0*/  UMOV UR9, 0x3ef3b266 ;  /* 0x3ef3b26600097882 */ /* 0x000fcc0000000000 */
[----:B------:R-:W-:Y:S01]  /*4af0*/  DFMA R32, R8, R10, UR8 ;  /* 0x0000000808207e2b */ /* 0x000fe2000800000a */
        /* <DEDUP_REMOVED lines=10> */
[----:B------:R-:W-:Y:S01]  /*4ba0*/  DFMA R10, R26, -R12, R10 ;  /* 0x8000000c1a0a722b */ /* 0x000fe2000000000a */
[----:B------:R-:W-:Y:S01]  /*4bb0*/  LOP3.LUT R26, R31, 0x80000000, RZ, 0x3c, !PT ;  /* 0x800000001f1a7812 */ /* 0x000fe200078e3cff */
[----:B------:R-:W-:-:S03]  /*4bc0*/  IMAD.MOV.U32 R27, RZ, RZ, 0x43300000 ;  /* 0x43300000ff1b7424 */ /* 0x000fc600078e00ff */
[----:B------:R-:W-:Y:S01]  /*4bd0*/  DFMA R32, R8, R32, UR8 ;  /* 0x0000000808207e2b */ /* 0x000fe20008000020 */
[----:B------:R-:W-:Y:S01]  /*4be0*/  UMOV UR8, 0x9999a3c4 ;  /* 0x9999a3c400087882 */ /* 0x000fe20000000000 */
[----:B------:R-:W-:Y:S01]  /*4bf0*/  UMOV UR9, 0x3f899999 ;  /* 0x3f89999900097882 */ /* 0x000fe20000000000 */
[----:B------:R-:W-:-:S05]  /*4c00*/  DMUL R10, R24, R10 ;  /* 0x0000000a180a7228 */ /* 0x000fca0000000000 */
[----:B------:R-:W-:Y:S01]  /*4c10*/  DFMA R32, R8, R32, UR8 ;  /* 0x0000000808207e2b */ /* 0x000fe20008000020 */
[----:B------:R-:W-:Y:S01]  /*4c20*/  UMOV UR8, 0x80000000 ;  /* 0x8000000000087882 */ /* 0x000fe20000000000 */
[----:B------:R-:W-:Y:S02]  /*4c30*/  UMOV UR9, 0x43300000 ;  /* 0x4330000000097882 */ /* 0x000fe40000000000 */
[----:B------:R-:W-:Y:S01]  /*4c40*/  DADD R26, R26, -UR8 ;  /* 0x800000081a1a7e29 */ /* 0x000fe20008000000 */
[----:B------:R-:W-:Y:S01]  /*4c50*/  UMOV UR8, 0x55555554 ;  /* 0x5555555400087882 */ /* 0x000fe20000000000 */
[----:B------:R-:W-:Y:S02]  /*4c60*/  UMOV UR9, 0x3fb55555 ;  /* 0x3fb5555500097882 */ /* 0x000fe40000000000 */
[----:B------:R-:W-:Y:S01]  /*4c70*/  DFMA R32, R8, R32, UR8 ;  /* 0x0000000808207e2b */ /* 0x000fe20008000020 */
[----:B------:R-:W-:Y:S01]  /*4c80*/  UMOV UR8, 0xfefa39ef ;  /* 0xfefa39ef00087882 */ /* 0x000fe20000000000 */
[----:B------:R-:W-:-:S02]  /*4c90*/  UMOV UR9, 0x3fe62e42 ;  /* 0x3fe62e4200097882 */ /* 0x000fc40000000000 */
[----:B------:R-:W-:-:S04]  /*4ca0*/  DFMA R24, R26, UR8, R12 ;  /* 0x000000081a187c2b */ /* 0x000fc8000800000c */
[----:B------:R-:W-:-:S04]  /*4cb0*/  DMUL R32, R8, R32 ;  /* 0x0000002008207228 */ /* 0x000fc80000000000 */
[----:B------:R-:W-:Y:S01]  /*4cc0*/  DFMA R8, R26, -UR8, R24 ;  /* 0x800000081a087c2b */ /* 0x000fe20008000018 */
[----:B------:R-:W-:Y:S01]  /*4cd0*/  UMOV UR8, 0x3b39803f ;  /* 0x3b39803f00087882 */ /* 0x000fe20000000000 */
[----:B------:R-:W-:Y:S02]  /*4ce0*/  UMOV UR9, 0x3c7abc9e ;  /* 0x3c7abc9e00097882 */ /* 0x000fe40000000000 */
[----:B------:R-:W-:-:S04]  /*4cf0*/  DFMA R10, R12, R32, R10 ;  /* 0x000000200c0a722b */ /* 0x000fc8000000000a */
[----:B------:R-:W-:-:S08]  /*4d00*/  DADD R8, -R12, R8 ;  /* 0x000000000c087229 */ /* 0x000fd00000000108 */
[----:B------:R-:W-:-:S08]  /*4d10*/  DADD R8, R10, -R8 ;  /* 0x000000000a087229 */ /* 0x000fd00000000808 */
[----:B------:R-:W-:-:S08]  /*4d20*/  DFMA R8, R26, UR8, R8 ;  /* 0x000000081a087c2b */ /* 0x000fd00008000008 */
[----:B------:R-:W-:Y:S01]  /*4d30*/  DADD R8, R24, R8 ;  /* 0x0000000018087229 */ /* 0x000fe20000000008 */
[----:B------:R-:W-:Y:S10]  /*4d40*/  BRA `(.L_x_88) ;  /* 0x0000000000187947 */ /* 0x000ff40003800000 */
.L_x_87:
[----:B------:R-:W-:Y:S01]  /*4d50*/  IMAD.MOV.U32 R10, RZ, RZ, 0x0 ;  /* 0x00000000ff0a7424 */ /* 0x000fe200078e00ff */
[----:B------:R-:W-:Y:S01]  /*4d60*/  LOP3.LUT P0, RZ, R9, 0x7fffffff, RZ, 0xc0, !PT ;  /* 0x7fffffff09ff7812 */ /* 0x000fe2000780c0ff */
[----:B------:R-:W-:-:S06]  /*4d70*/  IMAD.MOV.U32 R11, RZ, RZ, 0x7ff00000 ;  /* 0x7ff00000ff0b7424 */ /* 0x000fcc00078e00ff */
[----:B------:R-:W-:-:S10]  /*4d80*/  DFMA R10, R8, R10, +INF ;  /* 0x7ff00000080a742b */ /* 0x000fd4000000000a */
[----:B------:R-:W-:Y:S02]  /*4d90*/  FSEL R8, R10, RZ, P0 ;  /* 0x000000ff0a087208 */ /* 0x000fe40000000000 */
[----:B------:R-:W-:-:S07]  /*4da0*/  FSEL R9, R11, -QNAN , P0 ;  /* 0xfff000000b097808 */ /* 0x000fce0000000000 */
.L_x_88:
[----:B------:R-:W-:Y:S05]  /*4db0*/  BSYNC.RECONVERGENT B1 ;  /* 0x0000000000017941 */ /* 0x000fea0003800200 */
.L_x_86:
[----:B------:R-:W-:Y:S01]  /*4dc0*/  DADD R10, -R4, 1 ;  /* 0x3ff00000040a7429 */ /* 0x000fe20000000100 */
[----:B------:R-:W-:-:S07]  /*4dd0*/  LOP3.LUT R13, R0, R29, RZ, 0x3c, !PT ;  /* 0x0000001d000d7212 */ /* 0x000fce00078e3cff */
[----:B------:R-:W-:Y:S02]  /*4de0*/  DADD R8, R10, R8 ;  /* 0x000000000a087229 */ /* 0x000fe40000000008 */
[----:B------:R-:W-:-:S06]  /*4df0*/  DMUL R10, R14, 0.5 ;  /* 0x3fe000000e0a7828 */ /* 0x000fcc0000000000 */
[----:B------:R-:W-:-:S08]  /*4e00*/  DMUL R8, R20, R8 ;  /* 0x0000000814087228 */ /* 0x000fd00000000000 */
[----:B------:R-:W-:Y:S01]  /*4e10*/  DFMA R8, R14, R10, R8 ;  /* 0x0000000a0e08722b */ /* 0x000fe20000000008 */
[----:B------:R-:W-:-:S07]  /*4e20*/  LOP3.LUT R14, R3, R30, RZ, 0x3c, !PT ;  /* 0x0000001e030e7212 */ /* 0x000fce00078e3cff */
[----:B------:R-:W-:-:S14]  /*4e30*/  DSETP.GEU.AND P0, PT, R6, R8, PT ;  /* 0x000000080600722a */ /* 0x000fdc0003f0e000 */
[----:B------:R-:W-:Y:S05]  /*4e40*/  @P0 BRA `(.L_x_89) ;  /* 0xffffffe4003c0947 */ /* 0x000fea000383ffff */
.L_x_82:
[----:B------:R-:W-:Y:S05]  /*4e50*/  BSYNC.RECONVERGENT B0 ;  /* 0x0000000000007941 */ /* 0x000fea0003800200 */
.L_x_68:
[----:B------:R-:W0:Y:S01]  /*4e60*/  LDCU UR6, c[0x0][0x38c] ;  /* 0x00007180ff0677ac */ /* 0x000e220008000800 */
[----:B------:R-:W1:Y:S01]  /*4e70*/  LDC.64 R8, c[0x0][0x388] ;  /* 0x0000e200ff087b82 */ /* 0x000e620000000a00 */
[----:B------:R-:W-:Y:S01]  /*4e80*/  IMAD.MOV.U32 R2, RZ, RZ, 0x1 ;  /* 0x00000001ff027424 */ /* 0x000fe200078e00ff */
[----:B------:R-:W-:Y:S01]  /*4e90*/  FSETP.GEU.AND P1, PT, |R17|, 6.5827683646048100446e-37, PT ;  /* 0x036000001100780b */ /* 0x000fe20003f2e200 */
[----:B------:R-:W-:Y:S01]  /*4ea0*/  BSSY.RECONVERGENT B0, `(.L_x_90) ;  /* 0x0000019000007945 */ /* 0x000fe20003800200 */
[----:B0-----:R-:W1:Y:S03]  /*4eb0*/  MUFU.RCP64H R3, UR6 ;  /* 0x0000000600037d08 */ /* 0x001e660008001800 */
[----:B-1----:R-:W-:-:S08]  /*4ec0*/  DFMA R6, R2, -R8, 1 ;  /* 0x3ff000000206742b */ /* 0x002fd00000000808 */
[----:B------:R-:W-:-:S08]  /*4ed0*/  DFMA R6, R6, R6, R6 ;  /* 0x000000060606722b */ /* 0x000fd00000000006 */
[----:B------:R-:W-:-:S08]  /*4ee0*/  DFMA R6, R2, R6, R2 ;  /* 0x000000060206722b */ /* 0x000fd00000000002 */
[----:B------:R-:W-:-:S08]  /*4ef0*/  DFMA R2, R6, -R8, 1 ;  /* 0x3ff000000602742b */ /* 0x000fd00000000808 */
[----:B------:R-:W-:-:S08]  /*4f00*/  DFMA R2, R6, R2, R6 ;  /* 0x000000020602722b */ /* 0x000fd00000000006 */
[----:B------:R-:W-:-:S08]  /*4f10*/  DMUL R6, R16, R2 ;  /* 0x0000000210067228 */ /* 0x000fd00000000000 */
[----:B------:R-:W-:-:S08]  /*4f20*/  DFMA R8, R6, -R8, R16 ;  /* 0x800000080608722b */ /* 0x000fd00000000010 */
[----:B------:R-:W-:Y:S02]  /*4f30*/  DFMA R2, R2, R8, R6 ;  /* 0x000000080202722b */ /* 0x000fe40000000006 */
[----:B------:R-:W-:-:S08]  /*4f40*/  DMUL R6, R20, R4 ;  /* 0x0000000414067228 */ /* 0x000fd00000000000 */
[----:B------:R-:W-:Y:S01]  /*4f50*/  FFMA R0, RZ, UR6, R3 ;  /* 0x00000006ff007c23 */ /* 0x000fe20008000003 */
[----:B------:R-:W-:-:S04]  /*4f60*/  DFMA R6, R20, R4, R6 ;  /* 0x000000041406722b */ /* 0x000fc80000000006 */
[----:B------:R-:W-:-:S04]  /*4f70*/  FSETP.GT.AND P0, PT, |R0|, 1.469367938527859385e-39, PT ;  /* 0x001000000000780b */ /* 0x000fc80003f04200 */
[----:B------:R-:W-:-:S09]  /*4f80*/  DMUL R18, R6, R18 ;  /* 0x0000001206127228 */ /* 0x000fd20000000000 */
[----:B------:R-:W-:Y:S05]  /*4f90*/  @P0 BRA P1, `(.L_x_91) ;  /* 0x0000000000240947 */ /* 0x000fea0000800000 */
[----:B------:R-:W0:Y:S01]  /*4fa0*/  LDCU.64 UR6, c[0x0][0x388] ;  /* 0x00007100ff0677ac */ /* 0x000e220008000a00 */
[----:B------:R-:W-:Y:S01]  /*4fb0*/  IMAD.MOV.U32 R8, RZ, RZ, R16 ;  /* 0x000000ffff087224 */ /* 0x000fe200078e0010 */
[----:B------:R-:W-:Y:S01]  /*4fc0*/  MOV R0, 0x5010 ;  /* 0x0000501000007802 */ /* 0x000fe20000000f00 */
[----:B------:R-:W-:Y:S02]  /*4fd0*/  IMAD.MOV.U32 R9, RZ, RZ, R17 ;  /* 0x000000ffff097224 */ /* 0x000fe400078e0011 */
[----:B0-----:R-:W-:Y:S02]  /*4fe0*/  IMAD.U32 R6, RZ, RZ, UR6 ;  /* 0x00000006ff067e24 */ /* 0x001fe4000f8e00ff */
[----:B------:R-:W-:-:S07]  /*4ff0*/  IMAD.U32 R7, RZ, RZ, UR7 ;  /* 0x00000007ff077e24 */ /* 0x000fce000f8e00ff */
[----:B------:R-:W-:Y:S05]  /*5000*/  CALL.REL.NOINC `($__internal_1_$__cuda_sm20_div_rn_f64_full) ;  /* 0x0000000400907944 */ /* 0x000fea0003c00000 */
[----:B------:R-:W-:Y:S02]  /*5010*/  IMAD.MOV.U32 R2, RZ, RZ, R6 ;  /* 0x000000ffff027224 */ /* 0x000fe400078e0006 */
[----:B------:R-:W-:-:S07]  /*5020*/  IMAD.MOV.U32 R3, RZ, RZ, R7 ;  /* 0x000000ffff037224 */ /* 0x000fce00078e0007 */
.L_x_91:
[----:B------:R-:W-:Y:S05]  /*5030*/  BSYNC.RECONVERGENT B0 ;  /* 0x0000000000007941 */ /* 0x000fea0003800200 */
.L_x_90:
        /* <DEDUP_REMOVED lines=13> */
[----:B------:R-:W-:-:S10]  /*5110*/  DFMA R4, R4, R8, R6 ;  /* 0x000000080404722b */ /* 0x000fd40000000006 */
[----:B------:R-:W-:-:S05]  /*5120*/  FFMA R0, RZ, UR6, R5 ;  /* 0x00000006ff007c23 */ /* 0x000fca0008000005 */
[----:B------:R-:W-:-:S13]  /*5130*/  FSETP.GT.AND P0, PT, |R0|, 1.469367938527859385e-39, PT ;  /* 0x001000000000780b */ /* 0x000fda0003f04200 */
        /* <DEDUP_REMOVED lines=10> */
.L_x_93:
[----:B------:R-:W-:Y:S05]  /*51e0*/  BSYNC.RECONVERGENT B0 ;  /* 0x0000000000007941 */ /* 0x000fea0003800200 */
.L_x_92:
[----:B------:R-:W0:Y:S01]  /*51f0*/  MUFU.RCP64H R7, R5 ;  /* 0x0000000500077308 */ /* 0x000e220000001800 */
[----:B------:R-:W-:Y:S01]  /*5200*/  IMAD.MOV.U32 R6, RZ, RZ, 0x1 ;  /* 0x00000001ff067424 */ /* 0x000fe200078e00ff */
[----:B------:R-:W-:Y:S01]  /*5210*/  FSETP.GEU.AND P1, PT, |R3|, 6.5827683646048100446e-37, PT ;  /* 0x036000000300780b */ /* 0x000fe20003f2e200 */
[----:B------:R-:W-:Y:S04]  /*5220*/  BSSY.RECONVERGENT B0, `(.L_x_94) ;  /* 0x0000012000007945 */ /* 0x000fe80003800200 */
[----:B0-----:R-:W-:-:S08]  /*5230*/  DFMA R8, R6, -R4, 1 ;  /* 0x3ff000000608742b */ /* 0x001fd00000000804 */
[----:B------:R-:W-:-:S08]  /*5240*/  DFMA R8, R8, R8, R8 ;  /* 0x000000080808722b */ /* 0x000fd00000000008 */
[----:B------:R-:W-:-:S08]  /*5250*/  DFMA R8, R6, R8, R6 ;  /* 0x000000080608722b */ /* 0x000fd00000000006 */
[----:B------:R-:W-:-:S08]  /*5260*/  DFMA R6, R8, -R4, 1 ;  /* 0x3ff000000806742b */ /* 0x000fd00000000804 */
[----:B------:R-:W-:-:S08]  /*5270*/  DFMA R6, R8, R6, R8 ;  /* 0x000000060806722b */ /* 0x000fd00000000008 */
[----:B------:R-:W-:-:S08]  /*5280*/  DMUL R8, R6, R2 ;  /* 0x0000000206087228 */ /* 0x000fd00000000000 */
[----:B------:R-:W-:-:S08]  /*5290*/  DFMA R10, R8, -R4, R2 ;  /* 0x80000004080a722b */ /* 0x000fd00000000002 */
[----:B------:R-:W-:-:S10]  /*52a0*/  DFMA R6, R6, R10, R8 ;  /* 0x0000000a0606722b */ /* 0x000fd40000000008 */
[----:B------:R-:W-:-:S05]  /*52b0*/  FFMA R0, RZ, R5, R7 ;  /* 0x00000005ff007223 */ /* 0x000fca0000000007 */
[----:B------:R-:W-:-:S13]  /*52c0*/  FSETP.GT.AND P0, PT, |R0|, 1.469367938527859385e-39, PT ;  /* 0x001000000000780b */ /* 0x000fda0003f04200 */
[----:B------:R-:W-:Y:S05]  /*52d0*/  @P0 BRA P1, `(.L_x_95) ;  /* 0x0000000000180947 */ /* 0x000fea0000800000 */
[----:B------:R-:W-:Y:S01]  /*52e0*/  IMAD.MOV.U32 R8, RZ, RZ, R2 ;  /* 0x000000ffff087224 */ /* 0x000fe200078e0002 */
[----:B------:R-:W-:Y:S01]  /*52f0*/  MOV R0, 0x5340 ;  /* 0x0000534000007802 */ /* 0x000fe20000000f00 */
[----:B------:R-:W-:Y:S02]  /*5300*/  IMAD.MOV.U32 R9, RZ, RZ, R3 ;  /* 0x000000ffff097224 */ /* 0x000fe400078e0003 */
[----:B------:R-:W-:Y:S02]  /*5310*/  IMAD.MOV.U32 R6, RZ, RZ, R4 ;  /* 0x000000ffff067224 */ /* 0x000fe400078e0004 */
[----:B------:R-:W-:-:S07]  /*5320*/  IMAD.MOV.U32 R7, RZ, RZ, R5 ;  /* 0x000000ffff077224 */ /* 0x000fce00078e0005 */
[----:B------:R-:W-:Y:S05]  /*5330*/  CALL.REL.NOINC `($__internal_1_$__cuda_sm20_div_rn_f64_full) ;  /* 0x0000000000c47944 */ /* 0x000fea0003c00000 */
.L_x_95:
[----:B------:R-:W-:Y:S05]  /*5340*/  BSYNC.RECONVERGENT B0 ;  /* 0x0000000000007941 */ /* 0x000fea0003800200 */
.L_x_94:
[----:B------:R-:W0:Y:S01]  /*5350*/  LDCU.64 UR6, c[0x0][0x380] ;  /* 0x00007000ff0677ac */ /* 0x000e220008000a00 */
[----:B------:R-:W1:Y:S02]  /*5360*/  F2F.F32.F64 R6, R6 ;  /* 0x0000000600067310 */ /* 0x000e640000301000 */
[----:B-1----:R-:W-:Y:S02]  /*5370*/  F2FP.BF16.F32.PACK_AB R0, RZ, R6 ;  /* 0x00000006ff00723e */ /* 0x002fe400000010ff */
[----:B0-----:R-:W-:-:S04]  /*5380*/  LEA R2, P0, R28, UR6, 0x1 ;  /* 0x000000061c027c11 */ /* 0x001fc8000f8008ff */
[----:B------:R-:W-:-:S05]  /*5390*/  LEA.HI.X R3, R28, UR7, RZ, 0x1, P0 ;  /* 0x000000071c037c11 */ /* 0x000fca00080f0cff */
[----:B------:R-:W-:Y:S01]  /*53a0*/  STG.E.U16 desc[UR4][R2.64], R0 ;  /* 0x0000000002007986 */ /* 0x000fe2000c101504 */
[----:B------:R-:W-:Y:S05]  /*53b0*/  EXIT ;  /* 0x000000000000794d */ /* 0x000fea0003800000 */
        .weak           $__internal_0_$__cuda_sm20_dblrcp_rn_slowpath_v3
        .type           $__internal_0_$__cuda_sm20_dblrcp_rn_slowpath_v3,@function
        .size           $__internal_0_$__cuda_sm20_dblrcp_rn_slowpath_v3,($__internal_1_$__cuda_sm20_div_rn_f64_full - $__internal_0_$__cuda_sm20_dblrcp_rn_slowpath_v3)
$__internal_0_$__cuda_sm20_dblrcp_rn_slowpath_v3:
[----:B------:R-:W-:Y:S01]  /*53c0*/  DSETP.GTU.AND P0, PT, |R6|, +INF , PT ;  /* 0x7ff000000600742a */ /* 0x000fe20003f0c200 */
[----:B------:R-:W-:-:S13]  /*53d0*/  BSSY.RECONVERGENT B1, `(.L_x_96) ;  /* 0x0000022000017945 */ /* 0x000fda0003800200 */
[----:B------:R-:W-:Y:S05]  /*53e0*/  @P0 BRA `(.L_x_97) ;  /* 0x0000000000780947 */ /* 0x000fea0003800000 */
[----:B------:R-:W-:-:S05]  /*53f0*/  LOP3.LUT R9, R7, 0x7fffffff, RZ, 0xc0, !PT ;  /* 0x7fffffff07097812 */ /* 0x000fca00078ec0ff */
[----:B------:R-:W-:-:S05]  /*5400*/  VIADD R10, R9, 0xffffffff ;  /* 0xffffffff090a7836 */ /* 0x000fca0000000000 */
[----:B------:R-:W-:-:S13]  /*5410*/  ISETP.GE.U32.AND P0, PT, R10, 0x7fefffff, PT ;  /* 0x7fefffff0a00780c */ /* 0x000fda0003f06070 */
[----:B------:R-:W-:Y:S01]  /*5420*/  @P0 LOP3.LUT R11, R7, 0x7ff00000, RZ, 0x3c, !PT ;  /* 0x7ff00000070b0812 */ /* 0x000fe200078e3cff */
[----:B------:R-:W-:Y:S01]  /*5430*/  @P0 IMAD.MOV.U32 R10, RZ, RZ, RZ ;  /* 0x000000ffff0a0224 */ /* 0x000fe200078e00ff */
[----:B------:R-:W-:Y:S06]  /*5440*/  @P0 BRA `(.L_x_98) ;  /* 0x0000000000680947 */ /* 0x000fec0003800000 */
[----:B------:R-:W-:-:S13]  /*5450*/  ISETP.GE.U32.AND P0, PT, R9, 0x1000001, PT ;  /* 0x010000010900780c */ /* 0x000fda0003f06070 */
[----:B------:R-:W-:Y:S05]  /*5460*/  @!P0 BRA `(.L_x_99) ;  /* 0x0000000000348947 */ /* 0x000fea0003800000 */
[----:B------:R-:W-:Y:S02]  /*5470*/  VIADD R11, R7, 0xc0200000 ;  /* 0xc0200000070b7836 */ /* 0x000fe40000000000 */
[----:B------:R-:W-:Y:S02]  /*5480*/  IMAD.MOV.U32 R10, RZ, RZ, R6 ;  /* 0x000000ffff0a7224 */ /* 0x000fe400078e0006 */
[----:B------:R-:W0:Y:S04]  /*5490*/  MUFU.RCP64H R9, R11 ;  /* 0x0000000b00097308 */ /* 0x000e280000001800 */
[----:B0-----:R-:W-:-:S08]  /*54a0*/  DFMA R22, -R10, R8, 1 ;  /* 0x3ff000000a16742b */ /* 0x001fd00000000108 */
[----:B------:R-:W-:-:S08]  /*54b0*/  DFMA R22, R22, R22, R22 ;  /* 0x000000161616722b */ /* 0x000fd00000000016 */
[----:B------:R-:W-:-:S08]  /*54c0*/  DFMA R22, R8, R22, R8 ;  /* 0x000000160816722b */ /* 0x000fd00000000008 */
[----:B------:R-:W-:-:S08]  /*54d0*/  DFMA R8, -R10, R22, 1 ;  /* 0x3ff000000a08742b */ /* 0x000fd00000000116 */
[----:B------:R-:W-:-:S08]  /*54e0*/  DFMA R8, R22, R8, R22 ;  /* 0x000000081608722b */ /* 0x000fd00000000016 */
[----:B------:R-:W-:-:S08]  /*54f0*/  DMUL R8, R8, 2.2250738585072013831e-308 ;  /* 0x0010000008087828 */ /* 0x000fd00000000000 */
[----:B------:R-:W-:-:S08]  /*5500*/  DFMA R6, -R6, R8, 1 ;  /* 0x3ff000000606742b */ /* 0x000fd00000000108 */
[----:B------:R-:W-:-:S08]  /*5510*/  DFMA R6, R6, R6, R6 ;  /* 0x000000060606722b */ /* 0x000fd00000000006 */
[----:B------:R-:W-:Y:S01]  /*5520*/  DFMA R10, R8, R6, R8 ;  /* 0x00000006080a722b */ /* 0x000fe20000000008 */
[----:B------:R-:W-:Y:S10]  /*5530*/  BRA `(.L_x_98) ;  /* 0x00000000002c7947 */ /* 0x000ff40003800000 */
.L_x_99:
[----:B------:R-:W-:-:S06]  /*5540*/  DMUL R6, R6, 8.11296384146066816958e+31 ;  /* 0x4690000006067828 */ /* 0x000fcc0000000000 */
[----:B------:R-:W0:Y:S02]  /*5550*/  MUFU.RCP64H R9, R7 ;  /* 0x0000000700097308 */ /* 0x000e240000001800 */
[----:B0-----:R-:W-:-:S08]  /*5560*/  DFMA R10, -R6, R8, 1 ;  /* 0x3ff00000060a742b */ /* 0x001fd00000000108 */
[----:B------:R-:W-:-:S08]  /*5570*/  DFMA R10, R10, R10, R10 ;  /* 0x0000000a0a0a722b */ /* 0x000fd0000000000a */
[----:B------:R-:W-:-:S08]  /*5580*/  DFMA R10, R8, R10, R8 ;  /* 0x0000000a080a722b */ /* 0x000fd00000000008 */
[----:B------:R-:W-:-:S08]  /*5590*/  DFMA R8, -R6, R10, 1 ;  /* 0x3ff000000608742b */ /* 0x000fd0000000010a */
[----:B------:R-:W-:-:S08]  /*55a0*/  DFMA R8, R10, R8, R10 ;  /* 0x000000080a08722b */ /* 0x000fd0000000000a */
[----:B------:R-:W-:Y:S01]  /*55b0*/  DMUL R10, R8, 8.11296384146066816958e+31 ;  /* 0x46900000080a7828 */ /* 0x000fe20000000000 */
[----:B------:R-:W-:Y:S10]  /*55c0*/  BRA `(.L_x_98) ;  /* 0x0000000000087947 */ /* 0x000ff40003800000 */
.L_x_97:
[----:B------:R-:W-:Y:S01]  /*55d0*/  LOP3.LUT R11, R7, 0x80000, RZ, 0xfc, !PT ;  /* 0x00080000070b7812 */ /* 0x000fe200078efcff */
[----:B------:R-:W-:-:S07]  /*55e0*/  IMAD.MOV.U32 R10, RZ, RZ, R6 ;  /* 0x000000ffff0a7224 */ /* 0x000fce00078e0006 */
.L_x_98:
[----:B------:R-:W-:Y:S05]  /*55f0*/  BSYNC.RECONVERGENT B1 ;  /* 0x0000000000017941 */ /* 0x000fea0003800200 */
.L_x_96:
[----:B------:R-:W-:Y:S02]  /*5600*/  IMAD.MOV.U32 R6, RZ, RZ, R2 ;  /* 0x000000ffff067224 */ /* 0x000fe400078e0002 */
[----:B------:R-:W-:Y:S02]  /*5610*/  IMAD.MOV.U32 R7, RZ, RZ, 0x0 ;  /* 0x00000000ff077424 */ /* 0x000fe400078e00ff */
[----:B------:R-:W-:Y:S02]  /*5620*/  IMAD.MOV.U32 R22, RZ, RZ, R10 ;  /* 0x000000ffff167224 */ /* 0x000fe400078e000a */
[----:B------:R-:W-:Y:S01]  /*5630*/  IMAD.MOV.U32 R23, RZ, RZ, R11 ;  /* 0x000000ffff177224 */ /* 0x000fe200078e000b */
[----:B------:R-:W-:Y:S06]  /*5640*/  RET.REL.NODEC R6 `(f_distribution_bf16) ;  /* 0xffffffa8066c7950 */ /* 0x000fec0003c3ffff */
        .weak           $__internal_1_$__cuda_sm20_div_rn_f64_full
        .type           $__internal_1_$__cuda_sm20_div_rn_f64_full,@function
        .size           $__internal_1_$__cuda_sm20_div_rn_f64_full,($__internal_2_$__cuda_sm20_dsqrt_rn_f64_mediumpath_v1 - $__internal_1_$__cuda_sm20_div_rn_f64_full)
$__internal_1_$__cuda_sm20_div_rn_f64_full:
[C---:B------:R-:W-:Y:S01]  /*5650*/  FSETP.GEU.AND P0, PT, |R7|.reuse, 1.469367938527859385e-39, PT ;  /* 0x001000000700780b */ /* 0x040fe20003f0e200 */
[----:B------:R-:W-:Y:S01]  /*5660*/  IMAD.MOV.U32 R10, RZ, RZ, 0x1 ;  /* 0x00000001ff0a7424 */ /* 0x000fe200078e00ff */
[----:B------:R-:W-:Y:S01]  /*5670*/  LOP3.LUT R4, R7, 0x800fffff, RZ, 0xc0, !PT ;  /* 0x800fffff07047812 */ /* 0x000fe200078ec0ff */
[----:B------:R-:W-:Y:S01]  /*5680*/  BSSY.RECONVERGENT B1, `(.L_x_100) ;  /* 0x0000054000017945 */ /* 0x000fe20003800200 */
[C---:B------:R-:W-:Y:S02]  /*5690*/  FSETP.GEU.AND P2, PT, |R9|.reuse, 1.469367938527859385e-39, PT ;  /* 0x001000000900780b */ /* 0x040fe40003f4e200 */
[----:B------:R-:W-:Y:S01]  /*56a0*/  LOP3.LUT R5, R4, 0x3ff00000, RZ, 0xfc, !PT ;  /* 0x3ff0000004057812 */ /* 0x000fe200078efcff */
[----:B------:R-:W-:Y:S01]  /*56b0*/  IMAD.MOV.U32 R4, RZ, RZ, R6 ;  /* 0x000000ffff047224 */ /* 0x000fe200078e0006 */
[----:B------:R-:W-:Y:S02]  /*56c0*/  LOP3.LUT R12, R9, 0x7ff00000, RZ, 0xc0, !PT ;  /* 0x7ff00000090c7812 */ /* 0x000fe400078ec0ff */
[----:B------:R-:W-:-:S03]  /*56d0*/  LOP3.LUT R22, R7, 0x7ff00000, RZ, 0xc0, !PT ;  /* 0x7ff0000007167812 */ /* 0x000fc600078ec0ff */
[----:B------:R-:W-:Y:S01]  /*56e0*/  @!P0 DMUL R4, R6, 8.98846567431157953865e+307 ;  /* 0x7fe0000006048828 */ /* 0x000fe20000000000 */
[C---:B------:R-:W-:Y:S01]  /*56f0*/  ISETP.GE.U32.AND P1, PT, R12.reuse, R22, PT ;  /* 0x000000160c00720c */ /* 0x040fe20003f26070 */
[----:B------:R-:W-:Y:S02]  /*5700*/  IMAD.MOV.U32 R23, RZ, RZ, R12 ;  /* 0x000000ffff177224 */ /* 0x000fe400078e000c */
[----:B------:R-:W-:Y:S02]  /*5710*/  @!P2 LOP3.LUT R13, R7, 0x7ff00000, RZ, 0xc0, !PT ;  /* 0x7ff00000070da812 */ /* 0x000fe400078ec0ff */
[----:B------:R-:W0:Y:S02]  /*5720*/  MUFU.RCP64H R11, R5 ;  /* 0x00000005000b7308 */ /* 0x000e240000001800 */
[----:B------:R-:W-:Y:S01]  /*5730*/  @!P2 ISETP.GE.U32.AND P3, PT, R12, R13, PT ;  /* 0x0000000d0c00a20c */ /* 0x000fe20003f66070 */
[----:B------:R-:W-:Y:S01]  /*5740*/  IMAD.MOV.U32 R13, RZ, RZ, 0x1ca00000 ;  /* 0x1ca00000ff0d7424 */ /* 0x000fe200078e00ff */
[----:B------:R-:W-:-:S05]  /*5750*/  @!P0 LOP3.LUT R22, R5, 0x7ff00000, RZ, 0xc0, !PT ;  /* 0x7ff0000005168812 */ /* 0x000fca00078ec0ff */
[----:B------:R-:W-:Y:S01]  /*5760*/  VIADD R25, R22, 0xffffffff ;  /* 0xffffffff16197836 */ /* 0x000fe20000000000 */
[----:B0-----:R-:W-:-:S08]  /*5770*/  DFMA R14, R10, -R4, 1 ;  /* 0x3ff000000a0e742b */ /* 0x001fd00000000804 */
[----:B------:R-:W-:-:S08]  /*5780*/  DFMA R14, R14, R14, R14 ;  /* 0x0000000e0e0e722b */ /* 0x000fd0000000000e */
[----:B------:R-:W-:Y:S01]  /*5790*/  DFMA R16, R10, R14, R10 ;  /* 0x0000000e0a10722b */ /* 0x000fe2000000000a */
[C---:B------:R-:W-:Y:S01]  /*57a0*/  @!P2 SEL R15, R13.reuse, 0x63400000, !P3 ;  /* 0x634000000d0fa807 */ /* 0x040fe20005800000 */
[----:B------:R-:W-:Y:S01]  /*57b0*/  IMAD.MOV.U32 R10, RZ, RZ, R8 ;  /* 0x000000ffff0a7224 */ /* 0x000fe200078e0008 */
[----:B------:R-:W-:Y:S01]  /*57c0*/  SEL R11, R13, 0x63400000, !P1 ;  /* 0x634000000d0b7807 */ /* 0x000fe20004800000 */
[----:B------:R-:W-:Y:S01]  /*57d0*/  @!P2 IMAD.MOV.U32 R14, RZ, RZ, RZ ;  /* 0x000000ffff0ea224 */ /* 0x000fe200078e00ff */
[--C-:B------:R-:W-:Y:S02]  /*57e0*/  @!P2 LOP3.LUT R15, R15, 0x80000000, R9.reuse, 0xf8, !PT ;  /* 0x800000000f0fa812 */ /* 0x100fe400078ef809 */
[----:B------:R-:W-:Y:S01]  /*57f0*/  LOP3.LUT R11, R11, 0x800fffff, R9, 0xf8, !PT ;  /* 0x800fffff0b0b7812 */ /* 0x000fe200078ef809 */
[----:B------:R-:W-:Y:S01]  /*5800*/  DFMA R20, R16, -R4, 1 ;  /* 0x3ff000001014742b */ /* 0x000fe20000000804 */
[----:B------:R-:W-:-:S06]  /*5810*/  @!P2 LOP3.LUT R15, R15, 0x100000, RZ, 0xfc, !PT ;  /* 0x001000000f0fa812 */ /* 0x000fcc00078efcff */
[----:B------:R-:W-:Y:S02]  /*5820*/  @!P2 DFMA R10, R10, 2, -R14 ;  /* 0x400000000a0aa82b */ /* 0x000fe4000000080e */
[----:B------:R-:W-:-:S08]  /*5830*/  DFMA R20, R16, R20, R16 ;  /* 0x000000141014722b */ /* 0x000fd00000000010 */
[----:B------:R-:W-:Y:S01]  /*5840*/  @!P2 LOP3.LUT R23, R11, 0x7ff00000, RZ, 0xc0, !PT ;  /* 0x7ff000000b17a812 */ /* 0x000fe200078ec0ff */
[----:B------:R-:W-:-:S04]  /*5850*/  DMUL R14, R20, R10 ;  /* 0x0000000a140e7228 */ /* 0x000fc80000000000 */
[----:B------:R-:W-:-:S04]  /*5860*/  VIADD R24, R23, 0xffffffff ;  /* 0xffffffff17187836 */ /* 0x000fc80000000000 */
[----:B------:R-:W-:Y:S01]  /*5870*/  DFMA R16, R14, -R4, R10 ;  /* 0x800000040e10722b */ /* 0x000fe2000000000a */
[----:B------:R-:W-:-:S04]  /*5880*/  ISETP.GT.U32.AND P0, PT, R24, 0x7feffffe, PT ;  /* 0x7feffffe1800780c */ /* 0x000fc80003f04070 */
[----:B------:R-:W-:-:S03]  /*5890*/  ISETP.GT.U32.OR P0, PT, R25, 0x7feffffe, P0 ;  /* 0x7feffffe1900780c */ /* 0x000fc60000704470 */
[----:B------:R-:W-:-:S10]  /*58a0*/  DFMA R14, R20, R16, R14 ;  /* 0x00000010140e722b */ /* 0x000fd4000000000e */
[----:B------:R-:W-:Y:S05]  /*58b0*/  @P0 BRA `(.L_x_101) ;  /* 0x00000000006c0947 */ /* 0x000fea0003800000 */
[----:B------:R-:W-:-:S04]  /*58c0*/  LOP3.LUT R9, R7, 0x7ff00000, RZ, 0xc0, !PT ;  /* 0x7ff0000007097812 */ /* 0x000fc800078ec0ff */
[CC--:B------:R-:W-:Y:S02]  /*58d0*/  VIADDMNMX R8, R12.reuse, -R9.reuse, 0xb9600000, !PT ;  /* 0xb96000000c087446 */ /* 0x0c0fe40007800909 */
[----:B------:R-:W-:Y:S02]  /*58e0*/  ISETP.GE.U32.AND P0, PT, R12, R9, PT ;  /* 0x000000090c00720c */ /* 0x000fe40003f06070 */
[----:B------:R-:W-:Y:S02]  /*58f0*/  VIMNMX R8, PT, PT, R8, 0x46a00000, PT ;  /* 0x46a0000008087848 */ /* 0x000fe40003fe0100 */
[----:B------:R-:W-:-:S05]  /*5900*/  SEL R13, R13, 0x63400000, !P0 ;  /* 0x634000000d0d7807 */ /* 0x000fca0004000000 */
[----:B------:R-:W-:Y:S02]  /*5910*/  IMAD.IADD R16, R8, 0x1, -R13 ;  /* 0x0000000108107824 */ /* 0x000fe400078e0a0d */
[----:B------:R-:W-:Y:S02]  /*5920*/  IMAD.MOV.U32 R8, RZ, RZ, RZ ;  /* 0x000000ffff087224 */ /* 0x000fe400078e00ff */
[----:B------:R-:W-:-:S06]  /*5930*/  VIADD R9, R16, 0x7fe00000 ;  /* 0x7fe0000010097836 */ /* 0x000fcc0000000000 */
[----:B------:R-:W-:-:S10]  /*5940*/  DMUL R12, R14, R8 ;  /* 0x000000080e0c7228 */ /* 0x000fd40000000000 */
[----:B------:R-:W-:-:S13]  /*5950*/  FSETP.GTU.AND P0, PT, |R13|, 1.469367938527859385e-39, PT ;  /* 0x001000000d00780b */ /* 0x000fda0003f0c200 */
[----:B------:R-:W-:Y:S05]  /*5960*/  @P0 BRA `(.L_x_102) ;  /* 0x0000000000940947 */ /* 0x000fea0003800000 */
[----:B------:R-:W-:Y:S01]  /*5970*/  DFMA R4, R14, -R4, R10 ;  /* 0x800000040e04722b */ /* 0x000fe2000000000a */
[----:B------:R-:W-:-:S09]  /*5980*/  IMAD.MOV.U32 R8, RZ, RZ, RZ ;  /* 0x000000ffff087224 */ /* 0x000fd200078e00ff */
[C---:B------:R-:W-:Y:S02]  /*5990*/  FSETP.NEU.AND P0, PT, R5.reuse, RZ, PT ;  /* 0x000000ff0500720b */ /* 0x040fe40003f0d000 */
[----:B------:R-:W-:-:S04]  /*59a0*/  LOP3.LUT R7, R5, 0x80000000, R7, 0x48, !PT ;  /* 0x8000000005077812 */ /* 0x000fc800078e4807 */
[----:B------:R-:W-:-:S07]  /*59b0*/  LOP3.LUT R9, R7, R9, RZ, 0xfc, !PT ;  /* 0x0000000907097212 */ /* 0x000fce00078efcff */
[----:B------:R-:W-:Y:S05]  /*59c0*/  @!P0 BRA `(.L_x_102) ;  /* 0x00000000007c8947 */ /* 0x000fea0003800000 */
[----:B------:R-:W-:Y:S01]  /*59d0*/  IMAD.MOV R5, RZ, RZ, -R16 ;  /* 0x000000ffff057224 */ /* 0x000fe200078e0a10 */
[----:B------:R-:W-:Y:S01]  /*59e0*/  DMUL.RP R8, R14, R8 ;  /* 0x000000080e087228 */ /* 0x000fe20000008000 */
[----:B------:R-:W-:-:S06]  /*59f0*/  IMAD.MOV.U32 R4, RZ, RZ, RZ ;  /* 0x000000ffff047224 */ /* 0x000fcc00078e00ff */
[----:B------:R-:W-:-:S03]  /*5a00*/  DFMA R4, R12, -R4, R14 ;  /* 0x800000040c04722b */ /* 0x000fc6000000000e */
[----:B------:R-:W-:-:S03]  /*5a10*/  LOP3.LUT R7, R9, R7, RZ, 0x3c, !PT ;  /* 0x0000000709077212 */ /* 0x000fc600078e3cff */
[----:B------:R-:W-:-:S04]  /*5a20*/  IADD3 R4, PT, PT, -R16, -0x43300000, RZ ;  /* 0xbcd0000010047810 */ /* 0x000fc80007ffe1ff */
[----:B------:R-:W-:-:S04]  /*5a30*/  FSETP.NEU.AND P0, PT, |R5|, R4, PT ;  /* 0x000000040500720b */ /* 0x000fc80003f0d200 */
[----:B------:R-:W-:Y:S02]  /*5a40*/  FSEL R12, R8, R12, !P0 ;  /* 0x0000000c080c7208 */ /* 0x000fe40004000000 */
[----:B------:R-:W-:Y:S01]  /*5a50*/  FSEL R13, R7, R13, !P0 ;  /* 0x0000000d070d7208 */ /* 0x000fe20004000000 */
[----:B------:R-:W-:Y:S06]  /*5a60*/  BRA `(.L_x_102) ;  /* 0x0000000000547947 */ /* 0x000fec0003800000 */
.L_x_101:
[----:B------:R-:W-:-:S14]  /*5a70*/  DSETP.NAN.AND P0, PT, R8, R8, PT ;  /* 0x000000080800722a */ /* 0x000fdc0003f08000 */
[----:B------:R-:W-:Y:S05]  /*5a80*/  @P0 BRA `(.L_x_103) ;  /* 0x0000000000440947 */ /* 0x000fea0003800000 */
[----:B------:R-:W-:-:S14]  /*5a90*/  DSETP.NAN.AND P0, PT, R6, R6, PT ;  /* 0x000000060600722a */ /* 0x000fdc0003f08000 */
[----:B------:R-:W-:Y:S05]  /*5aa0*/  @P0 BRA `(.L_x_104) ;  /* 0x0000000000300947 */ /* 0x000fea0003800000 */
[----:B------:R-:W-:Y:S01]  /*5ab0*/  ISETP.NE.AND P0, PT, R23, R22, PT ;  /* 0x000000161700720c */ /* 0x000fe20003f05270 */
[----:B------:R-:W-:Y:S02]  /*5ac0*/  IMAD.MOV.U32 R12, RZ, RZ, 0x0 ;  /* 0x00000000ff0c7424 */ /* 0x000fe400078e00ff */
[----:B------:R-:W-:-:S10]  /*5ad0*/  IMAD.MOV.U32 R13, RZ, RZ, -0x80000 ;  /* 0xfff80000ff0d7424 */ /* 0x000fd400078e00ff */
[----:B------:R-:W-:Y:S05]  /*5ae0*/  @!P0 BRA `(.L_x_102) ;  /* 0x0000000000348947 */ /* 0x000fea0003800000 */
[----:B------:R-:W-:Y:S02]  /*5af0*/  ISETP.NE.AND P0, PT, R23, 0x7ff00000, PT ;  /* 0x7ff000001700780c */ /* 0x000fe40003f05270 */
[----:B------:R-:W-:Y:S02]  /*5b00*/  LOP3.LUT R13, R9, 0x80000000, R7, 0x48, !PT ;  /* 0x80000000090d7812 */ /* 0x000fe400078e4807 */
[----:B------:R-:W-:-:S13]  /*5b10*/  ISETP.EQ.OR P0, PT, R22, RZ, !P0 ;  /* 0x000000ff1600720c */ /* 0x000fda0004702670 */
[----:B------:R-:W-:Y:S01]  /*5b20*/  @P0 LOP3.LUT R4, R13, 0x7ff00000, RZ, 0xfc, !PT ;  /* 0x7ff000000d040812 */ /* 0x000fe200078efcff */
[----:B------:R-:W-:Y:S02]  /*5b30*/  @!P0 IMAD.MOV.U32 R12, RZ, RZ, RZ ;  /* 0x000000ffff0c8224 */ /* 0x000fe400078e00ff */
[----:B------:R-:W-:Y:S02]  /*5b40*/  @P0 IMAD.MOV.U32 R12, RZ, RZ, RZ ;  /* 0x000000ffff0c0224 */ /* 0x000fe400078e00ff */
[----:B------:R-:W-:Y:S01]  /*5b50*/  @P0 IMAD.MOV.U32 R13, RZ, RZ, R4 ;  /* 0x000000ffff0d0224 */ /* 0x000fe200078e0004 */
[----:B------:R-:W-:Y:S06]  /*5b60*/  BRA `(.L_x_102) ;  /* 0x0000000000147947 */ /* 0x000fec0003800000 */
.L_x_104:
[----:B------:R-:W-:Y:S01]  /*5b70*/  LOP3.LUT R13, R7, 0x80000, RZ, 0xfc, !PT ;  /* 0x00080000070d7812 */ /* 0x000fe200078efcff */
[----:B------:R-:W-:Y:S01]  /*5b80*/  IMAD.MOV.U32 R12, RZ, RZ, R6 ;  /* 0x000000ffff0c7224 */ /* 0x000fe200078e0006 */
[----:B------:R-:W-:Y:S06]  /*5b90*/  BRA `(.L_x_102) ;  /* 0x0000000000087947 */ /* 0x000fec0003800000 */
.L_x_103:
[----:B------:R-:W-:Y:S01]  /*5ba0*/  LOP3.LUT R13, R9, 0x80000, RZ, 0xfc, !PT ;  /* 0x00080000090d7812 */ /* 0x000fe200078efcff */
[----:B------:R-:W-:-:S07]  /*5bb0*/  IMAD.MOV.U32 R12, RZ, RZ, R8 ;  /* 0x000000ffff0c7224 */ /* 0x000fce00078e0008 */
.L_x_102:
[----:B------:R-:W-:Y:S05]  /*5bc0*/  BSYNC.RECONVERGENT B1 ;  /* 0x0000000000017941 */ /* 0x000fea0003800200 */
.L_x_100:
[----:B------:R-:W-:Y:S02]  /*5bd0*/  IMAD.MOV.U32 R4, RZ, RZ, R0 ;  /* 0x000000ffff047224 */ /* 0x000fe400078e0000 */
[----:B------:R-:W-:Y:S02]  /*5be0*/  IMAD.MOV.U32 R5, RZ, RZ, 0x0 ;  /* 0x00000000ff057424 */ /* 0x000fe400078e00ff */
[----:B------:R-:W-:Y:S02]  /*5bf0*/  IMAD.MOV.U32 R6, RZ, RZ, R12 ;  /* 0x000000ffff067224 */ /* 0x000fe400078e000c */
[----:B------:R-:W-:Y:S01]  /*5c00*/  IMAD.MOV.U32 R7, RZ, RZ, R13 ;  /* 0x000000ffff077224 */ /* 0x000fe200078e000d */
[----:B------:R-:W-:Y:S06]  /*5c10*/  RET.REL.NODEC R4 `(f_distribution_bf16) ;  /* 0xffffffa004f87950 */ /* 0x000fec0003c3ffff */
        .weak           $__internal_2_$__cuda_sm20_dsqrt_rn_f64_mediumpath_v1
        .type           $__internal_2_$__cuda_sm20_dsqrt_rn_f64_mediumpath_v1,@function
        .size           $__internal_2_$__cuda_sm20_dsqrt_rn_f64_mediumpath_v1,($f_distribution_bf16$__internal_accurate_pow - $__internal_2_$__cuda_sm20_dsqrt_rn_f64_mediumpath_v1)
$__internal_2_$__cuda_sm20_dsqrt_rn_f64_mediumpath_v1:
[----:B------:R-:W-:Y:S01]  /*5c20*/  ISETP.GE.U32.AND P0, PT, R12, -0x3400000, PT ;  /* 0xfcc000000c00780c */ /* 0x000fe20003f06070 */
[----:B------:R-:W-:-:S12]  /*5c30*/  BSSY.RECONVERGENT B3, `(.L_x_105) ;  /* 0x0000023000037945 */ /* 0x000fd80003800200 */
[----:B------:R-:W-:Y:S05]  /*5c40*/  @!P0 BRA `(.L_x_106) ;  /* 0x0000000000208947 */ /* 0x000fea0003800000 */
[----:B------:R-:W-:-:S10]  /*5c50*/  DFMA.RM R6, R6, R4, R10 ;  /* 0x000000040606722b */ /* 0x000fd4000000400a */
[----:B------:R-:W-:-:S05]  /*5c60*/  IADD3 R4, P0, PT, R6, 0x1, RZ ;  /* 0x0000000106047810 */ /* 0x000fca0007f1e0ff */
[----:B------:R-:W-:-:S06]  /*5c70*/  IMAD.X R5, RZ, RZ, R7, P0 ;  /* 0x000000ffff057224 */ /* 0x000fcc00000e0607 */
[----:B------:R-:W-:-:S08]  /*5c80*/  DFMA.RP R8, -R6, R4, R8 ;  /* 0x000000040608722b */ /* 0x000fd00000008108 */
[----:B------:R-:W-:-:S06]  /*5c90*/  DSETP.GT.AND P0, PT, R8, RZ, PT ;  /* 0x000000ff0800722a */ /* 0x000fcc0003f04000 */
[----:B------:R-:W-:Y:S02]  /*5ca0*/  FSEL R4, R4, R6, P0 ;  /* 0x0000000604047208 */ /* 0x000fe40000000000 */
[----:B------:R-:W-:Y:S01]  /*5cb0*/  FSEL R5, R5, R7, P0 ;  /* 0x0000000705057208 */ /* 0x000fe20000000000 */
[----:B------:R-:W-:Y:S06]  /*5cc0*/  BRA `(.L_x_107) ;  /* 0x0000000000647947 */ /* 0x000fec0003800000 */
.L_x_106:
[----:B------:R-:W-:-:S14]  /*5cd0*/  DSETP.NE.AND P0, PT, R8, RZ, PT ;  /* 0x000000ff0800722a */ /* 0x000fdc0003f05000 */
[----:B------:R-:W-:Y:S05]  /*5ce0*/  @!P0 BRA `(.L_x_108) ;  /* 0x0000000000588947 */ /* 0x000fea0003800000 */
[----:B------:R-:W-:-:S13]  /*5cf0*/  ISETP.GE.AND P0, PT, R9, RZ, PT ;  /* 0x000000ff0900720c */ /* 0x000fda0003f06270 */
[----:B------:R-:W-:Y:S02]  /*5d00*/  @!P0 IMAD.MOV.U32 R4, RZ, RZ, 0x0 ;  /* 0x00000000ff048424 */ /* 0x000fe400078e00ff */
[----:B------:R-:W-:Y:S01]  /*5d10*/  @!P0 IMAD.MOV.U32 R5, RZ, RZ, -0x80000 ;  /* 0xfff80000ff058424 */ /* 0x000fe200078e00ff */
[----:B------:R-:W-:Y:S06]  /*5d20*/  @!P0 BRA `(.L_x_107) ;  /* 0x00000000004c8947 */ /* 0x000fec0003800000 */
[----:B------:R-:W-:-:S13]  /*5d30*/  ISETP.GT.AND P0, PT, R9, 0x7fefffff, PT ;  /* 0x7fefffff0900780c */ /* 0x000fda0003f04270 */
[----:B------:R-:W-:Y:S05]  /*5d40*/  @P0 BRA `(.L_x_108) ;  /* 0x0000000000400947 */ /* 0x000fea0003800000 */
[----:B------:R-:W-:Y:S01]  /*5d50*/  DMUL R10, R8, 8.11296384146066816958e+31 ;  /* 0x46900000080a7828 */ /* 0x000fe20000000000 */
[----:B------:R-:W-:Y:S02]  /*5d60*/  IMAD.MOV.U32 R4, RZ, RZ, 0x0 ;  /* 0x00000000ff047424 */ /* 0x000fe400078e00ff */
[----:B------:R-:W-:Y:S02]  /*5d70*/  IMAD.MOV.U32 R8, RZ, RZ, RZ ;  /* 0x000000ffff087224 */ /* 0x000fe400078e00ff */
[----:B------:R-:W-:Y:S01]  /*5d80*/  IMAD.MOV.U32 R5, RZ, RZ, 0x3fd80000 ;  /* 0x3fd80000ff057424 */ /* 0x000fe200078e00ff */
[----:B------:R-:W0:Y:S03]  /*5d90*/  MUFU.RSQ64H R9, R11 ;  /* 0x0000000b00097308 */ /* 0x000e260000001c00 */
[----:B0-----:R-:W-:-:S08]  /*5da0*/  DMUL R6, R8, R8 ;  /* 0x0000000808067228 */ /* 0x001fd00000000000 */
[----:B------:R-:W-:-:S08]  /*5db0*/  DFMA R6, R10, -R6, 1 ;  /* 0x3ff000000a06742b */ /* 0x000fd00000000806 */
[----:B------:R-:W-:Y:S02]  /*5dc0*/  DFMA R4, R6, R4, 0.5 ;  /* 0x3fe000000604742b */ /* 0x000fe40000000004 */
[----:B------:R-:W-:-:S08]  /*5dd0*/  DMUL R6, R8, R6 ;  /* 0x0000000608067228 */ /* 0x000fd00000000000 */
[----:B------:R-:W-:-:S08]  /*5de0*/  DFMA R6, R4, R6, R8 ;  /* 0x000000060406722b */ /* 0x000fd00000000008 */
[----:B------:R-:W-:Y:S02]  /*5df0*/  DMUL R4, R10, R6 ;  /* 0x000000060a047228 */ /* 0x000fe40000000000 */
[----:B------:R-:W-:-:S06]  /*5e00*/  VIADD R7, R7, 0xfff00000 ;  /* 0xfff0000007077836 */ /* 0x000fcc0000000000 */
[----:B------:R-:W-:-:S08]  /*5e10*/  DFMA R8, R4, -R4, R10 ;  /* 0x800000040408722b */ /* 0x000fd0000000000a */
[----:B------:R-:W-:-:S10]  /*5e20*/  DFMA R4, R6, R8, R4 ;  /* 0x000000080604722b */ /* 0x000fd40000000004 */
[----:B------:R-:W-:Y:S01]  /*5e30*/  VIADD R5, R5, 0xfcb00000 ;  /* 0xfcb0000005057836 */ /* 0x000fe20000000000 */
[----:B------:R-:W-:Y:S06]  /*5e40*/  BRA `(.L_x_107) ;  /* 0x0000000000047947 */ /* 0x000fec0003800000 */
.L_x_108:
[----:B------:R-:W-:-:S11]  /*5e50*/  DADD R4, R8, R8 ;  /* 0x0000000008047229 */ /* 0x000fd60000000008 */
.L_x_107:
[----:B------:R-:W-:Y:S05]  /*5e60*/  BSYNC.RECONVERGENT B3 ;  /* 0x0000000000037941 */ /* 0x000fea0003800200 */
.L_x_105:
[----:B------:R-:W-:Y:S02]  /*5e70*/  IMAD.MOV.U32 R6, RZ, RZ, R2 ;  /* 0x000000ffff067224 */ /* 0x000fe400078e0002 */
[----:B------:R-:W-:-:S04]  /*5e80*/  IMAD.MOV.U32 R7, RZ, RZ, 0x0 ;  /* 0x00000000ff077424 */ /* 0x000fc800078e00ff */
[----:B------:R-:W-:Y:S05]  /*5e90*/  RET.REL.NODEC R6 `(f_distribution_bf16) ;  /* 0xffffffa006587950 */ /* 0x000fea0003c3ffff */
        .type           $f_distribution_bf16$__internal_accurate_pow,@function
        .size           $f_distribution_bf16$__internal_accurate_pow,($f_distribution_bf16$__internal_trig_reduction_slowpathd - $f_distribution_bf16$__internal_accurate_pow)
$f_distribution_bf16$__internal_accurate_pow:
[----:B------:R-:W-:Y:S01]  /*5ea0*/  ISETP.GT.U32.AND P0, PT, R33, 0xfffff, PT ;  /* 0x000fffff2100780c */ /* 0x000fe20003f04070 */
[----:B------:R-:W-:Y:S01]  /*5eb0*/  IMAD.MOV.U32 R6, RZ, RZ, R10 ;  /* 0x000000ffff067224 */ /* 0x000fe200078e000a */
[----:B------:R-:W-:Y:S01]  /*5ec0*/  UMOV UR6, 0x7d2cafe2 ;  /* 0x7d2cafe200067882 */ /* 0x000fe20000000000 */
[--C-:B------:R-:W-:Y:S01]  /*5ed0*/  IMAD.MOV.U32 R7, RZ, RZ, R33.reuse ;  /* 0x000000ffff077224 */ /* 0x100fe200078e0021 */
[----:B------:R-:W-:Y:S01]  /*5ee0*/  UMOV UR7, 0x3eb0f5ff ;  /* 0x3eb0f5ff00077882 */ /* 0x000fe20000000000 */
[----:B------:R-:W-:Y:S01]  /*5ef0*/  IMAD.MOV.U32 R8, RZ, RZ, R33 ;  /* 0x000000ffff087224 */ /* 0x000fe200078e0021 */
[----:B------:R-:W-:Y:S01]  /*5f00*/  UMOV UR8, 0x3b39803f ;  /* 0x3b39803f00087882 */ /* 0x000fe20000000000 */
[----:B------:R-:W-:Y:S01]  /*5f10*/  IMAD.MOV.U32 R12, RZ, RZ, 0x41ad3b5a ;  /* 0x41ad3b5aff0c7424 */ /* 0x000fe200078e00ff */
[----:B------:R-:W-:Y:S01]  /*5f20*/  UMOV UR9, 0x3c7abc9e ;  /* 0x3c7abc9e00097882 */ /* 0x000fe20000000000 */
[----:B------:R-:W-:-:S04]  /*5f30*/  IMAD.MOV.U32 R13, RZ, RZ, 0x3ed0f5d2 ;  /* 0x3ed0f5d2ff0d7424 */ /* 0x000fc800078e00ff */
[----:B------:R-:W-:-:S10]  /*5f40*/  @!P0 DMUL R6, R6, 1.80143985094819840000e+16 ;  /* 0x4350000006068828 */ /* 0x000fd40000000000 */
[----:B------:R-:W-:Y:S02]  /*5f50*/  @!P0 IMAD.MOV.U32 R8, RZ, RZ, R7 ;  /* 0x000000ffff088224 */ /* 0x000fe400078e0007 */
[----:B------:R-:W-:Y:S01]  /*5f60*/  @!P0 IMAD.MOV.U32 R10, RZ, RZ, R6 ;  /* 0x000000ffff0a8224 */ /* 0x000fe200078e0006 */
[----:B------:R-:W-:Y:S01]  /*5f70*/  SHF.R.U32.HI R6, RZ, 0x14, R33 ;  /* 0x00000014ff067819 */ /* 0x000fe20000011621 */
[----:B------:R-:W-:Y:S01]  /*5f80*/  IMAD.MOV.U32 R33, RZ, RZ, R29 ;  /* 0x000000ffff217224 */ /* 0x000fe200078e001d */
[----:B------:R-:W-:Y:S02]  /*5f90*/  LOP3.LUT R8, R8, 0x800fffff, RZ, 0xc0, !PT ;  /* 0x800fffff08087812 */ /* 0x000fe400078ec0ff */
[----:B------:R-:W-:Y:S02]  /*5fa0*/  @!P0 LEA.HI R6, R7, 0xffffffca, RZ, 0xc ;  /* 0xffffffca07068811 */ /* 0x000fe400078f60ff */
[----:B------:R-:W-:Y:S01]  /*5fb0*/  LOP3.LUT R11, R8, 0x3ff00000, RZ, 0xfc, !PT ;  /* 0x3ff00000080b7812 */ /* 0x000fe200078efcff */
[----:B------:R-:W-:-:S02]  /*5fc0*/  IMAD.MOV.U32 R8, RZ, RZ, RZ ;  /* 0x000000ffff087224 */ /* 0x000fc400078e00ff */
[----:B------:R-:W-:Y:S01]  /*5fd0*/  VIADD R7, R6, 0xfffffc01 ;  /* 0xfffffc0106077836 */ /* 0x000fe20000000000 */
        /* <DEDUP_REMOVED lines=27> */
[----:B------:R-:W-:-:S05]  /*6190*/  DFMA R12, R10, -R8, R12 ;  /* 0x800000080a0c722b */ /* 0x000fca000000000c */
[----:B------:R-:W-:Y:S01]  /*61a0*/  DFMA R18, R22, R18, UR6 ;  /* 0x0000000616127e2b */ /* 0x000fe20008000012 */
[----:B------:R-:W-:Y:S01]  /*61b0*/  UMOV UR6, 0x99999dfb ;  /* 0x99999dfb00067882 */ /* 0x000fe20000000000 */
[----:B------:R-:W-:Y:S01]  /*61c0*/  UMOV UR7, 0x3f899999 ;  /* 0x3f89999900077882 */ /* 0x000fe20000000000 */
[----:B------:R-:W-:Y:S02]  /*61d0*/  DMUL R12, R14, R12 ;  /* 0x0000000c0e0c7228 */ /* 0x000fe40000000000 */
[----:B------:R-:W-:-:S03]  /*61e0*/  DMUL R14, R8, R8 ;  /* 0x00000008080e7228 */ /* 0x000fc60000000000 */
[----:B------:R-:W-:Y:S01]  /*61f0*/  DFMA R18, R22, R18, UR6 ;  /* 0x0000000616127e2b */ /* 0x000fe20008000012 */
[----:B------:R-:W-:Y:S01]  /*6200*/  UMOV UR6, 0x55555555 ;  /* 0x5555555500067882 */ /* 0x000fe20000000000 */
[----:B------:R-:W-:-:S06]  /*6210*/  UMOV UR7, 0x3fb55555 ;  /* 0x3fb5555500077882 */ /* 0x000fcc0000000000 */
[----:B------:R-:W-:-:S08]  /*6220*/  DFMA R10, R22, R18, UR6 ;  /* 0x00000006160a7e2b */ /* 0x000fd00008000012 */
[----:B------:R-:W-:Y:S01]  /*6230*/  DADD R26, -R10, UR6 ;  /* 0x000000060a1a7e29 */ /* 0x000fe20008000100 */
[----:B------:R-:W-:Y:S01]  /*6240*/  UMOV UR6, 0xb9e7b0 ;  /* 0x00b9e7b000067882 */ /* 0x000fe20000000000 */
[----:B------:R-:W-:-:S06]  /*6250*/  UMOV UR7, 0x3c46a4cb ;  /* 0x3c46a4cb00077882 */ /* 0x000fcc0000000000 */
[----:B------:R-:W-:Y:S02]  /*6260*/  DFMA R26, R22, R18, R26 ;  /* 0x00000012161a722b */ /* 0x000fe4000000001a */
[----:B------:R-:W-:Y:S01]  /*6270*/  DFMA R22, R8, R8, -R14 ;  /* 0x000000080816722b */ /* 0x000fe2000000080e */
[----:B------:R-:W-:Y:S02]  /*6280*/  VIADD R19, R13, 0x100000 ;  /* 0x001000000d137836 */ /* 0x000fe40000000000 */
[----:B------:R-:W-:-:S03]  /*6290*/  IMAD.MOV.U32 R18, RZ, RZ, R12 ;  /* 0x000000ffff127224 */ /* 0x000fc600078e000c */
[----:B------:R-:W-:Y:S01]  /*62a0*/  DADD R26, R26, -UR6 ;  /* 0x800000061a1a7e29 */ /* 0x000fe20008000000 */
[----:B------:R-:W-:Y:S01]  /*62b0*/  UMOV UR6, 0x80000000 ;  /* 0x8000000000067882 */ /* 0x000fe20000000000 */
[----:B------:R-:W-:Y:S01]  /*62c0*/  UMOV UR7, 0x43300000 ;  /* 0x4330000000077882 */ /* 0x000fe20000000000 */
[C---:B------:R-:W-:Y:S02]  /*62d0*/  DFMA R18, R8.reuse, R18, R22 ;  /* 0x000000120812722b */ /* 0x040fe40000000016 */
[----:B------:R-:W-:-:S08]  /*62e0*/  DMUL R22, R8, R14 ;  /* 0x0000000e08167228 */ /* 0x000fd00000000000 */
[----:B------:R-:W-:-:S08]  /*62f0*/  DFMA R30, R8, R14, -R22 ;  /* 0x0000000e081e722b */ /* 0x000fd00000000816 */
[----:B------:R-:W-:Y:S02]  /*6300*/  DFMA R30, R12, R14, R30 ;  /* 0x0000000e0c1e722b */ /* 0x000fe4000000001e */
[----:B------:R-:W-:-:S06]  /*6310*/  DADD R14, R10, R26 ;  /* 0x000000000a0e7229 */ /* 0x000fcc000000001a */
[----:B------:R-:W-:Y:S02]  /*6320*/  DFMA R18, R8, R18, R30 ;  /* 0x000000120812722b */ /* 0x000fe4000000001e */
[----:B------:R-:W-:Y:S02]  /*6330*/  DADD R30, R10, -R14 ;  /* 0x000000000a1e7229 */ /* 0x000fe4000000080e */
[----:B------:R-:W-:-:S06]  /*6340*/  DMUL R10, R14, R22 ;  /* 0x000000160e0a7228 */ /* 0x000fcc0000000000 */
[----:B------:R-:W-:Y:S02]  /*6350*/  DADD R30, R26, R30 ;  /* 0x000000001a1e7229 */ /* 0x000fe4000000001e */
[----:B------:R-:W-:-:S08]  /*6360*/  DFMA R26, R14, R22, -R10 ;  /* 0x000000160e1a722b */ /* 0x000fd0000000080a */
[----:B------:R-:W-:-:S08]  /*6370*/  DFMA R18, R14, R18, R26 ;  /* 0x000000120e12722b */ /* 0x000fd0000000001a */
[----:B------:R-:W-:-:S08]  /*6380*/  DFMA R30, R30, R22, R18 ;  /* 0x000000161e1e722b */ /* 0x000fd00000000012 */
[----:B------:R-:W-:-:S08]  /*6390*/  DADD R18, R10, R30 ;  /* 0x000000000a127229 */ /* 0x000fd0000000001e */
[--C-:B------:R-:W-:Y:S02]  /*63a0*/  DADD R14, R8, R18.reuse ;  /* 0x00000000080e7229 */ /* 0x100fe40000000012 */
[----:B------:R-:W-:-:S06]  /*63b0*/  DADD R10, R10, -R18 ;  /* 0x000000000a0a7229 */ /* 0x000fcc0000000812 */
[----:B------:R-:W-:Y:S02]  /*63c0*/  DADD R8, R8, -R14 ;  /* 0x0000000008087229 */ /* 0x000fe4000000080e */
[----:B------:R-:W-:-:S06]  /*63d0*/  DADD R10, R30, R10 ;  /* 0x000000001e0a7229 */ /* 0x000fcc000000000a */
[----:B------:R-:W-:-:S08]  /*63e0*/  DADD R8, R18, R8 ;  /* 0x0000000012087229 */ /* 0x000fd00000000008 */
[----:B------:R-:W-:-:S08]  /*63f0*/  DADD R8, R10, R8 ;  /* 0x000000000a087229 */ /* 0x000fd00000000008 */
[----:B------:R-:W-:Y:S01]  /*6400*/  DADD R12, R12, R8 ;  /* 0x000000000c0c7229 */ /* 0x000fe20000000008 */
[----:B------:R-:W-:Y:S01]  /*6410*/  LOP3.LUT R8, R7, 0x80000000, RZ, 0x3c, !PT ;  /* 0x8000000007087812 */ /* 0x000fe200078e3cff */
[----:B------:R-:W-:-:S06]  /*6420*/  IMAD.MOV.U32 R9, RZ, RZ, 0x43300000 ;  /* 0x43300000ff097424 */ /* 0x000fcc00078e00ff */
[----:B------:R-:W-:Y:S02]  /*6430*/  DADD R10, R14, R12 ;  /* 0x000000000e0a7229 */ /* 0x000fe4000000000c */
[----:B------:R-:W-:Y:S01]  /*6440*/  DADD R8, R8, -UR6 ;  /* 0x8000000608087e29 */ /* 0x000fe20008000000 */
[----:B------:R-:W-:Y:S01]  /*6450*/  UMOV UR6, 0xfefa39ef ;  /* 0xfefa39ef00067882 */ /* 0x000fe20000000000 */
[----:B------:R-:W-:-:S04]  /*6460*/  UMOV UR7, 0x3fe62e42 ;  /* 0x3fe62e4200077882 */ /* 0x000fc80000000000 */
[--C-:B------:R-:W-:Y:S02]  /*6470*/  DADD R18, R14, -R10.reuse ;  /* 0x000000000e127229 */ /* 0x100fe4000000080a */
[----:B------:R-:W-:-:S06]  /*6480*/  DFMA R6, R8, UR6, R10 ;  /* 0x0000000608067c2b */ /* 0x000fcc000800000a */
[----:B------:R-:W-:Y:S02]  /*6490*/  DADD R18, R12, R18 ;  /* 0x000000000c127229 */ /* 0x000fe40000000012 */
[----:B------:R-:W-:-:S08]  /*64a0*/  DFMA R14, R8, -UR6, R6 ;  /* 0x80000006080e7c2b */ /* 0x000fd00008000006 */
[----:B------:R-:W-:Y:S01]  /*64b0*/  DADD R14, -R10, R14 ;  /* 0x000000000a0e7229 */ /* 0x000fe2000000010e */
[----:B------:R-:W-:-:S05]  /*64c0*/  IMAD.SHL.U32 R10, R33, 0x2, RZ ;  /* 0x00000002210a7824 */ /* 0x000fca00078e00ff */
[----:B------:R-:W-:Y:S02]  /*64d0*/  ISETP.GT.U32.AND P0, PT, R10, -0x2000001, PT ;  /* 0xfdffffff0a00780c */ /* 0x000fe40003f04070 */
[----:B------:R-:W-:-:S08]  /*64e0*/  DADD R14, R18, -R14 ;  /* 0x00000000120e7229 */ /* 0x000fd0000000080e */
[----:B------:R-:W-:Y:S01]  /*64f0*/  DFMA R8, R8, UR8, R14 ;  /* 0x0000000808087c2b */ /* 0x000fe2000800000e */
[----:B------:R-:W-:Y:S01]  /*6500*/  LOP3.LUT R15, R33, 0xff0fffff, RZ, 0xc0, !PT ;  /* 0xff0fffff210f7812 */ /* 0x000fe200078ec0ff */
[----:B------:R-:W-:-:S03]  /*6510*/  IMAD.MOV.U32 R14, RZ, RZ, R32 ;  /* 0x000000ffff0e7224 */ /* 0x000fc600078e0020 */
[----:B------:R-:W-:-:S03]  /*6520*/  SEL R15, R15, R33, P0 ;  /* 0x000000210f0f7207 */ /* 0x000fc60000000000 */
[----:B------:R-:W-:-:S08]  /*6530*/  DADD R10, R6, R8 ;  /* 0x00000000060a7229 */ /* 0x000fd00000000008 */
[----:B------:R-:W-:Y:S02]  /*6540*/  DADD R6, R6, -R10 ;  /* 0x0000000006067229 */ /* 0x000fe4000000080a */
[----:B------:R-:W-:-:S06]  /*6550*/  DMUL R18, R10, R14 ;  /* 0x0000000e0a127228 */ /* 0x000fcc0000000000 */
[----:B------:R-:W-:Y:S02]  /*6560*/  DADD R6, R8, R6 ;  /* 0x0000000008067229 */ /* 0x000fe40000000006 */
[----:B------:R-:W-:-:S08]  /*6570*/  DFMA R10, R10, R14, -R18 ;  /* 0x0000000e0a0a722b */ /* 0x000fd00000000812 */
[----:B------:R-:W-:Y:S01]  /*6580*/  DFMA R14, R6, R14, R10 ;  /* 0x0000000e060e722b */ /* 0x000fe2000000000a */
[----:B------:R-:W-:Y:S02]  /*6590*/  IMAD.MOV.U32 R6, RZ, RZ, 0x652b82fe ;  /* 0x652b82feff067424 */ /* 0x000fe400078e00ff */
[----:B------:R-:W-:-:S05]  /*65a0*/  IMAD.MOV.U32 R7, RZ, RZ, 0x3ff71547 ;  /* 0x3ff71547ff077424 */ /* 0x000fca00078e00ff */
[----:B------:R-:W-:-:S08]  /*65b0*/  DADD R8, R18, R14 ;  /* 0x0000000012087229 */ /* 0x000fd0000000000e */
[----:B------:R-:W-:Y:S02]  /*65c0*/  DFMA R6, R8, R6, 6.75539944105574400000e+15 ;  /* 0x433800000806742b */ /* 0x000fe40000000006 */
[----:B------:R-:W-:Y:S01]  /*65d0*/  FSETP.GEU.AND P0, PT, |R9|, 4.1917929649353027344, PT ;  /* 0x4086232b0900780b */ /* 0x000fe20003f0e200 */
[----:B------:R-:W-:-:S05]  /*65e0*/  DADD R18, R18, -R8 ;  /* 0x0000000012127229 */ /* 0x000fca0000000808 */
[----:B------:R-:W-:-:S03]  /*65f0*/  DADD R10, R6, -6.75539944105574400000e+15 ;  /* 0xc3380000060a7429 */ /* 0x000fc60000000000 */
[----:B------:R-:W-:-:S05]  /*6600*/  DADD R14, R14, R18 ;  /* 0x000000000e0e7229 */ /* 0x000fca0000000012 */
[----:B------:R-:W-:Y:S01]  /*6610*/  DFMA R12, R10, -UR6, R8 ;  /* 0x800000060a0c7c2b */ /* 0x000fe20008000008 */
[----:B------:R-:W-:Y:S01]  /*6620*/  UMOV UR6, 0x3b39803f ;  /* 0x3b39803f00067882 */ /* 0x000fe20000000000 */
[----:B------:R-:W-:-:S06]  /*6630*/  UMOV UR7, 0x3c7abc9e ;  /* 0x3c7abc9e00077882 */ /* 0x000fcc0000000000 */
[----:B------:R-:W-:Y:S01]  /*6640*/  DFMA R12, R10, -UR6, R12 ;  /* 0x800000060a0c7c2b */ /* 0x000fe2000800000c */
[----:B------:R-:W-:Y:S01]  /*6650*/  UMOV UR6, 0x69ce2bdf ;  /* 0x69ce2bdf00067882 */ /* 0x000fe20000000000 */
[----:B------:R-:W-:Y:S01]  /*6660*/  IMAD.MOV.U32 R10, RZ, RZ, -0x35dec16 ;  /* 0xfca213eaff0a7424 */ /* 0x000fe200078e00ff */
[----:B------:R-:W-:Y:S01]  /*6670*/  UMOV UR7, 0x3e5ade15 ;  /* 0x3e5ade1500077882 */ /* 0x000fe20000000000 */
[----:B------:R-:W-:-:S06]  /*6680*/  IMAD.MOV.U32 R11, RZ, RZ, 0x3e928af3 ;  /* 0x3e928af3ff0b7424 */ /* 0x000fcc00078e00ff */
[----:B------:R-:W-:Y:S01]  /*6690*/  DFMA R10, R12, UR6, R10 ;  /* 0x000000060c0a7c2b */ /* 0x000fe2000800000a */
        /* <DEDUP_REMOVED lines=23> */
[----:B------:R-:W-:-:S08]  /*6810*/  DFMA R10, R12, R10, UR6 ;  /* 0x000000060c0a7e2b */ /* 0x000fd0000800000a */
[----:B------:R-:W-:-:S08]  /*6820*/  DFMA R10, R12, R10, 1 ;  /* 0x3ff000000c0a742b */ /* 0x000fd0000000000a */
[----:B------:R-:W-:-:S10]  /*6830*/  DFMA R10, R12, R10, 1 ;  /* 0x3ff000000c0a742b */ /* 0x000fd4000000000a */
[----:B------:R-:W-:Y:S02]  /*6840*/  IMAD R13, R6, 0x100000, R11 ;  /* 0x00100000060d7824 */ /* 0x000fe400078e020b */
[----:B------:R-:W-:Y:S01]  /*6850*/  IMAD.MOV.U32 R12, RZ, RZ, R10 ;  /* 0x000000ffff0c7224 */ /* 0x000fe200078e000a */
[----:B------:R-:W-:Y:S06]  /*6860*/  @!P0 BRA `(.L_x_109) ;  /* 0x0000000000308947 */ /* 0x000fec0003800000 */
[----:B------:R-:W-:Y:S01]  /*6870*/  FSETP.GEU.AND P2, PT, |R9|, 4.2275390625, PT ;  /* 0x408748000900780b */ /* 0x000fe20003f4e200 */
[C---:B------:R-:W-:Y:S02]  /*6880*/  DADD R12, R8.reuse, +INF ;  /* 0x7ff00000080c7429 */ /* 0x040fe40000000000 */
[----:B------:R-:W-:-:S08]  /*6890*/  DSETP.GEU.AND P0, PT, R8, RZ, PT ;  /* 0x000000ff0800722a */ /* 0x000fd00003f0e000 */
[----:B------:R-:W-:Y:S02]  /*68a0*/  FSEL R12, R12, RZ, P0 ;  /* 0x000000ff0c0c7208 */ /* 0x000fe40000000000 */
[----:B------:R-:W-:Y:S02]  /*68b0*/  @!P2 LEA.HI R7, R6, R6, RZ, 0x1 ;  /* 0x000000060607a211 */ /* 0x000fe400078f08ff */
[----:B------:R-:W-:Y:S02]  /*68c0*/  FSEL R13, R13, RZ, P0 ;  /* 0x000000ff0d0d7208 */ /* 0x000fe40000000000 */
[----:B------:R-:W-:-:S05]  /*68d0*/  @!P2 SHF.R.S32.HI R7, RZ, 0x1, R7 ;  /* 0x00000001ff07a819 */ /* 0x000fca0000011407 */
[----:B------:R-:W-:Y:S02]  /*68e0*/  @!P2 IMAD.IADD R6, R6, 0x1, -R7 ;  /* 0x000000010606a824 */ /* 0x000fe400078e0a07 */
[----:B------:R-:W-:-:S03]  /*68f0*/  @!P2 IMAD R11, R7, 0x100000, R11 ;  /* 0x00100000070ba824 */ /* 0x000fc600078e020b */
[----:B------:R-:W-:Y:S01]  /*6900*/  @!P2 LEA R7, R6, 0x3ff00000, 0x14 ;  /* 0x3ff000000607a811 */ /* 0x000fe200078ea0ff */
[----:B------:R-:W-:-:S06]  /*6910*/  @!P2 IMAD.MOV.U32 R6, RZ, RZ, RZ ;  /* 0x000000ffff06a224 */ /* 0x000fcc00078e00ff */
[----:B------:R-:W-:-:S11]  /*6920*/  @!P2 DMUL R12, R10, R6 ;  /* 0x000000060a0ca228 */ /* 0x000fd60000000000 */
.L_x_109:
[----:B------:R-:W-:Y:S01]  /*6930*/  DFMA R14, R14, R12, R12 ;  /* 0x0000000c0e0e722b */ /* 0x000fe2000000000c */
[----:B------:R-:W-:Y:S01]  /*6940*/  IMAD.MOV.U32 R6, RZ, RZ, R2 ;  /* 0x000000ffff067224 */ /* 0x000fe200078e0002 */
[----:B------:R-:W-:Y:S01]  /*6950*/  DSETP.NEU.AND P0, PT, |R12|, +INF , PT ;  /* 0x7ff000000c00742a */ /* 0x000fe20003f0d200 */
[----:B------:R-:W-:-:S07]  /*6960*/  IMAD.MOV.U32 R7, RZ, RZ, 0x0 ;  /* 0x00000000ff077424 */ /* 0x000fce00078e00ff */
[----:B------:R-:W-:Y:S02]  /*6970*/  FSEL R8, R12, R14, !P0 ;  /* 0x0000000e0c087208 */ /* 0x000fe40004000000 */
[----:B------:R-:W-:Y:S01]  /*6980*/  FSEL R9, R13, R15, !P0 ;  /* 0x0000000f0d097208 */ /* 0x000fe20004000000 */
[----:B------:R-:W-:Y:S06]  /*6990*/  RET.REL.NODEC R6 `(f_distribution_bf16) ;  /* 0xffffff9406987950 */ /* 0x000fec0003c3ffff */
        .type           $f_distribution_bf16$__internal_trig_reduction_slowpathd,@function
        .size           $f_distribution_bf16$__internal_trig_reduction_slowpathd,(.L_x_1748 - $f_distribution_bf16$__internal_trig_reduction_slowpathd)
$f_distribution_bf16$__internal_trig_reduction_slowpathd:
[----:B------:R-:W-:Y:S01]  /*69a0*/  SHF.R.U32.HI R33, RZ, 0x14, R13 ;  /* 0x00000014ff217819 */ /* 0x000fe2000001160d */
[----:B------:R-:W-:-:S03]  /*69b0*/  IMAD.MOV.U32 R2, RZ, RZ, RZ ;  /* 0x000000ffff027224 */ /* 0x000fc600078e00ff */
[----:B------:R-:W-:-:S04]  /*69c0*/  LOP3.LUT R0, R33, 0x7ff, RZ, 0xc0, !PT ;  /* 0x000007ff21007812 */ /* 0x000fc800078ec0ff */
[----:B------:R-:W-:-:S13]  /*69d0*/  ISETP.NE.AND P0, PT, R0, 0x7ff, PT ;  /* 0x000007ff0000780c */ /* 0x000fda0003f05270 */
[----:B------:R-:W-:Y:S05]  /*69e0*/  @!P0 BRA `(.L_x_110) ;  /* 0x0000000800488947 */ /* 0x000fea0003800000 */
[----:B------:R-:W-:Y:S01]  /*69f0*/  VIADD R2, R0, 0xfffffc00 ;  /* 0xfffffc0000027836 */ /* 0x000fe20000000000 */
[----:B------:R-:W-:Y:S01]  /*6a00*/  BSSY.RECONVERGENT B4, `(.L_x_111) ;  /* 0x000002f000047945 */ /* 0x000fe20003800200 */
[----:B------:R-:W-:-:S03]  /*6a10*/  CS2R R42, SRZ ;  /* 0x00000000002a7805 */ /* 0x000fc6000001ff00 */
[----:B------:R-:W-:Y:S02]  /*6a20*/  SHF.R.U32.HI R0, RZ, 0x6, R2 ;  /* 0x00000006ff007819 */ /* 0x000fe40000011602 */
[----:B------:R-:W-:Y:S02]  /*6a30*/  ISETP.GE.U32.AND P0, PT, R2, 0x80, PT ;  /* 0x000000800200780c */ /* 0x000fe40003f06070 */
[C---:B------:R-:W-:Y:S02]  /*6a40*/  IADD3 R3, PT, PT, -R0.reuse, 0x13, RZ ;  /* 0x0000001300037810 */ /* 0x040fe40007ffe1ff */
[----:B------:R-:W-:Y:S02]  /*6a50*/  IADD3 R8, PT, PT, -R0, 0xf, RZ ;  /* 0x0000000f00087810 */ /* 0x000fe40007ffe1ff */
[----:B------:R-:W-:-:S04]  /*6a60*/  SEL R3, R3, 0x12, P0 ;  /* 0x0000001203037807 */ /* 0x000fc80000000000 */
[----:B------:R-:W-:-:S13]  /*6a70*/  ISETP.GE.AND P0, PT, R8, R3, PT ;  /* 0x000000030800720c */ /* 0x000fda0003f06270 */
[----:B------:R-:W-:Y:S05]  /*6a80*/  @P0 BRA `(.L_x_112) ;  /* 0x0000000000980947 */ /* 0x000fea0003800000 */
[----:B------:R-:W0:Y:S01]  /*6a90*/  LDC.64 R38, c[0x0][0x358] ;  /* 0x0000d600ff267b82 */ /* 0x000e220000000a00 */
[C---:B------:R-:W-:Y:S01]  /*6aa0*/  SHF.L.U64.HI R2, R4.reuse, 0xb, R13 ;  /* 0x0000000b04027819 */ /* 0x040fe2000001020d */
[----:B------:R-:W-:Y:S01]  /*6ab0*/  BSSY.RECONVERGENT B5, `(.L_x_113) ;  /* 0x0000022000057945 */ /* 0x000fe20003800200 */
[----:B------:R-:W-:Y:S01]  /*6ac0*/  IMAD.SHL.U32 R7, R4, 0x800, RZ ;  /* 0x0000080004077824 */ /* 0x000fe200078e00ff */
[----:B------:R-:W-:Y:S01]  /*6ad0*/  IADD3 R11, PT, PT, RZ, -R0, -R3 ;  /* 0x80000000ff0b7210 */ /* 0x000fe20007ffe803 */
[----:B------:R-:W-:Y:S01]  /*6ae0*/  IMAD.MOV.U32 R10, RZ, RZ, RZ ;  /* 0x000000ffff0a7224 */ /* 0x000fe200078e00ff */
[----:B------:R-:W-:Y:S02]  /*6af0*/  CS2R R42, SRZ ;  /* 0x00000000002a7805 */ /* 0x000fe4000001ff00 */
[----:B------:R-:W-:-:S07]  /*6b00*/  LOP3.LUT R2, R2, 0x80000000, RZ, 0xfc, !PT ;  /* 0x8000000002027812 */ /* 0x000fce00078efcff */
.L_x_114:
[----:B------:R-:W1:Y:S01]  /*6b10*/  LDC.64 R4, c[0x4][RZ] ;  /* 0x01000000ff047b82 */ /* 0x000e620000000a00 */
[----:B0-----:R-:W-:Y:S02]  /*6b20*/  R2UR UR8, R38 ;  /* 0x00000000260872ca */ /* 0x001fe400000e0000 */
[----:B------:R-:W-:Y:S01]  /*6b30*/  R2UR UR9, R39 ;  /* 0x00000000270972ca */ /* 0x000fe200000e0000 */
[----:B-1----:R-:W-:-:S12]  /*6b40*/  IMAD.WIDE R40, R8, 0x8, R4 ;  /* 0x0000000808287825 */ /* 0x002fd800078e0204 */
[----:B------:R-:W2:Y:S01]  /*6b50*/  LDG.E.64.CONSTANT R40, desc[UR8][R40.64] ;  /* 0x0000000828287981 */ /* 0x000ea2000c1e9b00 */
[----:B------:R-:W-:Y:S02]  /*6b60*/  VIADD R11, R11, 0x1 ;  /* 0x000000010b0b7836 */ /* 0x000fe40000000000 */
[C---:B------:R-:W-:Y:S02]  /*6b70*/  IMAD R12, R10.reuse, 0x8, R1 ;  /* 0x000000080a0c7824 */ /* 0x040fe400078e0201 */
[----:B------:R-:W-:Y:S02]  /*6b80*/  VIADD R10, R10, 0x1 ;  /* 0x000000010a0a7836 */ /* 0x000fe40000000000 */
[----:B------:R-:W-:Y:S02]  /*6b90*/  VIADD R8, R8, 0x1 ;  /* 0x0000000108087836 */ /* 0x000fe40000000000 */
[----:B--2---:R-:W-:-:S04]  /*6ba0*/  IMAD.WIDE.U32 R42, P2, R40, R7, R42 ;  /* 0x00000007282a7225 */ /* 0x004fc8000784002a */
[CC--:B------:R-:W-:Y:S02]  /*6bb0*/  IMAD R5, R40.reuse, R2.reuse, RZ ;  /* 0x0000000228057224 */ /* 0x0c0fe400078e02ff */
[----:B------:R-:W-:Y:S02]  /*6bc0*/  IMAD R4, R41, R7, RZ ;  /* 0x0000000729047224 */ /* 0x000fe400078e02ff */
[----:B------:R-:W-:Y:S01]  /*6bd0*/  IMAD.HI.U32 R9, R40, R2, RZ ;  /* 0x0000000228097227 */ /* 0x000fe200078e00ff */
[----:B------:R-:W-:-:S03]  /*6be0*/  IADD3 R5, P0, PT, R5, R43, RZ ;  /* 0x0000002b05057210 */ /* 0x000fc60007f1e0ff */
[----:B------:R-:W-:Y:S01]  /*6bf0*/  IMAD.X R9, RZ, RZ, R9, P2 ;  /* 0x000000ffff097224 */ /* 0x000fe200010e0609 */
[----:B------:R-:W-:Y:S01]  /*6c00*/  IADD3 R43, P1, PT, R4, R5, RZ ;  /* 0x00000005042b7210 */ /* 0x000fe20007f3e0ff */
[----:B------:R-:W-:-:S04]  /*6c10*/  IMAD.HI.U32 R4, R41, R7, RZ ;  /* 0x0000000729047227 */ /* 0x000fc800078e00ff */
[CC--:B------:R-:W-:Y:S01]  /*6c20*/  IMAD.HI.U32 R5, R41.reuse, R2.reuse, RZ ;  /* 0x0000000229057227 */ /* 0x0c0fe200078e00ff */
[----:B------:R-:W-:Y:S01]  /*6c30*/  IADD3.X R9, P0, PT, R4, R9, RZ, P0, !PT ;  /* 0x0000000904097210 */ /* 0x000fe2000071e4ff */
[----:B------:R0:W-:Y:S02]  /*6c40*/  STL.64 [R12], R42 ;  /* 0x0000002a0c007387 */ /* 0x0001e40000100a00 */
[----:B------:R-:W-:Y:S02]  /*6c50*/  IMAD R6, R41, R2, RZ ;  /* 0x0000000229067224 */ /* 0x000fe400078e02ff */
[----:B------:R-:W-:Y:S01]  /*6c60*/  IMAD.X R5, RZ, RZ, R5, P0 ;  /* 0x000000ffff057224 */ /* 0x000fe200000e0605 */
[----:B------:R-:W-:Y:S02]  /*6c70*/  ISETP.NE.AND P0, PT, R11, -0xf, PT ;  /* 0xfffffff10b00780c */ /* 0x000fe40003f05270 */
[----:B------:R-:W-:-:S05]  /*6c80*/  IADD3.X R6, P1, PT, R6, R9, RZ, P1, !PT ;  /* 0x0000000906067210 */ /* 0x000fca0000f3e4ff */
[----:B------:R-:W-:Y:S02]  /*6c90*/  IMAD.X R5, RZ, RZ, R5, P1 ;  /* 0x000000ffff057224 */ /* 0x000fe400008e0605 */
[----:B0-----:R-:W-:Y:S02]  /*6ca0*/  IMAD.MOV.U32 R42, RZ, RZ, R6 ;  /* 0x000000ffff2a7224 */ /* 0x001fe400078e0006 */
[----:B------:R-:W-:Y:S02]  /*6cb0*/  IMAD.MOV.U32 R43, RZ, RZ, R5 ;  /* 0x000000ffff2b7224 */ /* 0x000fe400078e0005 */
[----:B------:R-:W-:Y:S05]  /*6cc0*/  @P0 BRA `(.L_x_114) ;  /* 0xfffffffc00900947 */ /* 0x000fea000383ffff */
[----:B------:R-:W-:Y:S05]  /*6cd0*/  BSYNC.RECONVERGENT B5 ;  /* 0x0000000000057941 */ /* 0x000fea0003800200 */
.L_x_113:
[----:B------:R-:W-:-:S07]  /*6ce0*/  IMAD.MOV.U32 R8, RZ, RZ, R3 ;  /* 0x000000ffff087224 */ /* 0x000fce00078e0003 */
.L_x_112:
[----:B------:R-:W-:Y:S05]  /*6cf0*/  BSYNC.RECONVERGENT B4 ;  /* 0x0000000000047941 */ /* 0x000fea0003800200 */
.L_x_111:
[----:B------:R-:W-:Y:S01]  /*6d00*/  LOP3.LUT P0, R33, R33, 0x3f, RZ, 0xc0, !PT ;  /* 0x0000003f21217812 */ /* 0x000fe2000780c0ff */
[----:B------:R-:W-:-:S04]  /*6d10*/  IMAD.IADD R0, R0, 0x1, R8 ;  /* 0x0000000100007824 */ /* 0x000fc800078e0208 */
[----:B------:R-:W-:-:S05]  /*6d20*/  IMAD.U32 R35, R0, 0x8, R1 ;  /* 0x0000000800237824 */ /* 0x000fca00078e0001 */
[----:B------:R0:W-:Y:S04]  /*6d30*/  STL.64 [R35+-0x78], R42 ;  /* 0xffff882a23007387 */ /* 0x0001e80000100a00 */
[----:B------:R-:W2:Y:S04]  /*6d40*/  @P0 LDL.64 R6, [R1+0x8] ;  /* 0x0000080001060983 */ /* 0x000ea80000100a00 */
[----:B------:R-:W3:Y:S04]  /*6d50*/  LDL.64 R4, [R1+0x10] ;  /* 0x0000100001047983 */ /* 0x000ee80000100a00 */
[----:B------:R-:W4:Y:S01]  /*6d60*/  LDL.64 R2, [R1+0x18] ;  /* 0x0000180001027983 */ /* 0x000f220000100a00 */
[----:B------:R-:W-:Y:S01]  /*6d70*/  @P0 LOP3.LUT R0, R33, 0x3f, RZ, 0x3c, !PT ;  /* 0x0000003f21000812 */ /* 0x000fe200078e3cff */
[----:B------:R-:W-:Y:S01]  /*6d80*/  BSSY.RECONVERGENT B4, `(.L_x_115) ;  /* 0x0000034000047945 */ /* 0x000fe20003800200 */
[----:B--2---:R-:W-:-:S02]  /*6d90*/  @P0 SHF.R.U64 R9, R6, 0x1, R7 ;  /* 0x0000000106090819 */ /* 0x004fc40000001207 */
[----:B------:R-:W-:Y:S02]  /*6da0*/  @P0 SHF.R.U32.HI R11, RZ, 0x1, R7 ;  /* 0x00000001ff0b0819 */ /* 0x000fe40000011607 */
[CC--:B---3--:R-:W-:Y:S02]  /*6db0*/  @P0 SHF.L.U32 R8, R4.reuse, R33.reuse, RZ ;  /* 0x0000002104080219 */ /* 0x0c8fe400000006ff */
[----:B------:R-:W-:Y:S02]  /*6dc0*/  @P0 SHF.R.U64 R9, R9, R0, R11 ;  /* 0x0000000009090219 */ /* 0x000fe4000000120b */
[--C-:B------:R-:W-:Y:S02]  /*6dd0*/  @P0 SHF.R.U32.HI R7, RZ, 0x1, R5.reuse ;  /* 0x00000001ff070819 */ /* 0x100fe40000011605 */
[C-C-:B------:R-:W-:Y:S02]  /*6de0*/  @P0 SHF.R.U64 R12, R4.reuse, 0x1, R5.reuse ;  /* 0x00000001040c0819 */ /* 0x140fe40000001205 */
[----:B------:R-:W-:-:S02]  /*6df0*/  @P0 SHF.L.U64.HI R6, R4, R33, R5 ;  /* 0x0000002104060219 */ /* 0x000fc40000010205 */
[-C--:B------:R-:W-:Y:S02]  /*6e00*/  @P0 SHF.R.U32.HI R11, RZ, R0.reuse, R11 ;  /* 0x00000000ff0b0219 */ /* 0x080fe4000001160b */
[----:B------:R-:W-:Y:S02]  /*6e10*/  @P0 LOP3.LUT R4, R8, R9, RZ, 0xfc, !PT ;  /* 0x0000000908040212 */ /* 0x000fe400078efcff */
[----:B----4-:R-:W-:Y:S02]  /*6e20*/  @P0 SHF.L.U32 R10, R2, R33, RZ ;  /* 0x00000021020a0219 */ /* 0x010fe400000006ff */
[----:B0-----:R-:W-:Y:S02]  /*6e30*/  @P0 SHF.R.U64 R35, R12, R0, R7 ;  /* 0x000000000c230219 */ /* 0x001fe40000001207 */
[----:B------:R-:W-:Y:S01]  /*6e40*/  @P0 LOP3.LUT R5, R6, R11, RZ, 0xfc, !PT ;  /* 0x0000000b06050212 */ /* 0x000fe200078efcff */
[----:B------:R-:W-:Y:S01]  /*6e50*/  IMAD.SHL.U32 R6, R4, 0x4, RZ ;  /* 0x0000000404067824 */ /* 0x000fe200078e00ff */
[----:B------:R-:W-:-:S02]  /*6e60*/  @P0 SHF.L.U64.HI R33, R2, R33, R3 ;  /* 0x0000002102210219 */ /* 0x000fc40000010203 */
[----:B------:R-:W-:Y:S02]  /*6e70*/  @P0 SHF.R.U32.HI R0, RZ, R0, R7 ;  /* 0x00000000ff000219 */ /* 0x000fe40000011607 */
[----:B------:R-:W-:Y:S02]  /*6e80*/  @P0 LOP3.LUT R2, R10, R35, RZ, 0xfc, !PT ;  /* 0x000000230a020212 */ /* 0x000fe400078efcff */
[----:B------:R-:W-:Y:S02]  /*6e90*/  SHF.L.U64.HI R4, R4, 0x2, R5 ;  /* 0x0000000204047819 */ /* 0x000fe40000010205 */
[----:B------:R-:W-:Y:S02]  /*6ea0*/  @P0 LOP3.LUT R3, R33, R0, RZ, 0xfc, !PT ;  /* 0x0000000021030212 */ /* 0x000fe400078efcff */
[----:B------:R-:W-:Y:S02]  /*6eb0*/  SHF.L.W.U32.HI R5, R5, 0x2, R2 ;  /* 0x0000000205057819 */ /* 0x000fe40000010e02 */
[----:B------:R-:W-:-:S02]  /*6ec0*/  IADD3 RZ, P0, PT, RZ, -R6, RZ ;  /* 0x80000006ffff7210 */ /* 0x000fc40007f1e0ff */
[----:B------:R-:W-:Y:S02]  /*6ed0*/  LOP3.LUT R7, RZ, R4, RZ, 0x33, !PT ;  /* 0x00000004ff077212 */ /* 0x000fe400078e33ff */
[----:B------:R-:W-:Y:S02]  /*6ee0*/  SHF.L.W.U32.HI R2, R2, 0x2, R3 ;  /* 0x0000000202027819 */ /* 0x000fe40000010e03 */
[----:B------:R-:W-:Y:S02]  /*6ef0*/  LOP3.LUT R8, RZ, R5, RZ, 0x33, !PT ;  /* 0x00000005ff087212 */ /* 0x000fe400078e33ff */
[----:B------:R-:W-:Y:S02]  /*6f00*/  IADD3.X R7, P0, PT, RZ, R7, RZ, P0, !PT ;  /* 0x00000007ff077210 */ /* 0x000fe4000071e4ff */
[----:B------:R-:W-:Y:S02]  /*6f10*/  LOP3.LUT R9, RZ, R2, RZ, 0x33, !PT ;  /* 0x00000002ff097212 */ /* 0x000fe400078e33ff */
[----:B------:R-:W-:-:S02]  /*6f20*/  IADD3.X R8, P1, PT, RZ, R8, RZ, P0, !PT ;  /* 0x00000008ff087210 */ /* 0x000fc4000073e4ff */
[----:B------:R-:W-:-:S03]  /*6f30*/  ISETP.GT.U32.AND P2, PT, R5, -0x1, PT ;  /* 0xffffffff0500780c */ /* 0x000fc60003f44070 */
[----:B------:R-:W-:Y:S01]  /*6f40*/  IMAD.X R9, RZ, RZ, R9, P1 ;  /* 0x000000ffff097224 */ /* 0x000fe200008e0609 */
[----:B------:R-:W-:-:S04]  /*6f50*/  ISETP.GT.AND.EX P0, PT, R2, -0x1, PT, P2 ;  /* 0xffffffff0200780c */ /* 0x000fc80003f04320 */
[----:B------:R-:W-:Y:S02]  /*6f60*/  SEL R0, R2, R9, P0 ;  /* 0x0000000902007207 */ /* 0x000fe40000000000 */
[----:B------:R-:W-:Y:S02]  /*6f70*/  SEL R5, R5, R8, P0 ;  /* 0x0000000805057207 */ /* 0x000fe40000000000 */
[----:B------:R-:W-:Y:S02]  /*6f80*/  ISETP.NE.U32.AND P1, PT, R0, RZ, PT ;  /* 0x000000ff0000720c */ /* 0x000fe40003f25070 */
[----:B------:R-:W-:Y:S02]  /*6f90*/  SEL R7, R4, R7, P0 ;  /* 0x0000000704077207 */ /* 0x000fe40000000000 */
[----:B------:R-:W-:Y:S01]  /*6fa0*/  SEL R10, R5, R0, !P1 ;  /* 0x00000000050a7207 */ /* 0x000fe20004800000 */
[----:B------:R-:W-:-:S03]  /*6fb0*/  @!P0 IMAD.MOV R6, RZ, RZ, -R6 ;  /* 0x000000ffff068224 */ /* 0x000fc600078e0a06 */
[----:B------:R-:W0:Y:S02]  /*6fc0*/  FLO.U32 R8, R10 ;  /* 0x0000000a00087300 */ /* 0x000e2400000e0000 */
[C---:B0-----:R-:W-:Y:S02]  /*6fd0*/  IADD3 R9, PT, PT, -R8.reuse, 0x1f, RZ ;  /* 0x0000001f08097810 */ /* 0x041fe40007ffe1ff */
[----:B------:R-:W-:-:S03]  /*6fe0*/  IADD3 R8, PT, PT, -R8, 0x3f, RZ ;  /* 0x0000003f08087810 */ /* 0x000fc60007ffe1ff */
[----:B------:R-:W-:-:S05]  /*6ff0*/  @P1 IMAD.MOV R8, RZ, RZ, R9 ;  /* 0x000000ffff081224 */ /* 0x000fca00078e0209 */
[----:B------:R-:W-:-:S13]  /*7000*/  ISETP.NE.AND P1, PT, R8, RZ, PT ;  /* 0x000000ff0800720c */ /* 0x000fda0003f25270 */
[----:B------:R-:W-:Y:S05]  /*7010*/  @!P1 BRA `(.L_x_116) ;  /* 0x0000000000289947 */ /* 0x000fea0003800000 */
[----:B------:R-:W-:Y:S02]  /*7020*/  LOP3.LUT R4, R8, 0x3f, RZ, 0xc0, !PT ;  /* 0x0000003f08047812 */ /* 0x000fe400078ec0ff */
[--C-:B------:R-:W-:Y:S02]  /*7030*/  SHF.R.U64 R6, R6, 0x1, R7.reuse ;  /* 0x0000000106067819 */ /* 0x100fe40000001207 */
[CC--:B------:R-:W-:Y:S02]  /*7040*/  SHF.L.U64.HI R0, R5.reuse, R4.reuse, R0 ;  /* 0x0000000405007219 */ /* 0x0c0fe40000010200 */
[----:B------:R-:W-:Y:S02]  /*7050*/  SHF.L.U32 R5, R5, R4, RZ ;  /* 0x0000000405057219 */ /* 0x000fe400000006ff */
[----:B------:R-:W-:Y:S02]  /*7060*/  SHF.R.U32.HI R7, RZ, 0x1, R7 ;  /* 0x00000001ff077819 */ /* 0x000fe40000011607 */
[----:B------:R-:W-:-:S04]  /*7070*/  LOP3.LUT R4, R8, 0x3f, RZ, 0xc, !PT ;  /* 0x0000003f08047812 */ /* 0x000fc800078e0cff */
[-CC-:B------:R-:W-:Y:S02]  /*7080*/  SHF.R.U64 R6, R6, R4.reuse, R7.reuse ;  /* 0x0000000406067219 */ /* 0x180fe40000001207 */
[----:B------:R-:W-:Y:S02]  /*7090*/  SHF.R.U32.HI R7, RZ, R4, R7 ;  /* 0x00000004ff077219 */ /* 0x000fe40000011607 */
[----:B------:R-:W-:Y:S02]  /*70a0*/  LOP3.LUT R5, R5, R6, RZ, 0xfc, !PT ;  /* 0x0000000605057212 */ /* 0x000fe400078efcff */
[----:B------:R-:W-:-:S07]  /*70b0*/  LOP3.LUT R0, R0, R7, RZ, 0xfc, !PT ;  /* 0x0000000700007212 */ /* 0x000fce00078efcff */
.L_x_116:
[----:B------:R-:W-:Y:S05]  /*70c0*/  BSYNC.RECONVERGENT B4 ;  /* 0x0000000000047941 */ /* 0x000fea0003800200 */
.L_x_115:
[----:B------:R-:W-:Y:S01]  /*70d0*/  IMAD.WIDE.U32 R6, R5, 0x2168c235, RZ ;  /* 0x2168c23505067825 */ /* 0x000fe200078e00ff */
[----:B------:R-:W-:-:S03]  /*70e0*/  SHF.R.U32.HI R3, RZ, 0x1e, R3 ;  /* 0x0000001eff037819 */ /* 0x000fc60000011603 */
[----:B------:R-:W-:Y:S01]  /*70f0*/  IMAD.MOV.U32 R10, RZ, RZ, R7 ;  /* 0x000000ffff0a7224 */ /* 0x000fe200078e0007 */
[----:B------:R-:W-:Y:S01]  /*7100*/  IADD3 RZ, P1, PT, R6, R6, RZ ;  /* 0x0000000606ff7210 */ /* 0x000fe20007f3e0ff */
[----:B------:R-:W-:Y:S01]  /*7110*/  IMAD.MOV.U32 R11, RZ, RZ, RZ ;  /* 0x000000ffff0b7224 */ /* 0x000fe200078e00ff */
[----:B------:R-:W-:Y:S01]  /*7120*/  LEA.HI R2, R2, R3, RZ, 0x1 ;  /* 0x0000000302027211 */ /* 0x000fe200078f08ff */
[----:B------:R-:W-:-:S04]  /*7130*/  IMAD.HI.U32 R4, R0, -0x36f0255e, RZ ;  /* 0xc90fdaa200047827 */ /* 0x000fc800078e00ff */
[----:B------:R-:W-:-:S04]  /*7140*/  IMAD.WIDE.U32 R10, R5, -0x36f0255e, R10 ;  /* 0xc90fdaa2050a7825 */ /* 0x000fc800078e000a */
[C---:B------:R-:W-:Y:S02]  /*7150*/  IMAD R7, R0.reuse, -0x36f0255e, RZ ;  /* 0xc90fdaa200077824 */ /* 0x040fe400078e02ff */
[----:B------:R-:W-:-:S04]  /*7160*/  IMAD.WIDE.U32 R10, P2, R0, 0x2168c235, R10 ;  /* 0x2168c235000a7825 */ /* 0x000fc8000784000a */
[----:B------:R-:W-:Y:S01]  /*7170*/  IMAD.X R4, RZ, RZ, R4, P2 ;  /* 0x000000ffff047224 */ /* 0x000fe200010e0604 */
[----:B------:R-:W-:Y:S02]  /*7180*/  IADD3 R7, P2, PT, R7, R11, RZ ;  /* 0x0000000b07077210 */ /* 0x000fe40007f5e0ff */
[----:B------:R-:W-:Y:S02]  /*7190*/  IADD3.X RZ, P1, PT, R10, R10, RZ, P1, !PT ;  /* 0x0000000a0aff7210 */ /* 0x000fe40000f3e4ff */
[C---:B------:R-:W-:Y:S01]  /*71a0*/  ISETP.GT.U32.AND P3, PT, R7.reuse, RZ, PT ;  /* 0x000000ff0700720c */ /* 0x040fe20003f64070 */
[----:B------:R-:W-:Y:S01]  /*71b0*/  IMAD.X R5, RZ, RZ, R4, P2 ;  /* 0x000000ffff057224 */ /* 0x000fe200010e0604 */
[----:B------:R-:W-:-:S04]  /*71c0*/  IADD3.X R4, P2, PT, R7, R7, RZ, P1, !PT ;  /* 0x0000000707047210 */ /* 0x000fc80000f5e4ff */
[C---:B------:R-:W-:Y:S01]  /*71d0*/  ISETP.GT.AND.EX P1, PT, R5.reuse, RZ, PT, P3 ;  /* 0x000000ff0500720c */ /* 0x040fe20003f24330 */
[----:B------:R-:W-:-:S03]  /*71e0*/  IMAD.X R0, R5, 0x1, R5, P2 ;  /* 0x0000000105007824 */ /* 0x000fc600010e0605 */
[----:B------:R-:W-:Y:S02]  /*71f0*/  SEL R4, R4, R7, P1 ;  /* 0x0000000704047207 */ /* 0x000fe40000800000 */
[----:B------:R-:W-:Y:S02]  /*7200*/  SEL R0, R0, R5, P1 ;  /* 0x0000000500007207 */ /* 0x000fe40000800000 */
[----:B------:R-:W-:-:S05]  /*7210*/  IADD3 R5, P2, PT, R4, 0x1, RZ ;  /* 0x0000000104057810 */ /* 0x000fca0007f5e0ff */
[----:B------:R-:W-:-:S05]  /*7220*/  IMAD.X R0, RZ, RZ, R0, P2 ;  /* 0x000000ffff007224 */ /* 0x000fca00010e0600 */
[----:B------:R-:W-:-:S04]  /*7230*/  SHF.R.U64 R5, R5, 0xa, R0 ;  /* 0x0000000a05057819 */ /* 0x000fc80000001200 */
[----:B------:R-:W-:Y:S02]  /*7240*/  IADD3 R7, P2, PT, R5, 0x1, RZ ;  /* 0x0000000105077810 */ /* 0x000fe40007f5e0ff */
[----:B------:R-:W-:Y:S02]  /*7250*/  SEL R5, RZ, 0xffffffff, !P1 ;  /* 0xffffffffff057807 */ /* 0x000fe40004800000 */
[----:B------:R-:W-:Y:S02]  /*7260*/  LEA.HI.X R0, R0, RZ, RZ, 0x16, P2 ;  /* 0x000000ff00007211 */ /* 0x000fe400010fb4ff */
[----:B------:R-:W-:Y:S01]  /*7270*/  LOP3.LUT P1, R13, R13, 0x80000000, RZ, 0xc0, !PT ;  /* 0x800000000d0d7812 */ /* 0x000fe2000782c0ff */
[----:B------:R-:W-:Y:S01]  /*7280*/  IMAD.IADD R5, R5, 0x1, -R8 ;  /* 0x0000000105057824 */ /* 0x000fe200078e0a08 */
[--C-:B------:R-:W-:Y:S02]  /*7290*/  SHF.R.U64 R7, R7, 0x1, R0.reuse ;  /* 0x0000000107077819 */ /* 0x100fe40000001200 */
[----:B------:R-:W-:Y:S01]  /*72a0*/  SHF.R.U32.HI R0, RZ, 0x1, R0 ;  /* 0x00000001ff007819 */ /* 0x000fe20000011600 */
[----:B------:R-:W-:Y:S01]  /*72b0*/  IMAD.SHL.U32 R5, R5, 0x100000, RZ ;  /* 0x0010000005057824 */ /* 0x000fe200078e00ff */
[----:B------:R-:W-:-:S02]  /*72c0*/  IADD3 R4, P2, P3, RZ, RZ, R7 ;  /* 0x000000ffff047210 */ /* 0x000fc40007b5e007 */
[----:B------:R-:W-:Y:S02]  /*72d0*/  @!P0 LOP3.LUT R13, R13, 0x80000000, RZ, 0x3c, !PT ;  /* 0x800000000d0d8812 */ /* 0x000fe400078e3cff */
[----:B------:R-:W-:-:S03]  /*72e0*/  IADD3.X R0, PT, PT, R5, 0x3fe00000, R0, P2, P3 ;  /* 0x3fe0000005007810 */ /* 0x000fc600017e6400 */
[----:B------:R-:W-:Y:S01]  /*72f0*/  @P1 IMAD.MOV R2, RZ, RZ, -R2 ;  /* 0x000000ffff021224 */ /* 0x000fe200078e0a02 */
[----:B------:R-:W-:-:S07]  /*7300*/  LOP3.LUT R13, R0, R13, RZ, 0xfc, !PT ;  /* 0x0000000d000d7212 */ /* 0x000fce00078efcff */
.L_x_110:
[----:B------:R-:W-:Y:S02]  /*7310*/  IMAD.MOV.U32 R35, RZ, RZ, 0x0 ;  /* 0x00000000ff237424 */ /* 0x000fe400078e00ff */
[----:B------:R-:W-:Y:S02]  /*7320*/  IMAD.MOV.U32 R5, RZ, RZ, R13 ;  /* 0x000000ffff057224 */ /* 0x000fe400078e000d */
[----:B------:R-:W-:Y:S05]  /*7330*/  RET.REL.NODEC R34 `(f_distribution_bf16) ;  /* 0xffffff8c22307950 */ /* 0x000fea0003c3ffff */
.L_x_117:
        /* <DEDUP_REMOVED lines=12> */
.L_x_1748:


//--------------------- .text.f_distribution_f16  --------------------------
	.section	.text.f_distribution_f16,"ax",@progbits
	.align	128
        .global         f_distribution_f16
        .type           f_distribution_f16,@function
        .size           f_distribution_f16,(.L_x_1753 - f_distribution_f16)
        .other          f_distribution_f16,@"STO_CUDA_ENTRY STV_DEFAULT"
f_distribution_f16:
.text.f_distribution_f16:
        /* <DEDUP_REMOVED lines=94> */
[----:B------:R-:W-:Y:S05]  /*05e0*/  CALL.REL.NOINC `($__internal_3_$__cuda_sm20_dblrcp_rn_slowpath_v3) ;  /* 0x0000004c00747944 */ /* 0x000fea0003c00000 */
[----:B------:R-:W-:Y:S02]  /*05f0*/  IMAD.MOV.U32 R20, RZ, RZ, R22 ;  /* 0x000000ffff147224 */ /* 0x000fe400078e0016 */
[----:B------:R-:W-:-:S07]  /*0600*/  IMAD.MOV.U32 R21, RZ, RZ, R23 ;  /* 0x000000ffff157224 */ /* 0x000fce00078e0017 */
.L_x_119:
        /* <DEDUP_REMOVED lines=22> */
[----:B------:R-:W-:Y:S05]  /*0770*/  CALL.REL.NOINC `($f_distribution_f16$__internal_accurate_pow) ;  /* 0x0000005400c87944 */ /* 0x000fea0003c00000 */
[----:B------:R-:W-:Y:S05]  /*0780*/  BSYNC.RECONVERGENT B1 ;  /* 0x0000000000017941 */ /* 0x000fea0003800200 */
.L_x_122:
        /* <DEDUP_REMOVED lines=10> */
.L_x_121:
[----:B------:R-:W-:Y:S05]  /*0830*/  BSYNC.RECONVERGENT B0 ;  /* 0x0000000000007941 */ /* 0x000fea0003800200 */
.L_x_120:
        /* <DEDUP_REMOVED lines=15> */
.L_x_125:
        /* <DEDUP_REMOVED lines=11> */
.L_x_124:
[----:B------:R-:W-:Y:S05]  /*09e0*/  BSYNC.RECONVERGENT B0 ;  /* 0x0000000000007941 */ /* 0x000fea0003800200 */
.L_x_123:
        /* <DEDUP_REMOVED lines=17> */
.L_x_118:
        /* <DEDUP_REMOVED lines=24> */
[----:B------:R-:W-:Y:S05]  /*0c80*/  CALL.REL.NOINC `($__internal_5_$__cuda_sm20_dsqrt_rn_f64_mediumpath_v1) ;  /* 0x0000004c00e47944 */ /* 0x000fea0003c00000 */
[----:B------:R-:W-:Y:S02]  /*0c90*/  IMAD.MOV.U32 R6, RZ, RZ, R4 ;  /* 0x000000ffff067224 */ /* 0x000fe400078e0004 */
[----:B------:R-:W-:-:S07]  /*0ca0*/  IMAD.MOV.U32 R7, RZ, RZ, R5 ;  /* 0x000000ffff077224 */ /* 0x000fce00078e0005 */
.L_x_126:
        /* <DEDUP_REMOVED lines=15> */
[----:B------:R-:W-:Y:S05]  /*0da0*/  CALL.REL.NOINC `($__internal_3_$__cuda_sm20_dblrcp_rn_slowpath_v3) ;  /* 0x0000004400847944 */ /* 0x000fea0003c00000 */
[----:B------:R-:W-:Y:S02]  /*0db0*/  IMAD.MOV.U32 R26, RZ, RZ, R22 ;  /* 0x000000ffff1a7224 */ /* 0x000fe400078e0016 */
[----:B------:R-:W-:-:S07]  /*0dc0*/  IMAD.MOV.U32 R27, RZ, RZ, R23 ;  /* 0x000000ffff1b7224 */ /* 0x000fce00078e0017 */
.L_x_128:
[----:B------:R-:W-:Y:S05]  /*0dd0*/  BSYNC.RECONVERGENT B0 ;  /* 0x0000000000007941 */ /* 0x000fea0003800200 */
.L_x_127:
[----:B------:R-:W-:Y:S01]  /*0de0*/  BSSY.RECONVERGENT B0, `(.L_x_129) ;  /* 0x00001b3000007945 */ /* 0x000fe20003800200 */
.L_x_150:
[----:B------:R-:W-:Y:S01]  /*0df0*/  BSSY.RECONVERGENT B1, `(.L_x_130) ;  /* 0x00000e7000017945 */ /* 0x000fe20003800200 */
[----:B------:R-:W-:Y:S02]  /*0e00*/  IMAD.MOV.U32 R18, RZ, RZ, R29 ;  /* 0x000000ffff127224 */ /* 0x000fe400078e001d */
[----:B------:R-:W-:Y:S02]  /*0e10*/  IMAD.MOV.U32 R19, RZ, RZ, R30 ;  /* 0x000000ffff137224 */ /* 0x000fe400078e001e */
[----:B------:R-:W-:Y:S02]  /*0e20*/  IMAD.MOV.U32 R29, RZ, RZ, R0 ;  /* 0x000000ffff1d7224 */ /* 0x000fe400078e0000 */
[----:B------:R-:W-:-:S07]  /*0e30*/  IMAD.MOV.U32 R30, RZ, RZ, R3 ;  /* 0x000000ffff1e7224 */ /* 0x000fce00078e0003 */
.L_x_142:
        /* <DEDUP_REMOVED lines=117> */
.L_x_132:
[----:B------:R-:W-:Y:S01]  /*1590*/  IMAD.MOV.U32 R4, RZ, RZ, 0x0 ;  /* 0x00000000ff047424 */ /* 0x000fe200078e00ff */
[----:B------:R-:W-:Y:S01]  /*15a0*/  LOP3.LUT P0, RZ, R7, 0x7fffffff, RZ, 0xc0, !PT ;  /* 0x7fffffff07ff7812 */ /* 0x000fe2000780c0ff */
[----:B------:R-:W-:-:S06]  /*15b0*/  IMAD.MOV.U32 R5, RZ, RZ, 0x7ff00000 ;  /* 0x7ff00000ff057424 */ /* 0x000fcc00078e00ff */
[----:B------:R-:W-:-:S10]  /*15c0*/  DFMA R4, R6, R4, +INF ;  /* 0x7ff000000604742b */ /* 0x000fd40000000004 */
[----:B------:R-:W-:Y:S02]  /*15d0*/  FSEL R16, R4, RZ, P0 ;  /* 0x000000ff04107208 */ /* 0x000fe40000000000 */
[----:B------:R-:W-:-:S07]  /*15e0*/  FSEL R17, R5, -QNAN , P0 ;  /* 0xfff0000005117808 */ /* 0x000fce0000000000 */
.L_x_133:
[----:B------:R-:W-:Y:S05]  /*15f0*/  BSYNC.RECONVERGENT B2 ;  /* 0x0000000000027941 */ /* 0x000fea0003800200 */
.L_x_131:
        /* <DEDUP_REMOVED lines=30> */
[----:B------:R-:W-:Y:S05]  /*17e0*/  CALL.REL.NOINC `($f_distribution_f16$__internal_trig_reduction_slowpathd) ;  /* 0x00000050006c7944 */ /* 0x000fea0003c00000 */
[----:B------:R-:W-:Y:S02]  /*17f0*/  IMAD.MOV.U32 R32, RZ, RZ, R4 ;  /* 0x000000ffff207224 */ /* 0x000fe400078e0004 */
[----:B------:R-:W-:-:S07]  /*1800*/  IMAD.MOV.U32 R33, RZ, RZ, R5 ;  /* 0x000000ffff217224 */ /* 0x000fce00078e0005 */
.L_x_137:
[----:B------:R-:W-:Y:S05]  /*1810*/  BSYNC.RECONVERGENT B3 ;  /* 0x0000000000037941 */ /* 0x000fea0003800200 */
.L_x_136:
[----:B------:R-:W-:-:S07]  /*1820*/  VIADD R0, R2, 0x1 ;  /* 0x0000000102007836 */ /* 0x000fce0000000000 */
.L_x_135:
[----:B------:R-:W-:Y:S05]  /*1830*/  BSYNC.RECONVERGENT B2 ;  /* 0x0000000000027941 */ /* 0x000fea0003800200 */
.L_x_134:
        /* <DEDUP_REMOVED lines=49> */
[----:B------:R-:W-:Y:S05]  /*1b50*/  CALL.REL.NOINC `($__internal_5_$__cuda_sm20_dsqrt_rn_f64_mediumpath_v1) ;  /* 0x0000004000307944 */ /* 0x000fea0003c00000 */
[----:B------:R-:W-:Y:S02]  /*1b60*/  IMAD.MOV.U32 R2, RZ, RZ, R4 ;  /* 0x000000ffff027224 */ /* 0x000fe400078e0004 */
[----:B------:R-:W-:-:S07]  /*1b70*/  IMAD.MOV.U32 R3, RZ, RZ, R5 ;  /* 0x000000ffff037224 */ /* 0x000fce00078e0005 */
.L_x_139:
[----:B------:R-:W-:Y:S05]  /*1b80*/  BSYNC.RECONVERGENT B2 ;  /* 0x0000000000027941 */ /* 0x000fea0003800200 */
.L_x_138:
        /* <DEDUP_REMOVED lines=8> */
[----:B------:R-:W-:Y:S05]  /*1c10*/  CALL.REL.NOINC `($f_distribution_f16$__internal_trig_reduction_slowpathd) ;  /* 0x0000004c00607944 */ /* 0x000fea0003c00000 */
.L_x_141:
[----:B------:R-:W-:Y:S05]  /*1c20*/  BSYNC.RECONVERGENT B2 ;  /* 0x0000000000027941 */ /* 0x000fea0003800200 */
.L_x_140:
[----:B------:R-:W-:-:S08]  /*1c30*/  DFMA R4, R26, R16, 1 ;  /* 0x3ff000001a04742b */ /* 0x000fd00000000010 */
[----:B------:R-:W-:-:S14]  /*1c40*/  DSETP.GTU.AND P0, PT, R4, RZ, PT ;  /* 0x000000ff0400722a */ /* 0x000fdc0003f0c000 */
[----:B------:R-:W-:Y:S05]  /*1c50*/  @!P0 BRA `(.L_x_142) ;  /* 0xfffffff000788947 */ /* 0x000fea000383ffff */
[----:B------:R-:W-:Y:S05]  /*1c60*/  BSYNC.RECONVERGENT B1 ;  /* 0x0000000000017941 */ /* 0x000fea0003800200 */
.L_x_130:
        /* <DEDUP_REMOVED lines=103> */
.L_x_145:
[----:B------:R-:W-:Y:S01]  /*22e0*/  IMAD.MOV.U32 R8, RZ, RZ, 0x0 ;  /* 0x00000000ff087424 */ /* 0x000fe200078e00ff */
[----:B------:R-:W-:Y:S01]  /*22f0*/  LOP3.LUT P0, RZ, R7, 0x7fffffff, RZ, 0xc0, !PT ;  /* 0x7fffffff07ff7812 */ /* 0x000fe2000780c0ff */
[----:B------:R-:W-:-:S06]  /*2300*/  IMAD.MOV.U32 R9, RZ, RZ, 0x7ff00000 ;  /* 0x7ff00000ff097424 */ /* 0x000fcc00078e00ff */
[----:B------:R-:W-:-:S10]  /*2310*/  DFMA R8, R6, R8, +INF ;  /* 0x7ff000000608742b */ /* 0x000fd40000000008 */
[----:B------:R-:W-:Y:S02]  /*2320*/  FSEL R6, R8, RZ, P0 ;  /* 0x000000ff08067208 */ /* 0x000fe40000000000 */
[----:B------:R-:W-:-:S07]  /*2330*/  FSEL R7, R9, -QNAN , P0 ;  /* 0xfff0000009077808 */ /* 0x000fce0000000000 */
.L_x_146:
[----:B------:R-:W-:Y:S05]  /*2340*/  BSYNC.RECONVERGENT B1 ;  /* 0x0000000000017941 */ /* 0x000fea0003800200 */
.L_x_144:
        /* <DEDUP_REMOVED lines=78> */
.L_x_148:
[----:B------:R-:W-:Y:S01]  /*2830*/  IMAD.MOV.U32 R10, RZ, RZ, 0x0 ;  /* 0x00000000ff0a7424 */ /* 0x000fe200078e00ff */
[----:B------:R-:W-:Y:S01]  /*2840*/  LOP3.LUT P0, RZ, R9, 0x7fffffff, RZ, 0xc0, !PT ;  /* 0x7fffffff09ff7812 */ /* 0x000fe2000780c0ff */
[----:B------:R-:W-:-:S06]  /*2850*/  IMAD.MOV.U32 R11, RZ, RZ, 0x7ff00000 ;  /* 0x7ff00000ff0b7424 */ /* 0x000fcc00078e00ff */
[----:B------:R-:W-:-:S10]  /*2860*/  DFMA R10, R8, R10, +INF ;  /* 0x7ff00000080a742b */ /* 0x000fd4000000000a */
[----:B------:R-:W-:Y:S02]  /*2870*/  FSEL R8, R10, RZ, P0 ;  /* 0x000000ff0a087208 */ /* 0x000fe40000000000 */
[----:B------:R-:W-:-:S07]  /*2880*/  FSEL R9, R11, -QNAN , P0 ;  /* 0xfff000000b097808 */ /* 0x000fce0000000000 */
.L_x_149:
[----:B------:R-:W-:Y:S05]  /*2890*/  BSYNC.RECONVERGENT B1 ;  /* 0x0000000000017941 */ /* 0x000fea0003800200 */
.L_x_147:
[----:B------:R-:W-:-:S08]  /*28a0*/  DADD R10, -R4, 1 ;  /* 0x3ff00000040a7429 */ /* 0x000fd00000000100 */
[----:B------:R-:W-:Y:S02]  /*28b0*/  DADD R8, R10, R8 ;  /* 0x000000000a087229 */ /* 0x000fe40000000008 */
[----:B------:R-:W-:-:S06]  /*28c0*/  DMUL R10, R16, 0.5 ;  /* 0x3fe00000100a7828 */ /* 0x000fcc0000000000 */
[----:B------:R-:W-:-:S08]  /*28d0*/  DMUL R8, R24, R8 ;  /* 0x0000000818087228 */ /* 0x000fd00000000000 */
[----:B------:R-:W-:-:S08]  /*28e0*/  DFMA R8, R16, R10, R8 ;  /* 0x0000000a1008722b */ /* 0x000fd00000000008 */
[----:B------:R-:W-:-:S14]  /*28f0*/  DSETP.GEU.AND P0, PT, R6, R8, PT ;  /* 0x000000080600722a */ /* 0x000fdc0003f0e000 */
[----:B------:R-:W-:Y:S05]  /*2900*/  @P0 BRA `(.L_x_150) ;  /* 0xffffffe400380947 */ /* 0x000fea000383ffff */
.L_x_143:
[----:B------:R-:W-:Y:S05]  /*2910*/  BSYNC.RECONVERGENT B0 ;  /* 0x0000000000007941 */ /* 0x000fea0003800200 */
.L_x_129:
        /* <DEDUP_REMOVED lines=44> */
.L_x_152:
        /* <DEDUP_REMOVED lines=24> */
.L_x_155:
        /* <DEDUP_REMOVED lines=10> */
.L_x_154:
[----:B------:R-:W-:Y:S05]  /*2e00*/  BSYNC.RECONVERGENT B0 ;  /* 0x0000000000007941 */ /* 0x000fea0003800200 */
.L_x_153:
        /* <DEDUP_REMOVED lines=15> */
.L_x_158:
        /* <DEDUP_REMOVED lines=11> */
.L_x_157:
[----:B------:R-:W-:Y:S05]  /*2fb0*/  BSYNC.RECONVERGENT B0 ;  /* 0x0000000000007941 */ /* 0x000fea0003800200 */
.L_x_156:
        /* <DEDUP_REMOVED lines=11> */
.L_x_151:
        /* <DEDUP_REMOVED lines=25> */
[----:B------:R-:W-:Y:S05]  /*3200*/  CALL.REL.NOINC `($__internal_5_$__cuda_sm20_dsqrt_rn_f64_mediumpath_v1) ;  /* 0x0000002800847944 */ /* 0x000fea0003c00000 */
[----:B------:R-:W-:Y:S02]  /*3210*/  IMAD.MOV.U32 R6, RZ, RZ, R4 ;  /* 0x000000ffff067224 */ /* 0x000fe400078e0004 */
[----:B------:R-:W-:-:S07]  /*3220*/  IMAD.MOV.U32 R7, RZ, RZ, R5 ;  /* 0x000000ffff077224 */ /* 0x000fce00078e0005 */
.L_x_159:
        /* <DEDUP_REMOVED lines=14> */
[----:B------:R-:W-:Y:S05]  /*3310*/  CALL.REL.NOINC `($__internal_3_$__cuda_sm20_dblrcp_rn_slowpath_v3) ;  /* 0x0000002000287944 */ /* 0x000fea0003c00000 */
.L_x_161:
[----:B------:R-:W-:Y:S05]  /*3320*/  BSYNC.RECONVERGENT B0 ;  /* 0x0000000000007941 */ /* 0x000fea0003800200 */
.L_x_160:
[----:B------:R-:W-:Y:S01]  /*3330*/  BSSY.RECONVERGENT B0, `(.L_x_162) ;  /* 0x00001b2000007945 */ /* 0x000fe20003800200 */
.L_x_183:
[----:B------:R-:W-:Y:S01]  /*3340*/  BSSY.RECONVERGENT B1, `(.L_x_163) ;  /* 0x00000e8000017945 */ /* 0x000fe20003800200 */
[----:B------:R-:W-:Y:S02]  /*3350*/  IMAD.MOV.U32 R32, RZ, RZ, R29 ;  /* 0x000000ffff207224 */ /* 0x000fe400078e001d */
[----:B------:R-:W-:Y:S02]  /*3360*/  IMAD.MOV.U32 R31, RZ, RZ, R30 ;  /* 0x000000ffff1f7224 */ /* 0x000fe400078e001e */
[----:B------:R-:W-:Y:S02]  /*3370*/  IMAD.MOV.U32 R29, RZ, RZ, R13 ;  /* 0x000000ffff1d7224 */ /* 0x000fe400078e000d */
[----:B------:R-:W-:-:S07]  /*3380*/  IMAD.MOV.U32 R30, RZ, RZ, R14 ;  /* 0x000000ffff1e7224 */ /* 0x000fce00078e000e */
.L_x_175:
        /* <DEDUP_REMOVED lines=117> */
.L_x_165:
[----:B------:R-:W-:Y:S01]  /*3ae0*/  IMAD.MOV.U32 R6, RZ, RZ, 0x0 ;  /* 0x00000000ff067424 */ /* 0x000fe200078e00ff */
[----:B------:R-:W-:Y:S01]  /*3af0*/  LOP3.LUT P0, RZ, R5, 0x7fffffff, RZ, 0xc0, !PT ;  /* 0x7fffffff05ff7812 */ /* 0x000fe2000780c0ff */
[----:B------:R-:W-:-:S06]  /*3b00*/  IMAD.MOV.U32 R7, RZ, RZ, 0x7ff00000 ;  /* 0x7ff00000ff077424 */ /* 0x000fcc00078e00ff */
[----:B------:R-:W-:-:S10]  /*3b10*/  DFMA R6, R4, R6, +INF ;  /* 0x7ff000000406742b */ /* 0x000fd40000000006 */
[----:B------:R-:W-:Y:S02]  /*3b20*/  FSEL R26, R6, RZ, P0 ;  /* 0x000000ff061a7208 */ /* 0x000fe40000000000 */
[----:B------:R-:W-:-:S07]  /*3b30*/  FSEL R27, R7, -QNAN , P0 ;  /* 0xfff00000071b7808 */ /* 0x000fce0000000000 */
.L_x_166:
[----:B------:R-:W-:Y:S05]  /*3b40*/  BSYNC.RECONVERGENT B2 ;  /* 0x0000000000027941 */ /* 0x000fea0003800200 */
.L_x_164:
        /* <DEDUP_REMOVED lines=33> */
.L_x_170:
[----:B------:R-:W-:Y:S05]  /*3d60*/  BSYNC.RECONVERGENT B3 ;  /* 0x0000000000037941 */ /* 0x000fea0003800200 */
.L_x_169:
[----:B------:R-:W-:-:S07]  /*3d70*/  VIADD R0, R2, 0x1 ;  /* 0x0000000102007836 */ /* 0x000fce0000000000 */
.L_x_168:
[----:B------:R-:W-:Y:S05]  /*3d80*/  BSYNC.RECONVERGENT B2 ;  /* 0x0000000000027941 */ /* 0x000fea0003800200 */
.L_x_167:
        /* <DEDUP_REMOVED lines=50> */
[----:B------:R-:W-:Y:S05]  /*40b0*/  CALL.REL.NOINC `($__internal_5_$__cuda_sm20_dsqrt_rn_f64_mediumpath_v1) ;  /* 0x0000001800d87944 */ /* 0x000fea0003c00000 */
[----:B------:R-:W-:Y:S02]  /*40c0*/  IMAD.MOV.U32 R34, RZ, RZ, R4 ;  /* 0x000000ffff227224 */ /* 0x000fe400078e0004 */
[----:B------:R-:W-:-:S07]  /*40d0*/  IMAD.MOV.U32 R35, RZ, RZ, R5 ;  /* 0x000000ffff237224 */ /* 0x000fce00078e0005 */
.L_x_172:
[----:B------:R-:W-:Y:S05]  /*40e0*/  BSYNC.RECONVERGENT B2 ;  /* 0x0000000000027941 */ /* 0x000fea0003800200 */
.L_x_171:
        /* <DEDUP_REMOVED lines=9> */
.L_x_174:
[----:B------:R-:W-:Y:S05]  /*4180*/  BSYNC.RECONVERGENT B2 ;  /* 0x0000000000027941 */ /* 0x000fea0003800200 */
.L_x_173:
[----:B------:R-:W-:-:S08]  /*4190*/  DFMA R4, R22, R14, 1 ;  /* 0x3ff000001604742b */ /* 0x000fd0000000000e */
[----:B------:R-:W-:-:S14]  /*41a0*/  DSETP.GTU.AND P0, PT, R4, RZ, PT ;  /* 0x000000ff0400722a */ /* 0x000fdc0003f0c000 */
[----:B------:R-:W-:Y:S05]  /*41b0*/  @!P0 BRA `(.L_x_175) ;  /* 0xfffffff000748947 */ /* 0x000fea000383ffff */
[----:B------:R-:W-:Y:S05]  /*41c0*/  BSYNC.RECONVERGENT B1 ;  /* 0x0000000000017941 */ /* 0x000fea0003800200 */
.L_x_163:
        /* <DEDUP_REMOVED lines=101> */
.L_x_178:
[----:B------:R-:W-:Y:S01]  /*4820*/  IMAD.MOV.U32 R8, RZ, RZ, 0x0 ;  /* 0x00000000ff087424 */ /* 0x000fe200078e00ff */
[----:B------:R-:W-:Y:S01]  /*4830*/  LOP3.LUT P0, RZ, R7, 0x7fffffff, RZ, 0xc0, !PT ;  /* 0x7fffffff07ff7812 */ /* 0x000fe2000780c0ff */
[----:B------:R-:W-:-:S06]  /*4840*/  IMAD.MOV.U32 R9, RZ, RZ, 0x7ff00000 ;  /* 0x7ff00000ff097424 */ /* 0x000fcc00078e00ff */
[----:B------:R-:W-:-:S10]  /*4850*/  DFMA R8, R6, R8, +INF ;  /* 0x7ff000000608742b */ /* 0x000fd40000000008 */
[----:B------:R-:W-:Y:S02]  /*4860*/  FSEL R6, R8, RZ, P0 ;  /* 0x000000ff08067208 */ /* 0x000fe40000000000 */
[----:B------:R-:W-:-:S07]  /*4870*/  FSEL R7, R9, -QNAN , P0 ;  /* 0xfff0000009077808 */ /* 0x000fce0000000000 */
.L_x_179:
[----:B------:R-:W-:Y:S05]  /*4880*/  BSYNC.RECONVERGENT B1 ;  /* 0x0000000000017941 */ /* 0x000fea0003800200 */
.L_x_177:
        /* <DEDUP_REMOVED lines=76> */
.L_x_181:
[----:B------:R-:W-:Y:S01]  /*4d50*/  IMAD.MOV.U32 R10, RZ, RZ, 0x0 ;  /* 0x00000000ff0a7424 */ /* 0x000fe200078e00ff */
[----:B------:R-:W-:Y:S01]  /*4d60*/  LOP3.LUT P0, RZ, R9, 0x7fffffff, RZ, 0xc0, !PT ;  /* 0x7fffffff09ff7812 */ /* 0x000fe2000780c0ff */
[----:B------:R-:W-:-:S06]  /*4d70*/  IMAD.MOV.U32 R11, RZ, RZ, 0x7ff00000 ;  /* 0x7ff00000ff0b7424 */ /* 0x000fcc00078e00ff */
[----:B------:R-:W-:-:S10]  /*4d80*/  DFMA R10, R8, R10, +INF ;  /* 0x7ff00000080a742b */ /* 0x000fd4000000000a */
[----:B------:R-:W-:Y:S02]  /*4d90*/  FSEL R8, R10, RZ, P0 ;  /* 0x000000ff0a087208 */ /* 0x000fe40000000000 */
[----:B------:R-:W-:-:S07]  /*4da0*/  FSEL R9, R11, -QNAN , P0 ;  /* 0xfff000000b097808 */ /* 0x000fce0000000000 */
.L_x_182:
[----:B------:R-:W-:Y:S05]  /*4db0*/  BSYNC.RECONVERGENT B1 ;  /* 0x0000000000017941 */ /* 0x000fea0003800200 */
.L_x_180:
        /* <DEDUP_REMOVED lines=9> */
.L_x_176:
[----:B------:R-:W-:Y:S05]  /*4e50*/  BSYNC.RECONVERGENT B0 ;  /* 0x0000000000007941 */ /* 0x000fea0003800200 */
.L_x_162:
        /* <DEDUP_REMOVED lines=26> */
[----:B------:R-:W-:Y:S05]  /*5000*/  CALL.REL.NOINC `($__internal_4_$__cuda_sm20_div_rn_f64_full) ;  /* 0x0000000400907944 */ /* 0x000fea0003c00000 */
[----:B------:R-:W-:Y:S02]  /*5010*/  IMAD.MOV.U32 R2, RZ, RZ, R6 ;  /* 0x000000ffff027224 */ /* 0x000fe400078e0006 */
[----:B------:R-:W-:-:S07]  /*5020*/  IMAD.MOV.U32 R3, RZ, RZ, R7 ;  /* 0x000000ffff037224 */ /* 0x000fce00078e0007 */
.L_x_185:
[----:B------:R-:W-:Y:S05]  /*5030*/  BSYNC.RECONVERGENT B0 ;  /* 0x0000000000007941 */ /* 0x000fea0003800200 */
.L_x_184:
        /* <DEDUP_REMOVED lines=26> */
.L_x_187:
[----:B------:R-:W-:Y:S05]  /*51e0*/  BSYNC.RECONVERGENT B0 ;  /* 0x0000000000007941 */ /* 0x000fea0003800200 */
.L_x_186:
        /* <DEDUP_REMOVED lines=20> */
[----:B------:R-:W-:Y:S05]  /*5330*/  CALL.REL.NOINC `($__internal_4_$__cuda_sm20_div_rn_f64_full) ;  /* 0x0000000000c47944 */ /* 0x000fea0003c00000 */
.L_x_189:
[----:B------:R-:W-:Y:S05]  /*5340*/  BSYNC.RECONVERGENT B0 ;  /* 0x0000000000007941 */ /* 0x000fea0003800200 */
.L_x_188:
[----:B------:R-:W0:Y:S01]  /*5350*/  LDCU.64 UR6, c[0x0][0x380] ;  /* 0x00007000ff0677ac */ /* 0x000e220008000a00 */
[----:B------:R-:W1:Y:S02]  /*5360*/  F2F.F32.F64 R6, R6 ;  /* 0x0000000600067310 */ /* 0x000e640000301000 */
[----:B-1----:R-:W-:Y:S02]  /*5370*/  F2FP.F16.F32.PACK_AB R0, RZ, R6 ;  /* 0x00000006ff00723e */ /* 0x002fe400000000ff */
[----:B0-----:R-:W-:-:S04]  /*5380*/  LEA R2, P0, R28, UR6, 0x1 ;  /* 0x000000061c027c11 */ /* 0x001fc8000f8008ff */
[----:B------:R-:W-:-:S05]  /*5390*/  LEA.HI.X R3, R28, UR7, RZ, 0x1, P0 ;  /* 0x000000071c037c11 */ /* 0x000fca00080f0cff */
[----:B------:R-:W-:Y:S01]  /*53a0*/  STG.E.U16 desc[UR4][R2.64], R0 ;  /* 0x0000000002007986 */ /* 0x000fe2000c101504 */
[----:B------:R-:W-:Y:S05]  /*53b0*/  EXIT ;  /* 0x000000000000794d */ /* 0x000fea0003800000 */
        .weak           $__internal_3_$__cuda_sm20_dblrcp_rn_slowpath_v3
        .type           $__internal_3_$__cuda_sm20_dblrcp_rn_slowpath_v3,@function
        .size           $__internal_3_$__cuda_sm20_dblrcp_rn_slowpath_v3,($__internal_4_$__cuda_sm20_div_rn_f64_full - $__internal_3_$__cuda_sm20_dblrcp_rn_slowpath_v3)
$__internal_3_$__cuda_sm20_dblrcp_rn_slowpath_v3:
        /* <DEDUP_REMOVED lines=24> */
.L_x_193:
        /* <DEDUP_REMOVED lines=9> */
.L_x_191:
[----:B------:R-:W-:Y:S01]  /*55d0*/  LOP3.LUT R11, R7, 0x80000, RZ, 0xfc, !PT ;  /* 0x00080000070b7812 */ /* 0x000fe200078efcff */
[----:B------:R-:W-:-:S07]  /*55e0*/  IMAD.MOV.U32 R10, RZ, RZ, R6 ;  /* 0x000000ffff0a7224 */ /* 0x000fce00078e0006 */
.L_x_192:
[----:B------:R-:W-:Y:S05]  /*55f0*/  BSYNC.RECONVERGENT B1 ;  /* 0x0000000000017941 */ /* 0x000fea0003800200 */
.L_x_190:
[----:B------:R-:W-:Y:S02]  /*5600*/  IMAD.MOV.U32 R6, RZ, RZ, R2 ;  /* 0x000000ffff067224 */ /* 0x000fe400078e0002 */
[----:B------:R-:W-:Y:S02]  /*5610*/  IMAD.MOV.U32 R7, RZ, RZ, 0x0 ;  /* 0x00000000ff077424 */ /* 0x000fe400078e00ff */
[----:B------:R-:W-:Y:S02]  /*5620*/  IMAD.MOV.U32 R22, RZ, RZ, R10 ;  /* 0x000000ffff167224 */ /* 0x000fe400078e000a */
[----:B------:R-:W-:Y:S01]  /*5630*/  IMAD.MOV.U32 R23, RZ, RZ, R11 ;  /* 0x000000ffff177224 */ /* 0x000fe200078e000b */
[----:B------:R-:W-:Y:S06]  /*5640*/  RET.REL.NODEC R6 `(f_distribution_f16) ;  /* 0xffffffa8066c7950 */ /* 0x000fec0003c3ffff */
        .weak           $__internal_4_$__cuda_sm20_div_rn_f64_full
        .type           $__internal_4_$__cuda_sm20_div_rn_f64_full,@function
        .size           $__internal_4_$__cuda_sm20_div_rn_f64_full,($__internal_5_$__cuda_sm20_dsqrt_rn_f64_mediumpath_v1 - $__internal_4_$__cuda_sm20_div_rn_f64_full)
$__internal_4_$__cuda_sm20_div_rn_f64_full:
        /* <DEDUP_REMOVED lines=66> */
.L_x_195:
        /* <DEDUP_REMOVED lines=16> */
.L_x_198:
[----:B------:R-:W-:Y:S01]  /*5b70*/  LOP3.LUT R13, R7, 0x80000, RZ, 0xfc, !PT ;  /* 0x00080000070d7812 */ /* 0x000fe200078efcff */
[----:B------:R-:W-:Y:S01]  /*5b80*/  IMAD.MOV.U32 R12, RZ, RZ, R6 ;  /* 0x000000ffff0c7224 */ /* 0x000fe200078e0006 */
[----:B------:R-:W-:Y:S06]  /*5b90*/  BRA `(.L_x_196) ;  /* 0x0000000000087947 */ /* 0x000fec0003800000 */
.L_x_197:
[----:B------:R-:W-:Y:S01]  /*5ba0*/  LOP3.LUT R13, R9, 0x80000, RZ, 0xfc, !PT ;  /* 0x00080000090d7812 */ /* 0x000fe200078efcff */
[----:B------:R-:W-:-:S07]  /*5bb0*/  IMAD.MOV.U32 R12, RZ, RZ, R8 ;  /* 0x000000ffff0c7224 */ /* 0x000fce00078e0008 */
.L_x_196:
[----:B------:R-:W-:Y:S05]  /*5bc0*/  BSYNC.RECONVERGENT B1 ;  /* 0x0000000000017941 */ /* 0x000fea0003800200 */
.L_x_194:
[----:B------:R-:W-:Y:S02]  /*5bd0*/  IMAD.MOV.U32 R4, RZ, RZ, R0 ;  /* 0x000000ffff047224 */ /* 0x000fe400078e0000 */
[----:B------:R-:W-:Y:S02]  /*5be0*/  IMAD.MOV.U32 R5, RZ, RZ, 0x0 ;  /* 0x00000000ff057424 */ /* 0x000fe400078e00ff */
[----:B------:R-:W-:Y:S02]  /*5bf0*/  IMAD.MOV.U32 R6, RZ, RZ, R12 ;  /* 0x000000ffff067224 */ /* 0x000fe400078e000c */
[----:B------:R-:W-:Y:S01]  /*5c00*/  IMAD.MOV.U32 R7, RZ, RZ, R13 ;  /* 0x000000ffff077224 */ /* 0x000fe200078e000d */
[----:B------:R-:W-:Y:S06]  /*5c10*/  RET.REL.NODEC R4 `(f_distribution_f16) ;  /* 0xffffffa004f87950 */ /* 0x000fec0003c3ffff */
        .weak           $__internal_5_$__cuda_sm20_dsqrt_rn_f64_mediumpath_v1
        .type           $__internal_5_$__cuda_sm20_dsqrt_rn_f64_mediumpath_v1,@function
        .size           $__internal_5_$__cuda_sm20_dsqrt_rn_f64_mediumpath_v1,($f_distribution_f16$__internal_accurate_pow - $__internal_5_$__cuda_sm20_dsqrt_rn_f64_mediumpath_v1)
$__internal_5_$__cuda_sm20_dsqrt_rn_f64_mediumpath_v1:
        /* <DEDUP_REMOVED lines=11> */
.L_x_200:
        /* <DEDUP_REMOVED lines=24> */
.L_x_202:
[----:B------:R-:W-:-:S11]  /*5e50*/  DADD R4, R8, R8 ;  /* 0x0000000008047229 */ /* 0x000fd60000000008 */
.L_x_201:
[----:B------:R-:W-:Y:S05]  /*5e60*/  BSYNC.RECONVERGENT B3 ;  /* 0x0000000000037941 */ /* 0x000fea0003800200 */
.L_x_199:
[----:B------:R-:W-:Y:S02]  /*5e70*/  IMAD.MOV.U32 R6, RZ, RZ, R2 ;  /* 0x000000ffff067224 */ /* 0x000fe400078e0002 */
[----:B------:R-:W-:-:S04]  /*5e80*/  IMAD.MOV.U32 R7, RZ, RZ, 0x0 ;  /* 0x00000000ff077424 */ /* 0x000fc800078e00ff */
[----:B------:R-:W-:Y:S05]  /*5e90*/  RET.REL.NODEC R6 `(f_distribution_f16) ;  /* 0xffffffa006587950 */ /* 0x000fea0003c3ffff */
        .type           $f_distribution_f16$__internal_accurate_pow,@function
        .size           $f_distribution_f16$__internal_accurate_pow,($f_distribution_f16$__internal_trig_reduction_slowpathd - $f_distribution_f16$__internal_accurate_pow)
$f_distribution_f16$__internal_accurate_pow:
        /* <DEDUP_REMOVED lines=169> */
.L_x_203:
[----:B------:R-:W-:Y:S01]  /*6930*/  DFMA R14, R14, R12, R12 ;  /* 0x0000000c0e0e722b */ /* 0x000fe2000000000c */
[----:B------:R-:W-:Y:S01]  /*6940*/  IMAD.MOV.U32 R6, RZ, RZ, R2 ;  /* 0x000000ffff067224 */ /* 0x000fe200078e0002 */
[----:B------:R-:W-:Y:S01]  /*6950*/  DSETP.NEU.AND P0, PT, |R12|, +INF , PT ;  /* 0x7ff000000c00742a */ /* 0x000fe20003f0d200 */
[----:B------:R-:W-:-:S07]  /*6960*/  IMAD.MOV.U32 R7, RZ, RZ, 0x0 ;  /* 0x00000000ff077424 */ /* 0x000fce00078e00ff */
[----:B------:R-:W-:Y:S02]  /*6970*/  FSEL R8, R12, R14, !P0 ;  /* 0x0000000e0c087208 */ /* 0x000fe40004000000 */
[----:B------:R-:W-:Y:S01]  /*6980*/  FSEL R9, R13, R15, !P0 ;  /* 0x0000000f0d097208 */ /* 0x000fe20004000000 */
[----:B------:R-:W-:Y:S06]  /*6990*/  RET.REL.NODEC R6 `(f_distribution_f16) ;  /* 0xffffff9406987950 */ /* 0x000fec0003c3ffff */
        .type           $f_distribution_f16$__internal_trig_reduction_slowpathd,@function
        .size           $f_distribution_f16$__internal_trig_reduction_slowpathd,(.L_x_1753 - $f_distribution_f16$__internal_trig_reduction_slowpathd)
$f_distribution_f16$__internal_trig_reduction_slowpathd:
        /* <DEDUP_REMOVED lines=23> */
.L_x_208:
        /* <DEDUP_REMOVED lines=29> */
.L_x_207:
[----:B------:R-:W-:-:S07]  /*6ce0*/  IMAD.MOV.U32 R8, RZ, RZ, R3 ;  /* 0x000000ffff087224 */ /* 0x000fce00078e0003 */
.L_x_206:
[----:B------:R-:W-:Y:S05]  /*6cf0*/  BSYNC.RECONVERGENT B4 ;  /* 0x0000000000047941 */ /* 0x000fea0003800200 */
.L_x_205:
        /* <DEDUP_REMOVED lines=60> */
.L_x_210:
[----:B------:R-:W-:Y:S05]  /*70c0*/  BSYNC.RECONVERGENT B4 ;  /* 0x0000000000047941 */ /* 0x000fea0003800200 */
.L_x_209:
        /* <DEDUP_REMOVED lines=36> */
.L_x_204:
[----:B------:R-:W-:Y:S02]  /*7310*/  IMAD.MOV.U32 R35, RZ, RZ, 0x0 ;  /* 0x00000000ff237424 */ /* 0x000fe400078e00ff */
[----:B------:R-:W-:Y:S02]  /*7320*/  IMAD.MOV.U32 R5, RZ, RZ, R13 ;  /* 0x000000ffff057224 */ /* 0x000fe400078e000d */
[----:B------:R-:W-:Y:S05]  /*7330*/  RET.REL.NODEC R34 `(f_distribution_f16) ;  /* 0xffffff8c22307950 */ /* 0x000fea0003c3ffff */
.L_x_211:
        /* <DEDUP_REMOVED lines=12> */
.L_x_1753:


//--------------------- .text.f_distribution_f64  --------------------------
	.section	.text.f_distribution_f64,"ax",@progbits
	.align	128
        .global         f_distribution_f64
        .type           f_distribution_f64,@function
        .size           f_distribution_f64,(.L_x_1758 - f_distribution_f64)
        .other          f_distribution_f64,@"STO_CUDA_ENTRY STV_DEFAULT"
f_distribution_f64:
.text.f_distribution_f64:
        /* <DEDUP_REMOVED lines=94> */
[----:B------:R-:W-:Y:S05]  /*05e0*/  CALL.REL.NOINC `($__internal_6_$__cuda_sm20_dblrcp_rn_slowpath_v3) ;  /* 0x0000004c006c7944 */ /* 0x000fea0003c00000 */
[----:B------:R-:W-:Y:S02]  /*05f0*/  IMAD.MOV.U32 R20, RZ, RZ, R22 ;  /* 0x000000ffff147224 */ /* 0x000fe400078e0016 */
[----:B------:R-:W-:-:S07]  /*0600*/  IMAD.MOV.U32 R21, RZ, RZ, R23 ;  /* 0x000000ffff157224 */ /* 0x000fce00078e0017 */
.L_x_213:
        /* <DEDUP_REMOVED lines=22> */
[----:B------:R-:W-:Y:S05]  /*0770*/  CALL.REL.NOINC `($f_distribution_f64$__internal_accurate_pow) ;  /* 0x0000005400c07944 */ /* 0x000fea0003c00000 */
[----:B------:R-:W-:Y:S05]  /*0780*/  BSYNC.RECONVERGENT B1 ;  /* 0x0000000000017941 */ /* 0x000fea0003800200 */
.L_x_216:
        /* <DEDUP_REMOVED lines=10> */
.L_x_215:
[----:B------:R-:W-:Y:S05]  /*0830*/  BSYNC.RECONVERGENT B0 ;  /* 0x0000000000007941 */ /* 0x000fea0003800200 */
.L_x_214:
        /* <DEDUP_REMOVED lines=15> */
.L_x_219:
        /* <DEDUP_REMOVED lines=11> */
.L_x_218:
[----:B------:R-:W-:Y:S05]  /*09e0*/  BSYNC.RECONVERGENT B0 ;  /* 0x0000000000007941 */ /* 0x000fea0003800200 */
.L_x_217:
        /* <DEDUP_REMOVED lines=17> */
.L_x_212:
        /* <DEDUP_REMOVED lines=24> */
[----:B------:R-:W-:Y:S05]  /*0c80*/  CALL.REL.NOINC `($__internal_8_$__cuda_sm20_dsqrt_rn_f64_mediumpath_v1) ;  /* 0x0000004c00dc7944 */ /* 0x000fea0003c00000 */
[----:B------:R-:W-:Y:S02]  /*0c90*/  IMAD.MOV.U32 R6, RZ, RZ, R4 ;  /* 0x000000ffff067224 */ /* 0x000fe400078e0004 */
[----:B------:R-:W-:-:S07]  /*0ca0*/  IMAD.MOV.U32 R7, RZ, RZ, R5 ;  /* 0x000000ffff077224 */ /* 0x000fce00078e0005 */
.L_x_220:
        /* <DEDUP_REMOVED lines=15> */
[----:B------:R-:W-:Y:S05]  /*0da0*/  CALL.REL.NOINC `($__internal_6_$__cuda_sm20_dblrcp_rn_slowpath_v3) ;  /* 0x00000044007c7944 */ /* 0x000fea0003c00000 */
[----:B------:R-:W-:Y:S02]  /*0db0*/  IMAD.MOV.U32 R26, RZ, RZ, R22 ;  /* 0x000000ffff1a7224 */ /* 0x000fe400078e0016 */
[----:B------:R-:W-:-:S07]  /*0dc0*/  IMAD.MOV.U32 R27, RZ, RZ, R23 ;  /* 0x000000ffff1b7224 */ /* 0x000fce00078e0017 */
.L_x_222:
[----:B------:R-:W-:Y:S05]  /*0dd0*/  BSYNC.RECONVERGENT B0 ;  /* 0x0000000000007941 */ /* 0x000fea0003800200 */
.L_x_221:
[----:B------:R-:W-:Y:S01]  /*0de0*/  BSSY.RECONVERGENT B0, `(.L_x_223) ;  /* 0x00001b3000007945 */ /* 0x000fe20003800200 */
.L_x_244:
[----:B------:R-:W-:Y:S01]  /*0df0*/  BSSY.RECONVERGENT B1, `(.L_x_224) ;  /* 0x00000e7000017945 */ /* 0x000fe20003800200 */
[----:B------:R-:W-:Y:S02]  /*0e00*/  IMAD.MOV.U32 R18, RZ, RZ, R29 ;  /* 0x000000ffff127224 */ /* 0x000fe400078e001d */
[----:B------:R-:W-:Y:S02]  /*0e10*/  IMAD.MOV.U32 R19, RZ, RZ, R30 ;  /* 0x000000ffff137224 */ /* 0x000fe400078e001e */
[----:B------:R-:W-:Y:S02]  /*0e20*/  IMAD.MOV.U32 R29, RZ, RZ, R0 ;  /* 0x000000ffff1d7224 */ /* 0x000fe400078e0000 */
[----:B------:R-:W-:-:S07]  /*0e30*/  IMAD.MOV.U32 R30, RZ, RZ, R3 ;  /* 0x000000ffff1e7224 */ /* 0x000fce00078e0003 */
.L_x_236:
        /* <DEDUP_REMOVED lines=117> */
.L_x_226:
[----:B------:R-:W-:Y:S01]  /*1590*/  IMAD.MOV.U32 R4, RZ, RZ, 0x0 ;  /* 0x00000000ff047424 */ /* 0x000fe200078e00ff */
[----:B------:R-:W-:Y:S01]  /*15a0*/  LOP3.LUT P0, RZ, R7, 0x7fffffff, RZ, 0xc0, !PT ;  /* 0x7fffffff07ff7812 */ /* 0x000fe2000780c0ff */
[----:B------:R-:W-:-:S06]  /*15b0*/  IMAD.MOV.U32 R5, RZ, RZ, 0x7ff00000 ;  /* 0x7ff00000ff057424 */ /* 0x000fcc00078e00ff */
[----:B------:R-:W-:-:S10]  /*15c0*/  DFMA R4, R6, R4, +INF ;  /* 0x7ff000000604742b */ /* 0x000fd40000000004 */
[----:B------:R-:W-:Y:S02]  /*15d0*/  FSEL R16, R4, RZ, P0 ;  /* 0x000000ff04107208 */ /* 0x000fe40000000000 */
[----:B------:R-:W-:-:S07]  /*15e0*/  FSEL R17, R5, -QNAN , P0 ;  /* 0xfff0000005117808 */ /* 0x000fce0000000000 */
.L_x_227:
[----:B------:R-:W-:Y:S05]  /*15f0*/  BSYNC.RECONVERGENT B2 ;  /* 0x0000000000027941 */ /* 0x000fea0003800200 */
.L_x_225:
        /* <DEDUP_REMOVED lines=30> */
[----:B------:R-:W-:Y:S05]  /*17e0*/  CALL.REL.NOINC `($f_distribution_f64$__internal_trig_reduction_slowpathd) ;  /* 0x0000005000647944 */ /* 0x000fea0003c00000 */
[----:B------:R-:W-:Y:S02]  /*17f0*/  IMAD.MOV.U32 R32, RZ, RZ, R4 ;  /* 0x000000ffff207224 */ /* 0x000fe400078e0004 */
[----:B------:R-:W-:-:S07]  /*1800*/  IMAD.MOV.U32 R33, RZ, RZ, R5 ;  /* 0x000000ffff217224 */ /* 0x000fce00078e0005 */
.L_x_231:
[----:B------:R-:W-:Y:S05]  /*1810*/  BSYNC.RECONVERGENT B3 ;  /* 0x0000000000037941 */ /* 0x000fea0003800200 */
.L_x_230:
[----:B------:R-:W-:-:S07]  /*1820*/  VIADD R0, R2, 0x1 ;  /* 0x0000000102007836 */ /* 0x000fce0000000000 */
.L_x_229:
[----:B------:R-:W-:Y:S05]  /*1830*/  BSYNC.RECONVERGENT B2 ;  /* 0x0000000000027941 */ /* 0x000fea0003800200 */
.L_x_228:
        /* <DEDUP_REMOVED lines=49> */
[----:B------:R-:W-:Y:S05]  /*1b50*/  CALL.REL.NOINC `($__internal_8_$__cuda_sm20_dsqrt_rn_f64_mediumpath_v1) ;  /* 0x0000004000287944 */ /* 0x000fea0003c00000 */
[----:B------:R-:W-:Y:S02]  /*1b60*/  IMAD.MOV.U32 R2, RZ, RZ, R4 ;  /* 0x000000ffff027224 */ /* 0x000fe400078e0004 */
[----:B------:R-:W-:-:S07]  /*1b70*/  IMAD.MOV.U32 R3, RZ, RZ, R5 ;  /* 0x000000ffff037224 */ /* 0x000fce00078e0005 */
.L_x_233:
[----:B------:R-:W-:Y:S05]  /*1b80*/  BSYNC.RECONVERGENT B2 ;  /* 0x0000000000027941 */ /* 0x000fea0003800200 */
.L_x_232:
        /* <DEDUP_REMOVED lines=8> */
[----:B------:R-:W-:Y:S05]  /*1c10*/  CALL.REL.NOINC `($f_distribution_f64$__internal_trig_reduction_slowpathd) ;  /* 0x0000004c00587944 */ /* 0x000fea0003c00000 */
.L_x_235:
[----:B------:R-:W-:Y:S05]  /*1c20*/  BSYNC.RECONVERGENT B2 ;  /* 0x0000000000027941 */ /* 0x000fea0003800200 */
.L_x_234:
[----:B------:R-:W-:-:S08]  /*1c30*/  DFMA R4, R26, R16, 1 ;  /* 0x3ff000001a04742b */ /* 0x000fd00000000010 */
[----:B------:R-:W-:-:S14]  /*1c40*/  DSETP.GTU.AND P0, PT, R4, RZ, PT ;  /* 0x000000ff0400722a */ /* 0x000fdc0003f0c000 */
[----:B------:R-:W-:Y:S05]  /*1c50*/  @!P0 BRA `(.L_x_236) ;  /* 0xfffffff000788947 */ /* 0x000fea000383ffff */
[----:B------:R-:W-:Y:S05]  /*1c60*/  BSYNC.RECONVERGENT B1 ;  /* 0x0000000000017941 */ /* 0x000fea0003800200 */
.L_x_224:
        /* <DEDUP_REMOVED lines=103> */
.L_x_239:
[----:B------:R-:W-:Y:S01]  /*22e0*/  IMAD.MOV.U32 R8, RZ, RZ, 0x0 ;  /* 0x00000000ff087424 */ /* 0x000fe200078e00ff */
[----:B------:R-:W-:Y:S01]  /*22f0*/  LOP3.LUT P0, RZ, R7, 0x7fffffff, RZ, 0xc0, !PT ;  /* 0x7fffffff07ff7812 */ /* 0x000fe2000780c0ff */
[----:B------:R-:W-:-:S06]  /*2300*/  IMAD.MOV.U32 R9, RZ, RZ, 0x7ff00000 ;  /* 0x7ff00000ff097424 */ /* 0x000fcc00078e00ff */
[----:B------:R-:W-:-:S10]  /*2310*/  DFMA R8, R6, R8, +INF ;  /* 0x7ff000000608742b */ /* 0x000fd40000000008 */
[----:B------:R-:W-:Y:S02]  /*2320*/  FSEL R6, R8, RZ, P0 ;  /* 0x000000ff08067208 */ /* 0x000fe40000000000 */
[----:B------:R-:W-:-:S07]  /*2330*/  FSEL R7, R9, -QNAN , P0 ;  /* 0xfff0000009077808 */ /* 0x000fce0000000000 */
.L_x_240:
[----:B------:R-:W-:Y:S05]  /*2340*/  BSYNC.RECONVERGENT B1 ;  /* 0x0000000000017941 */ /* 0x000fea0003800200 */
.L_x_238:
        /* <DEDUP_REMOVED lines=78> */
.L_x_242:
[----:B------:R-:W-:Y:S01]  /*2830*/  IMAD.MOV.U32 R10, RZ, RZ, 0x0 ;  /* 0x00000000ff0a7424 */ /* 0x000fe200078e00ff */
[----:B------:R-:W-:Y:S01]  /*2840*/  LOP3.LUT P0, RZ, R9, 0x7fffffff, RZ, 0xc0, !PT ;  /* 0x7fffffff09ff7812 */ /* 0x000fe2000780c0ff */
[----:B------:R-:W-:-:S06]  /*2850*/  IMAD.MOV.U32 R11, RZ, RZ, 0x7ff00000 ;  /* 0x7ff00000ff0b7424 */ /* 0x000fcc00078e00ff */
[----:B------:R-:W-:-:S10]  /*2860*/  DFMA R10, R8, R10, +INF ;  /* 0x7ff00000080a742b */ /* 0x000fd4000000000a */
[----:B------:R-:W-:Y:S02]  /*2870*/  FSEL R8, R10, RZ, P0 ;  /* 0x000000ff0a087208 */ /* 0x000fe40000000000 */
[----:B------:R-:W-:-:S07]  /*2880*/  FSEL R9, R11, -QNAN , P0 ;  /* 0xfff000000b097808 */ /* 0x000fce0000000000 */
.L_x_243:
[----:B------:R-:W-:Y:S05]  /*2890*/  BSYNC.RECONVERGENT B1 ;  /* 0x0000000000017941 */ /* 0x000fea0003800200 */
.L_x_241:
[----:B------:R-:W-:-:S08]  /*28a0*/  DADD R10, -R4, 1 ;  /* 0x3ff00000040a7429 */ /* 0x000fd00000000100 */
[----:B------:R-:W-:Y:S02]  /*28b0*/  DADD R8, R10, R8 ;  /* 0x000000000a087229 */ /* 0x000fe40000000008 */
[----:B------:R-:W-:-:S06]  /*28c0*/  DMUL R10, R16, 0.5 ;  /* 0x3fe00000100a7828 */ /* 0x000fcc0000000000 */
[----:B------:R-:W-:-:S08]  /*28d0*/  DMUL R8, R24, R8 ;  /* 0x0000000818087228 */ /* 0x000fd00000000000 */
[----:B------:R-:W-:-:S08]  /*28e0*/  DFMA R8, R16, R10, R8 ;  /* 0x0000000a1008722b */ /* 0x000fd00000000008 */
[----:B------:R-:W-:-:S14]  /*28f0*/  DSETP.GEU.AND P0, PT, R6, R8, PT ;  /* 0x000000080600722a */ /* 0x000fdc0003f0e000 */
[----:B------:R-:W-:Y:S05]  /*2900*/  @P0 BRA `(.L_x_244) ;  /* 0xffffffe400380947 */ /* 0x000fea000383ffff */
.L_x_237:
[----:B------:R-:W-:Y:S05]  /*2910*/  BSYNC.RECONVERGENT B0 ;  /* 0x0000000000007941 */ /* 0x000fea0003800200 */
.L_x_223:
        /* <DEDUP_REMOVED lines=44> */
.L_x_246:
        /* <DEDUP_REMOVED lines=24> */
.L_x_249:
        /* <DEDUP_REMOVED lines=10> */
.L_x_248:
[----:B------:R-:W-:Y:S05]  /*2e00*/  BSYNC.RECONVERGENT B0 ;  /* 0x0000000000007941 */ /* 0x000fea0003800200 */
.L_x_247:
        /* <DEDUP_REMOVED lines=15> */
.L_x_252:
        /* <DEDUP_REMOVED lines=11> */
.L_x_251:
[----:B------:R-:W-:Y:S05]  /*2fb0*/  BSYNC.RECONVERGENT B0 ;  /* 0x0000000000007941 */ /* 0x000fea0003800200 */
.L_x_250:
        /* <DEDUP_REMOVED lines=11> */
.L_x_245:
        /* <DEDUP_REMOVED lines=25> */
[----:B------:R-:W-:Y:S05]  /*3200*/  CALL.REL.NOINC `($__internal_8_$__cuda_sm20_dsqrt_rn_f64_mediumpath_v1) ;  /* 0x00000028007c7944 */ /* 0x000fea0003c00000 */
[----:B------:R-:W-:Y:S02]  /*3210*/  IMAD.MOV.U32 R6, RZ, RZ, R4 ;  /* 0x000000ffff067224 */ /* 0x000fe400078e0004 */
[----:B------:R-:W-:-:S07]  /*3220*/  IMAD.MOV.U32 R7, RZ, RZ, R5 ;  /* 0x000000ffff077224 */ /* 0x000fce00078e0005 */
.L_x_253:
        /* <DEDUP_REMOVED lines=14> */
[----:B------:R-:W-:Y:S05]  /*3310*/  CALL.REL.NOINC `($__internal_6_$__cuda_sm20_dblrcp_rn_slowpath_v3) ;  /* 0x0000002000207944 */ /* 0x000fea0003c00000 */
.L_x_255:
[----:B------:R-:W-:Y:S05]  /*3320*/  BSYNC.RECONVERGENT B0 ;  /* 0x0000000000007941 */ /* 0x000fea0003800200 */
.L_x_254:
[----:B------:R-:W-:Y:S01]  /*3330*/  BSSY.RECONVERGENT B0, `(.L_x_256) ;  /* 0x00001b2000007945 */ /* 0x000fe20003800200 */
.L_x_277:
[----:B------:R-:W-:Y:S01]  /*3340*/  BSSY.RECONVERGENT B1, `(.L_x_257) ;  /* 0x00000e8000017945 */ /* 0x000fe20003800200 */
[----:B------:R-:W-:Y:S02]  /*3350*/  IMAD.MOV.U32 R32, RZ, RZ, R29 ;  /* 0x000000ffff207224 */ /* 0x000fe400078e001d */
[----:B------:R-:W-:Y:S02]  /*3360*/  IMAD.MOV.U32 R31, RZ, RZ, R30 ;  /* 0x000000ffff1f7224 */ /* 0x000fe400078e001e */
[----:B------:R-:W-:Y:S02]  /*3370*/  IMAD.MOV.U32 R29, RZ, RZ, R13 ;  /* 0x000000ffff1d7224 */ /* 0x000fe400078e000d */
[----:B------:R-:W-:-:S07]  /*3380*/  IMAD.MOV.U32 R30, RZ, RZ, R14 ;  /* 0x000000ffff1e7224 */ /* 0x000fce00078e000e */
.L_x_269:
        /* <DEDUP_REMOVED lines=117> */
.L_x_259:
[----:B------:R-:W-:Y:S01]  /*3ae0*/  IMAD.MOV.U32 R6, RZ, RZ, 0x0 ;  /* 0x00000000ff067424 */ /* 0x000fe200078e00ff */
[----:B------:R-:W-:Y:S01]  /*3af0*/  LOP3.LUT P0, RZ, R5, 0x7fffffff, RZ, 0xc0, !PT ;  /* 0x7fffffff05ff7812 */ /* 0x000fe2000780c0ff */
[----:B------:R-:W-:-:S06]  /*3b00*/  IMAD.MOV.U32 R7, RZ, RZ, 0x7ff00000 ;  /* 0x7ff00000ff077424 */ /* 0x000fcc00078e00ff */
[----:B------:R-:W-:-:S10]  /*3b10*/  DFMA R6, R4, R6, +INF ;  /* 0x7ff000000406742b */ /* 0x000fd40000000006 */
[----:B------:R-:W-:Y:S02]  /*3b20*/  FSEL R26, R6, RZ, P0 ;  /* 0x000000ff061a7208 */ /* 0x000fe40000000000 */
[----:B------:R-:W-:-:S07]  /*3b30*/  FSEL R27, R7, -QNAN , P0 ;  /* 0xfff00000071b7808 */ /* 0x000fce0000000000 */
.L_x_260:
[----:B------:R-:W-:Y:S05]  /*3b40*/  BSYNC.RECONVERGENT B2 ;  /* 0x0000000000027941 */ /* 0x000fea0003800200 */
.L_x_258:
        /* <DEDUP_REMOVED lines=33> */
.L_x_264:
[----:B------:R-:W-:Y:S05]  /*3d60*/  BSYNC.RECONVERGENT B3 ;  /* 0x0000000000037941 */ /* 0x000fea0003800200 */
.L_x_263:
[----:B------:R-:W-:-:S07]  /*3d70*/  VIADD R0, R2, 0x1 ;  /* 0x0000000102007836 */ /* 0x000fce0000000000 */
.L_x_262:
[----:B------:R-:W-:Y:S05]  /*3d80*/  BSYNC.RECONVERGENT B2 ;  /* 0x0000000000027941 */ /* 0x000fea0003800200 */
.L_x_261:
        /* <DEDUP_REMOVED lines=50> */
[----:B------:R-:W-:Y:S05]  /*40b0*/  CALL.REL.NOINC `($__internal_8_$__cuda_sm20_dsqrt_rn_f64_mediumpath_v1) ;  /* 0x0000001800d07944 */ /* 0x000fea0003c00000 */
[----:B------:R-:W-:Y:S02]  /*40c0*/  IMAD.MOV.U32 R34, RZ, RZ, R4 ;  /* 0x000000ffff227224 */ /* 0x000fe400078e0004 */
[----:B------:R-:W-:-:S07]  /*40d0*/  IMAD.MOV.U32 R35, RZ, RZ, R5 ;  /* 0x000000ffff237224 */ /* 0x000fce00078e0005 */
.L_x_266:
[----:B------:R-:W-:Y:S05]  /*40e0*/  BSYNC.RECONVERGENT B2 ;  /* 0x0000000000027941 */ /* 0x000fea0003800200 */
.L_x_265:
        /* <DEDUP_REMOVED lines=9> */
.L_x_268:
[----:B------:R-:W-:Y:S05]  /*4180*/  BSYNC.RECONVERGENT B2 ;  /* 0x0000000000027941 */ /* 0x000fea0003800200 */
.L_x_267:
[----:B------:R-:W-:-:S08]  /*4190*/  DFMA R4, R22, R14, 1 ;  /* 0x3ff000001604742b */ /* 0x000fd0000000000e */
[----:B------:R-:W-:-:S14]  /*41a0*/  DSETP.GTU.AND P0, PT, R4, RZ, PT ;  /* 0x000000ff0400722a */ /* 0x000fdc0003f0c000 */
[----:B------:R-:W-:Y:S05]  /*41b0*/  @!P0 BRA `(.L_x_269) ;  /* 0xfffffff000748947 */ /* 0x000fea000383ffff */
[----:B------:R-:W-:Y:S05]  /*41c0*/  BSYNC.RECONVERGENT B1 ;  /* 0x0000000000017941 */ /* 0x000fea0003800200 */
.L_x_257:
        /* <DEDUP_REMOVED lines=101> */
.L_x_272:
[----:B------:R-:W-:Y:S01]  /*4820*/  IMAD.MOV.U32 R8, RZ, RZ, 0x0 ;  /* 0x00000000ff087424 */ /* 0x000fe200078e00ff */
[----:B------:R-:W-:Y:S01]  /*4830*/  LOP3.LUT P0, RZ, R7, 0x7fffffff, RZ, 0xc0, !PT ;  /* 0x7fffffff07ff7812 */ /* 0x000fe2000780c0ff */
[----:B------:R-:W-:-:S06]  /*4840*/  IMAD.MOV.U32 R9, RZ, RZ, 0x7ff00000 ;  /* 0x7ff00000ff097424 */ /* 0x000fcc00078e00ff */
[----:B------:R-:W-:-:S10]  /*4850*/  DFMA R8, R6, R8, +INF ;  /* 0x7ff000000608742b */ /* 0x000fd40000000008 */
[----:B------:R-:W-:Y:S02]  /*4860*/  FSEL R6, R8, RZ, P0 ;  /* 0x000000ff08067208 */ /* 0x000fe40000000000 */
[----:B------:R-:W-:-:S07]  /*4870*/  FSEL R7, R9, -QNAN , P0 ;  /* 0xfff0000009077808 */ /* 0x000fce0000000000 */
.L_x_273:
[----:B------:R-:W-:Y:S05]  /*4880*/  BSYNC.RECONVERGENT B1 ;  /* 0x0000000000017941 */ /* 0x000fea0003800200 */
.L_x_271:
        /* <DEDUP_REMOVED lines=76> */
.L_x_275:
[----:B------:R-:W-:Y:S01]  /*4d50*/  IMAD.MOV.U32 R10, RZ, RZ, 0x0 ;  /* 0x00000000ff0a7424 */ /* 0x000fe200078e00ff */
[----:B------:R-:W-:Y:S01]  /*4d60*/  LOP3.LUT P0, RZ, R9, 0x7fffffff, RZ, 0xc0, !PT ;  /* 0x7fffffff09ff7812 */ /* 0x000fe2000780c0ff */
[----:B------:R-:W-:-:S06]  /*4d70*/  IMAD.MOV.U32 R11, RZ, RZ, 0x7ff00000 ;  /* 0x7ff00000ff0b7424 */ /* 0x000fcc00078e00ff */
[----:B------:R-:W-:-:S10]  /*4d80*/  DFMA R10, R8, R10, +INF ;  /* 0x7ff00000080a742b */ /* 0x000fd4000000000a */
[----:B------:R-:W-:Y:S02]  /*4d90*/  FSEL R8, R10, RZ, P0 ;  /* 0x000000ff0a087208 */ /* 0x000fe40000000000 */
[----:B------:R-:W-:-:S07]  /*4da0*/  FSEL R9, R11, -QNAN , P0 ;  /* 0xfff000000b097808 */ /* 0x000fce0000000000 */
.L_x_276:
[----:B------:R-:W-:Y:S05]  /*4db0*/  BSYNC.RECONVERGENT B1 ;  /* 0x0000000000017941 */ /* 0x000fea0003800200 */
.L_x_274:
        /* <DEDUP_REMOVED lines=9> */
.L_x_270:
[----:B------:R-:W-:Y:S05]  /*4e50*/  BSYNC.RECONVERGENT B0 ;  /* 0x0000000000007941 */ /* 0x000fea0003800200 */
.L_x_256:
        /* <DEDUP_REMOVED lines=26> */
[----:B------:R-:W-:Y:S05]  /*5000*/  CALL.REL.NOINC `($__internal_7_$__cuda_sm20_div_rn_f64_full) ;  /* 0x0000000400887944 */ /* 0x000fea0003c00000 */
[----:B------:R-:W-:Y:S02]  /*5010*/  IMAD.MOV.U32 R2, RZ, RZ, R6 ;  /* 0x000000ffff027224 */ /* 0x000fe400078e0006 */
[----:B------:R-:W-:-:S07]  /*5020*/  IMAD.MOV.U32 R3, RZ, RZ, R7 ;  /* 0x000000ffff037224 */ /* 0x000fce00078e0007 */
.L_x_279:
[----:B------:R-:W-:Y:S05]  /*5030*/  BSYNC.RECONVERGENT B0 ;  /* 0x0000000000007941 */ /* 0x000fea0003800200 */
.L_x_278:
        /* <DEDUP_REMOVED lines=26> */
.L_x_281:
[----:B------:R-:W-:Y:S05]  /*51e0*/  BSYNC.RECONVERGENT B0 ;  /* 0x0000000000007941 */ /* 0x000fea0003800200 */
.L_x_280:
        /* <DEDUP_REMOVED lines=20> */
[----:B------:R-:W-:Y:S05]  /*5330*/  CALL.REL.NOINC `($__internal_7_$__cuda_sm20_div_rn_f64_full) ;  /* 0x0000000000bc7944 */ /* 0x000fea0003c00000 */
.L_x_283:
[----:B------:R-:W-:Y:S05]  /*5340*/  BSYNC.RECONVERGENT B0 ;  /* 0x0000000000007941 */ /* 0x000fea0003800200 */
.L_x_282:
[----:B------:R-:W0:Y:S02]  /*5350*/  LDCU.64 UR6, c[0x0][0x380] ;  /* 0x00007000ff0677ac */ /* 0x000e240008000a00 */
[----:B0-----:R-:W-:-:S04]  /*5360*/  LEA R2, P0, R28, UR6, 0x3 ;  /* 0x000000061c027c11 */ /* 0x001fc8000f8018ff */
[----:B------:R-:W-:-:S05]  /*5370*/  LEA.HI.X R3, R28, UR7, RZ, 0x3, P0 ;  /* 0x000000071c037c11 */ /* 0x000fca00080f1cff */
[----:B------:R-:W-:Y:S01]  /*5380*/  STG.E.64 desc[UR4][R2.64], R6 ;  /* 0x0000000602007986 */ /* 0x000fe2000c101b04 */
[----:B------:R-:W-:Y:S05]  /*5390*/  EXIT ;  /* 0x000000000000794d */ /* 0x000fea0003800000 */
        .weak           $__internal_6_$__cuda_sm20_dblrcp_rn_slowpath_v3
        .type           $__internal_6_$__cuda_sm20_dblrcp_rn_slowpath_v3,@function
        .size           $__internal_6_$__cuda_sm20_dblrcp_rn_slowpath_v3,($__internal_7_$__cuda_sm20_div_rn_f64_full - $__internal_6_$__cuda_sm20_dblrcp_rn_slowpath_v3)
$__internal_6_$__cuda_sm20_dblrcp_rn_slowpath_v3:
        /* <DEDUP_REMOVED lines=24> */
.L_x_287:
        /* <DEDUP_REMOVED lines=9> */
.L_x_285:
[----:B------:R-:W-:Y:S01]  /*55b0*/  LOP3.LUT R11, R7, 0x80000, RZ, 0xfc, !PT ;  /* 0x00080000070b7812 */ /* 0x000fe200078efcff */
[----:B------:R-:W-:-:S07]  /*55c0*/  IMAD.MOV.U32 R10, RZ, RZ, R6 ;  /* 0x000000ffff0a7224 */ /* 0x000fce00078e0006 */
.L_x_286:
[----:B------:R-:W-:Y:S05]  /*55d0*/  BSYNC.RECONVERGENT B1 ;  /* 0x0000000000017941 */ /* 0x000fea0003800200 */
.L_x_284:
[----:B------:R-:W-:Y:S02]  /*55e0*/  IMAD.MOV.U32 R6, RZ, RZ, R2 ;  /* 0x000000ffff067224 */ /* 0x000fe400078e0002 */
[----:B------:R-:W-:Y:S02]  /*55f0*/  IMAD.MOV.U32 R7, RZ, RZ, 0x0 ;  /* 0x00000000ff077424 */ /* 0x000fe400078e00ff */
[----:B------:R-:W-:Y:S02]  /*5600*/  IMAD.MOV.U32 R22, RZ, RZ, R10 ;  /* 0x000000ffff167224 */ /* 0x000fe400078e000a */
[----:B------:R-:W-:Y:S01]  /*5610*/  IMAD.MOV.U32 R23, RZ, RZ, R11 ;  /* 0x000000ffff177224 */ /* 0x000fe200078e000b */
[----:B------:R-:W-:Y:S06]  /*5620*/  RET.REL.NODEC R6 `(f_distribution_f64) ;  /* 0xffffffa806747950 */ /* 0x000fec0003c3ffff */
        .weak           $__internal_7_$__cuda_sm20_div_rn_f64_full
        .type           $__internal_7_$__cuda_sm20_div_rn_f64_full,@function
        .size           $__internal_7_$__cuda_sm20_div_rn_f64_full,($__internal_8_$__cuda_sm20_dsqrt_rn_f64_mediumpath_v1 - $__internal_7_$__cuda_sm20_div_rn_f64_full)
$__internal_7_$__cuda_sm20_div_rn_f64_full:
        /* <DEDUP_REMOVED lines=66> */
.L_x_289:
        /* <DEDUP_REMOVED lines=16> */
.L_x_292:
[----:B------:R-:W-:Y:S01]  /*5b50*/  LOP3.LUT R13, R7, 0x80000, RZ, 0xfc, !PT ;  /* 0x00080000070d7812 */ /* 0x000fe200078efcff */
[----:B------:R-:W-:Y:S01]  /*5b60*/  IMAD.MOV.U32 R12, RZ, RZ, R6 ;  /* 0x000000ffff0c7224 */ /* 0x000fe200078e0006 */
[----:B------:R-:W-:Y:S06]  /*5b70*/  BRA `(.L_x_290) ;  /* 0x0000000000087947 */ /* 0x000fec0003800000 */
.L_x_291:
[----:B------:R-:W-:Y:S01]  /*5b80*/  LOP3.LUT R13, R9, 0x80000, RZ, 0xfc, !PT ;  /* 0x00080000090d7812 */ /* 0x000fe200078efcff */
[----:B------:R-:W-:-:S07]  /*5b90*/  IMAD.MOV.U32 R12, RZ, RZ, R8 ;  /* 0x000000ffff0c7224 */ /* 0x000fce00078e0008 */
.L_x_290:
[----:B------:R-:W-:Y:S05]  /*5ba0*/  BSYNC.RECONVERGENT B1 ;  /* 0x0000000000017941 */ /* 0x000fea0003800200 */
.L_x_288:
[----:B------:R-:W-:Y:S02]  /*5bb0*/  IMAD.MOV.U32 R4, RZ, RZ, R0 ;  /* 0x000000ffff047224 */ /* 0x000fe400078e0000 */
[----:B------:R-:W-:Y:S02]  /*5bc0*/  IMAD.MOV.U32 R5, RZ, RZ, 0x0 ;  /* 0x00000000ff057424 */ /* 0x000fe400078e00ff */
[----:B------:R-:W-:Y:S02]  /*5bd0*/  IMAD.MOV.U32 R6, RZ, RZ, R12 ;  /* 0x000000ffff067224 */ /* 0x000fe400078e000c */
[----:B------:R-:W-:Y:S01]  /*5be0*/  IMAD.MOV.U32 R7, RZ, RZ, R13 ;  /* 0x000000ffff077224 */ /* 0x000fe200078e000d */
[----:B------:R-:W-:Y:S06]  /*5bf0*/  RET.REL.NODEC R4 `(f_distribution_f64) ;  /* 0xffffffa404007950 */ /* 0x000fec0003c3ffff */
        .weak           $__internal_8_$__cuda_sm20_dsqrt_rn_f64_mediumpath_v1
        .type           $__internal_8_$__cuda_sm20_dsqrt_rn_f64_mediumpath_v1,@function
        .size           $__internal_8_$__cuda_sm20_dsqrt_rn_f64_mediumpath_v1,($f_distribution_f64$__internal_accurate_pow - $__internal_8_$__cuda_sm20_dsqrt_rn_f64_mediumpath_v1)
$__internal_8_$__cuda_sm20_dsqrt_rn_f64_mediumpath_v1:
        /* <DEDUP_REMOVED lines=11> */
.L_x_294:
        /* <DEDUP_REMOVED lines=24> */
.L_x_296:
[----:B------:R-:W-:-:S11]  /*5e30*/  DADD R4, R8, R8 ;  /* 0x0000000008047229 */ /* 0x000fd60000000008 */
.L_x_295:
[----:B------:R-:W-:Y:S05]  /*5e40*/  BSYNC.RECONVERGENT B3 ;  /* 0x0000000000037941 */ /* 0x000fea0003800200 */
.L_x_293:
[----:B------:R-:W-:Y:S02]  /*5e50*/  IMAD.MOV.U32 R6, RZ, RZ, R2 ;  /* 0x000000ffff067224 */ /* 0x000fe400078e0002 */
[----:B------:R-:W-:-:S04]  /*5e60*/  IMAD.MOV.U32 R7, RZ, RZ, 0x0 ;  /* 0x00000000ff077424 */ /* 0x000fc800078e00ff */
[----:B------:R-:W-:Y:S05]  /*5e70*/  RET.REL.NODEC R6 `(f_distribution_f64) ;  /* 0xffffffa006607950 */ /* 0x000fea0003c3ffff */
        .type           $f_distribution_f64$__internal_accurate_pow,@function
        .size           $f_distribution_f64$__internal_accurate_pow,($f_distribution_f64$__internal_trig_reduction_slowpathd - $f_distribution_f64$__internal_accurate_pow)
$f_distribution_f64$__internal_accurate_pow:
        /* <DEDUP_REMOVED lines=169> */
.L_x_297:
[----:B------:R-:W-:Y:S01]  /*6910*/  DFMA R14, R14, R12, R12 ;  /* 0x0000000c0e0e722b */ /* 0x000fe2000000000c */
[----:B------:R-:W-:Y:S01]  /*6920*/  IMAD.MOV.U32 R6, RZ, RZ, R2 ;  /* 0x000000ffff067224 */ /* 0x000fe200078e0002 */
[----:B------:R-:W-:Y:S01]  /*6930*/  DSETP.NEU.AND P0, PT, |R12|, +INF , PT ;  /* 0x7ff000000c00742a */ /* 0x000fe20003f0d200 */
[----:B------:R-:W-:-:S07]  /*6940*/  IMAD.MOV.U32 R7, RZ, RZ, 0x0 ;  /* 0x00000000ff077424 */ /* 0x000fce00078e00ff */
[----:B------:R-:W-:Y:S02]  /*6950*/  FSEL R8, R12, R14, !P0 ;  /* 0x0000000e0c087208 */ /* 0x000fe40004000000 */
[----:B------:R-:W-:Y:S01]  /*6960*/  FSEL R9, R13, R15, !P0 ;  /* 0x0000000f0d097208 */ /* 0x000fe20004000000 */
[----:B------:R-:W-:Y:S06]  /*6970*/  RET.REL.NODEC R6 `(f_distribution_f64) ;  /* 0xffffff9406a07950 */ /* 0x000fec0003c3ffff */
        .type           $f_distribution_f64$__internal_trig_reduction_slowpathd,@function
        .size           $f_distribution_f64$__internal_trig_reduction_slowpathd,(.L_x_1758 - $f_distribution_f64$__internal_trig_reduction_slowpathd)
$f_distribution_f64$__internal_trig_reduction_slowpathd:
        /* <DEDUP_REMOVED lines=23> */
.L_x_302:
        /* <DEDUP_REMOVED lines=29> */
.L_x_301:
[----:B------:R-:W-:-:S07]  /*6cc0*/  IMAD.MOV.U32 R8, RZ, RZ, R3 ;  /* 0x000000ffff087224 */ /* 0x000fce00078e0003 */
.L_x_300:
[----:B------:R-:W-:Y:S05]  /*6cd0*/  BSYNC.RECONVERGENT B4 ;  /* 0x0000000000047941 */ /* 0x000fea0003800200 */
.L_x_299:
        /* <DEDUP_REMOVED lines=60> */
.L_x_304:
[----:B------:R-:W-:Y:S05]  /*70a0*/  BSYNC.RECONVERGENT B4 ;  /* 0x0000000000047941 */ /* 0x000fea0003800200 */
.L_x_303:
        /* <DEDUP_REMOVED lines=36> */
.L_x_298:
[----:B------:R-:W-:Y:S02]  /*72f0*/  IMAD.MOV.U32 R35, RZ, RZ, 0x0 ;  /* 0x00000000ff237424 */ /* 0x000fe400078e00ff */
[----:B------:R-:W-:Y:S02]  /*7300*/  IMAD.MOV.U32 R5, RZ, RZ, R13 ;  /* 0x000000ffff057224 */ /* 0x000fe400078e000d */
[----:B------:R-:W-:Y:S05]  /*7310*/  RET.REL.NODEC R34 `(f_distribution_f64) ;  /* 0xffffff8c22387950 */ /* 0x000fea0003c3ffff */
.L_x_305:
        /* <DEDUP_REMOVED lines=14> */
.L_x_1758:


//--------------------- .text.f_distribution_f32  --------------------------
	.section	.text.f_distribution_f32,"ax",@progbits
	.align	128
        .global         f_distribution_f32
        .type           f_distribution_f32,@function
        .size           f_distribution_f32,(.L_x_1763 - f_distribution_f32)
        .other          f_distribution_f32,@"STO_CUDA_ENTRY STV_DEFAULT"
f_distribution_f32:
.text.f_distribution_f32:
        /* <DEDUP_REMOVED lines=94> */
[----:B------:R-:W-:Y:S05]  /*05e0*/  CALL.REL.NOINC `($__internal_9_$__cuda_sm20_dblrcp_rn_slowpath_v3) ;  /* 0x0000004c00707944 */ /* 0x000fea0003c00000 */
[----:B------:R-:W-:Y:S02]  /*05f0*/  IMAD.MOV.U32 R20, RZ, RZ, R22 ;  /* 0x000000ffff147224 */ /* 0x000fe400078e0016 */
[----:B------:R-:W-:-:S07]  /*0600*/  IMAD.MOV.U32 R21, RZ, RZ, R23 ;  /* 0x000000ffff157224 */ /* 0x000fce00078e0017 */
.L_x_307:
        /* <DEDUP_REMOVED lines=22> */
[----:B------:R-:W-:Y:S05]  /*0770*/  CALL.REL.NOINC `($f_distribution_f32$__internal_accurate_pow) ;  /* 0x0000005400c47944 */ /* 0x000fea0003c00000 */
[----:B------:R-:W-:Y:S05]  /*0780*/  BSYNC.RECONVERGENT B1 ;  /* 0x0000000000017941 */ /* 0x000fea0003800200 */
.L_x_310:
        /* <DEDUP_REMOVED lines=10> */
.L_x_309:
[----:B------:R-:W-:Y:S05]  /*0830*/  BSYNC.RECONVERGENT B0 ;  /* 0x0000000000007941 */ /* 0x000fea0003800200 */
.L_x_308:
        /* <DEDUP_REMOVED lines=15> */
.L_x_313:
        /* <DEDUP_REMOVED lines=11> */
.L_x_312:
[----:B------:R-:W-:Y:S05]  /*09e0*/  BSYNC.RECONVERGENT B0 ;  /* 0x0000000000007941 */ /* 0x000fea0003800200 */
.L_x_311:
        /* <DEDUP_REMOVED lines=17> */
.L_x_306:
        /* <DEDUP_REMOVED lines=24> */
[----:B------:R-:W-:Y:S05]  /*0c80*/  CALL.REL.NOINC `($__internal_11_$__cuda_sm20_dsqrt_rn_f64_mediumpath_v1) ;  /* 0x0000004c00e07944 */ /* 0x000fea0003c00000 */
[----:B------:R-:W-:Y:S02]  /*0c90*/  IMAD.MOV.U32 R6, RZ, RZ, R4 ;  /* 0x000000ffff067224 */ /* 0x000fe400078e0004 */
[----:B------:R-:W-:-:S07]  /*0ca0*/  IMAD.MOV.U32 R7, RZ, RZ, R5 ;  /* 0x000000ffff077224 */ /* 0x000fce00078e0005 */
.L_x_314:
        /* <DEDUP_REMOVED lines=15> */
[----:B------:R-:W-:Y:S05]  /*0da0*/  CALL.REL.NOINC `($__internal_9_$__cuda_sm20_dblrcp_rn_slowpath_v3) ;  /* 0x0000004400807944 */ /* 0x000fea0003c00000 */
[----:B------:R-:W-:Y:S02]  /*0db0*/  IMAD.MOV.U32 R26, RZ, RZ, R22 ;  /* 0x000000ffff1a7224 */ /* 0x000fe400078e0016 */
[----:B------:R-:W-:-:S07]  /*0dc0*/  IMAD.MOV.U32 R27, RZ, RZ, R23 ;  /* 0x000000ffff1b7224 */ /* 0x000fce00078e0017 */
.L_x_316:
[----:B------:R-:W-:Y:S05]  /*0dd0*/  BSYNC.RECONVERGENT B0 ;  /* 0x0000000000007941 */ /* 0x000fea0003800200 */
.L_x_315:
[----:B------:R-:W-:Y:S01]  /*0de0*/  BSSY.RECONVERGENT B0, `(.L_x_317) ;  /* 0x00001b3000007945 */ /* 0x000fe20003800200 */
.L_x_338:
[----:B------:R-:W-:Y:S01]  /*0df0*/  BSSY.RECONVERGENT B1, `(.L_x_318) ;  /* 0x00000e7000017945 */ /* 0x000fe20003800200 */
[----:B------:R-:W-:Y:S02]  /*0e00*/  IMAD.MOV.U32 R18, RZ, RZ, R29 ;  /* 0x000000ffff127224 */ /* 0x000fe400078e001d */
[----:B------:R-:W-:Y:S02]  /*0e10*/  IMAD.MOV.U32 R19, RZ, RZ, R30 ;  /* 0x000000ffff137224 */ /* 0x000fe400078e001e */
[----:B------:R-:W-:Y:S02]  /*0e20*/  IMAD.MOV.U32 R29, RZ, RZ, R0 ;  /* 0x000000ffff1d7224 */ /* 0x000fe400078e0000 */
[----:B------:R-:W-:-:S07]  /*0e30*/  IMAD.MOV.U32 R30, RZ, RZ, R3 ;  /* 0x000000ffff1e7224 */ /* 0x000fce00078e0003 */
.L_x_330:
        /* <DEDUP_REMOVED lines=117> */
.L_x_320:
[----:B------:R-:W-:Y:S01]  /*1590*/  IMAD.MOV.U32 R4, RZ, RZ, 0x0 ;  /* 0x00000000ff047424 */ /* 0x000fe200078e00ff */
[----:B------:R-:W-:Y:S01]  /*15a0*/  LOP3.LUT P0, RZ, R7, 0x7fffffff, RZ, 0xc0, !PT ;  /* 0x7fffffff07ff7812 */ /* 0x000fe2000780c0ff */
[----:B------:R-:W-:-:S06]  /*15b0*/  IMAD.MOV.U32 R5, RZ, RZ, 0x7ff00000 ;  /* 0x7ff00000ff057424 */ /* 0x000fcc00078e00ff */
[----:B------:R-:W-:-:S10]  /*15c0*/  DFMA R4, R6, R4, +INF ;  /* 0x7ff000000604742b */ /* 0x000fd40000000004 */
[----:B------:R-:W-:Y:S02]  /*15d0*/  FSEL R16, R4, RZ, P0 ;  /* 0x000000ff04107208 */ /* 0x000fe40000000000 */
[----:B------:R-:W-:-:S07]  /*15e0*/  FSEL R17, R5, -QNAN , P0 ;  /* 0xfff0000005117808 */ /* 0x000fce0000000000 */
.L_x_321:
[----:B------:R-:W-:Y:S05]  /*15f0*/  BSYNC.RECONVERGENT B2 ;  /* 0x0000000000027941 */ /* 0x000fea0003800200 */
.L_x_319:
        /* <DEDUP_REMOVED lines=30> */
[----:B------:R-:W-:Y:S05]  /*17e0*/  CALL.REL.NOINC `($f_distribution_f32$__internal_trig_reduction_slowpathd) ;  /* 0x0000005000687944 */ /* 0x000fea0003c00000 */
[----:B------:R-:W-:Y:S02]  /*17f0*/  IMAD.MOV.U32 R32, RZ, RZ, R4 ;  /* 0x000000ffff207224 */ /* 0x000fe400078e0004 */
[----:B------:R-:W-:-:S07]  /*1800*/  IMAD.MOV.U32 R33, RZ, RZ, R5 ;  /* 0x000000ffff217224 */ /* 0x000fce00078e0005 */
.L_x_325:
[----:B------:R-:W-:Y:S05]  /*1810*/  BSYNC.RECONVERGENT B3 ;  /* 0x0000000000037941 */ /* 0x000fea0003800200 */
.L_x_324:
[----:B------:R-:W-:-:S07]  /*1820*/  VIADD R0, R2, 0x1 ;  /* 0x0000000102007836 */ /* 0x000fce0000000000 */
.L_x_323:
[----:B------:R-:W-:Y:S05]  /*1830*/  BSYNC.RECONVERGENT B2 ;  /* 0x0000000000027941 */ /* 0x000fea0003800200 */
.L_x_322:
        /* <DEDUP_REMOVED lines=49> */
[----:B------:R-:W-:Y:S05]  /*1b50*/  CALL.REL.NOINC `($__internal_11_$__cuda_sm20_dsqrt_rn_f64_mediumpath_v1) ;  /* 0x00000040002c7944 */ /* 0x000fea0003c00000 */
[----:B------:R-:W-:Y:S02]  /*1b60*/  IMAD.MOV.U32 R2, RZ, RZ, R4 ;  /* 0x000000ffff027224 */ /* 0x000fe400078e0004 */
[----:B------:R-:W-:-:S07]  /*1b70*/  IMAD.MOV.U32 R3, RZ, RZ, R5 ;  /* 0x000000ffff037224 */ /* 0x000fce00078e0005 */
.L_x_327:
[----:B------:R-:W-:Y:S05]  /*1b80*/  BSYNC.RECONVERGENT B2 ;  /* 0x0000000000027941 */ /* 0x000fea0003800200 */
.L_x_326:
        /* <DEDUP_REMOVED lines=8> */
[----:B------:R-:W-:Y:S05]  /*1c10*/  CALL.REL.NOINC `($f_distribution_f32$__internal_trig_reduction_slowpathd) ;  /* 0x0000004c005c7944 */ /* 0x000fea0003c00000 */
.L_x_329:
[----:B------:R-:W-:Y:S05]  /*1c20*/  BSYNC.RECONVERGENT B2 ;  /* 0x0000000000027941 */ /* 0x000fea0003800200 */
.L_x_328:
[----:B------:R-:W-:-:S08]  /*1c30*/  DFMA R4, R26, R16, 1 ;  /* 0x3ff000001a04742b */ /* 0x000fd00000000010 */
[----:B------:R-:W-:-:S14]  /*1c40*/  DSETP.GTU.AND P0, PT, R4, RZ, PT ;  /* 0x000000ff0400722a */ /* 0x000fdc0003f0c000 */
[----:B------:R-:W-:Y:S05]  /*1c50*/  @!P0 BRA `(.L_x_330) ;  /* 0xfffffff000788947 */ /* 0x000fea000383ffff */
[----:B------:R-:W-:Y:S05]  /*1c60*/  BSYNC.RECONVERGENT B1 ;  /* 0x0000000000017941 */ /* 0x000fea0003800200 */
.L_x_318:
        /* <DEDUP_REMOVED lines=103> */
.L_x_333:
[----:B------:R-:W-:Y:S01]  /*22e0*/  IMAD.MOV.U32 R8, RZ, RZ, 0x0 ;  /* 0x00000000ff087424 */ /* 0x000fe200078e00ff */
[----:B------:R-:W-:Y:S01]  /*22f0*/  LOP3.LUT P0, RZ, R7, 0x7fffffff, RZ, 0xc0, !PT ;  /* 0x7fffffff07ff7812 */ /* 0x000fe2000780c0ff */
[----:B------:R-:W-:-:S06]  /*2300*/  IMAD.MOV.U32 R9, RZ, RZ, 0x7ff00000 ;  /* 0x7ff00000ff097424 */ /* 0x000fcc00078e00ff */
[----:B------:R-:W-:-:S10]  /*2310*/  DFMA R8, R6, R8, +INF ;  /* 0x7ff000000608742b */ /* 0x000fd40000000008 */
[----:B------:R-:W-:Y:S02]  /*2320*/  FSEL R6, R8, RZ, P0 ;  /* 0x000000ff08067208 */ /* 0x000fe40000000000 */
[----:B------:R-:W-:-:S07]  /*2330*/  FSEL R7, R9, -QNAN , P0 ;  /* 0xfff0000009077808 */ /* 0x000fce0000000000 */
.L_x_334:
[----:B------:R-:W-:Y:S05]  /*2340*/  BSYNC.RECONVERGENT B1 ;  /* 0x0000000000017941 */ /* 0x000fea0003800200 */
.L_x_332:
        /* <DEDUP_REMOVED lines=78> */
.L_x_336:
[----:B------:R-:W-:Y:S01]  /*2830*/  IMAD.MOV.U32 R10, RZ, RZ, 0x0 ;  /* 0x00000000ff0a7424 */ /* 0x000fe200078e00ff */
[----:B------:R-:W-:Y:S01]  /*2840*/  LOP3.LUT P0, RZ, R9, 0x7fffffff, RZ, 0xc0, !PT ;  /* 0x7fffffff09ff7812 */ /* 0x000fe2000780c0ff */
[----:B------:R-:W-:-:S06]  /*2850*/  IMAD.MOV.U32 R11, RZ, RZ, 0x7ff00000 ;  /* 0x7ff00000ff0b7424 */ /* 0x000fcc00078e00ff */
[----:B------:R-:W-:-:S10]  /*2860*/  DFMA R10, R8, R10, +INF ;  /* 0x7ff00000080a742b */ /* 0x000fd4000000000a */
[----:B------:R-:W-:Y:S02]  /*2870*/  FSEL R8, R10, RZ, P0 ;  /* 0x000000ff0a087208 */ /* 0x000fe40000000000 */
[----:B------:R-:W-:-:S07]  /*2880*/  FSEL R9, R11, -QNAN , P0 ;  /* 0xfff000000b097808 */ /* 0x000fce0000000000 */
.L_x_337:
[----:B------:R-:W-:Y:S05]  /*2890*/  BSYNC.RECONVERGENT B1 ;  /* 0x0000000000017941 */ /* 0x000fea0003800200 */
.L_x_335:
[----:B------:R-:W-:-:S08]  /*28a0*/  DADD R10, -R4, 1 ;  /* 0x3ff00000040a7429 */ /* 0x000fd00000000100 */
[----:B------:R-:W-:Y:S02]  /*28b0*/  DADD R8, R10, R8 ;  /* 0x000000000a087229 */ /* 0x000fe40000000008 */
[----:B------:R-:W-:-:S06]  /*28c0*/  DMUL R10, R16, 0.5 ;  /* 0x3fe00000100a7828 */ /* 0x000fcc0000000000 */
[----:B------:R-:W-:-:S08]  /*28d0*/  DMUL R8, R24, R8 ;  /* 0x0000000818087228 */ /* 0x000fd00000000000 */
[----:B------:R-:W-:-:S08]  /*28e0*/  DFMA R8, R16, R10, R8 ;  /* 0x0000000a1008722b */ /* 0x000fd00000000008 */
[----:B------:R-:W-:-:S14]  /*28f0*/  DSETP.GEU.AND P0, PT, R6, R8, PT ;  /* 0x000000080600722a */ /* 0x000fdc0003f0e000 */
[----:B------:R-:W-:Y:S05]  /*2900*/  @P0 BRA `(.L_x_338) ;  /* 0xffffffe400380947 */ /* 0x000fea000383ffff */
.L_x_331:
[----:B------:R-:W-:Y:S05]  /*2910*/  BSYNC.RECONVERGENT B0 ;  /* 0x0000000000007941 */ /* 0x000fea0003800200 */
.L_x_317:
        /* <DEDUP_REMOVED lines=44> */
.L_x_340:
        /* <DEDUP_REMOVED lines=24> */
.L_x_343:
        /* <DEDUP_REMOVED lines=10> */
.L_x_342:
[----:B------:R-:W-:Y:S05]  /*2e00*/  BSYNC.RECONVERGENT B0 ;  /* 0x0000000000007941 */ /* 0x000fea0003800200 */
.L_x_341:
        /* <DEDUP_REMOVED lines=15> */
.L_x_346:
        /* <DEDUP_REMOVED lines=11> */
.L_x_345:
[----:B------:R-:W-:Y:S05]  /*2fb0*/  BSYNC.RECONVERGENT B0 ;  /* 0x0000000000007941 */ /* 0x000fea0003800200 */
.L_x_344:
        /* <DEDUP_REMOVED lines=11> */
.L_x_339:
        /* <DEDUP_REMOVED lines=25> */
[----:B------:R-:W-:Y:S05]  /*3200*/  CALL.REL.NOINC `($__internal_11_$__cuda_sm20_dsqrt_rn_f64_mediumpath_v1) ;  /* 0x0000002800807944 */ /* 0x000fea0003c00000 */
[----:B------:R-:W-:Y:S02]  /*3210*/  IMAD.MOV.U32 R6, RZ, RZ, R4 ;  /* 0x000000ffff067224 */ /* 0x000fe400078e0004 */
[----:B------:R-:W-:-:S07]  /*3220*/  IMAD.MOV.U32 R7, RZ, RZ, R5 ;  /* 0x000000ffff077224 */ /* 0x000fce00078e0005 */
.L_x_347:
        /* <DEDUP_REMOVED lines=14> */
[----:B------:R-:W-:Y:S05]  /*3310*/  CALL.REL.NOINC `($__internal_9_$__cuda_sm20_dblrcp_rn_slowpath_v3) ;  /* 0x0000002000247944 */ /* 0x000fea0003c00000 */
.L_x_349:
[----:B------:R-:W-:Y:S05]  /*3320*/  BSYNC.RECONVERGENT B0 ;  /* 0x0000000000007941 */ /* 0x000fea0003800200 */
.L_x_348:
[----:B------:R-:W-:Y:S01]  /*3330*/  BSSY.RECONVERGENT B0, `(.L_x_350) ;  /* 0x00001b2000007945 */ /* 0x000fe20003800200 */
.L_x_371:
[----:B------:R-:W-:Y:S01]  /*3340*/  BSSY.RECONVERGENT B1, `(.L_x_351) ;  /* 0x00000e8000017945 */ /* 0x000fe20003800200 */
[----:B------:R-:W-:Y:S02]  /*3350*/  IMAD.MOV.U32 R32, RZ, RZ, R29 ;  /* 0x000000ffff207224 */ /* 0x000fe400078e001d */
[----:B------:R-:W-:Y:S02]  /*3360*/  IMAD.MOV.U32 R31, RZ, RZ, R30 ;  /* 0x000000ffff1f7224 */ /* 0x000fe400078e001e */
[----:B------:R-:W-:Y:S02]  /*3370*/  IMAD.MOV.U32 R29, RZ, RZ, R13 ;  /* 0x000000ffff1d7224 */ /* 0x000fe400078e000d */
[----:B------:R-:W-:-:S07]  /*3380*/  IMAD.MOV.U32 R30, RZ, RZ, R14 ;  /* 0x000000ffff1e7224 */ /* 0x000fce00078e000e */
.L_x_363:
        /* <DEDUP_REMOVED lines=117> */
.L_x_353:
[----:B------:R-:W-:Y:S01]  /*3ae0*/  IMAD.MOV.U32 R6, RZ, RZ, 0x0 ;  /* 0x00000000ff067424 */ /* 0x000fe200078e00ff */
[----:B------:R-:W-:Y:S01]  /*3af0*/  LOP3.LUT P0, RZ, R5, 0x7fffffff, RZ, 0xc0, !PT ;  /* 0x7fffffff05ff7812 */ /* 0x000fe2000780c0ff */
[----:B------:R-:W-:-:S06]  /*3b00*/  IMAD.MOV.U32 R7, RZ, RZ, 0x7ff00000 ;  /* 0x7ff00000ff077424 */ /* 0x000fcc00078e00ff */
[----:B------:R-:W-:-:S10]  /*3b10*/  DFMA R6, R4, R6, +INF ;  /* 0x7ff000000406742b */ /* 0x000fd40000000006 */
[----:B------:R-:W-:Y:S02]  /*3b20*/  FSEL R26, R6, RZ, P0 ;  /* 0x000000ff061a7208 */ /* 0x000fe40000000000 */
[----:B------:R-:W-:-:S07]  /*3b30*/  FSEL R27, R7, -QNAN , P0 ;  /* 0xfff00000071b7808 */ /* 0x000fce0000000000 */
.L_x_354:
[----:B------:R-:W-:Y:S05]  /*3b40*/  BSYNC.RECONVERGENT B2 ;  /* 0x0000000000027941 */ /* 0x000fea0003800200 */
.L_x_352:
        /* <DEDUP_REMOVED lines=33> */
.L_x_358:
[----:B------:R-:W-:Y:S05]  /*3d60*/  BSYNC.RECONVERGENT B3 ;  /* 0x0000000000037941 */ /* 0x000fea0003800200 */
.L_x_357:
[----:B------:R-:W-:-:S07]  /*3d70*/  VIADD R0, R2, 0x1 ;  /* 0x0000000102007836 */ /* 0x000fce0000000000 */
.L_x_356:
[----:B------:R-:W-:Y:S05]  /*3d80*/  BSYNC.RECONVERGENT B2 ;  /* 0x0000000000027941 */ /* 0x000fea0003800200 */
.L_x_355:
        /* <DEDUP_REMOVED lines=50> */
[----:B------:R-:W-:Y:S05]  /*40b0*/  CALL.REL.NOINC `($__internal_11_$__cuda_sm20_dsqrt_rn_f64_mediumpath_v1) ;  /* 0x0000001800d47944 */ /* 0x000fea0003c00000 */
[----:B------:R-:W-:Y:S02]  /*40c0*/  IMAD.MOV.U32 R34, RZ, RZ, R4 ;  /* 0x000000ffff227224 */ /* 0x000fe400078e0004 */
[----:B------:R-:W-:-:S07]  /*40d0*/  IMAD.MOV.U32 R35, RZ, RZ, R5 ;  /* 0x000000ffff237224 */ /* 0x000fce00078e0005 */
.L_x_360:
[----:B------:R-:W-:Y:S05]  /*40e0*/  BSYNC.RECONVERGENT B2 ;  /* 0x0000000000027941 */ /* 0x000fea0003800200 */
.L_x_359:
        /* <DEDUP_REMOVED lines=9> */
.L_x_362:
[----:B------:R-:W-:Y:S05]  /*4180*/  BSYNC.RECONVERGENT B2 ;  /* 0x0000000000027941 */ /* 0x000fea0003800200 */
.L_x_361:
[----:B------:R-:W-:-:S08]  /*4190*/  DFMA R4, R22, R14, 1 ;  /* 0x3ff000001604742b */ /* 0x000fd0000000000e */
[----:B------:R-:W-:-:S14]  /*41a0*/  DSETP.GTU.AND P0, PT, R4, RZ, PT ;  /* 0x000000ff0400722a */ /* 0x000fdc0003f0c000 */
[----:B------:R-:W-:Y:S05]  /*41b0*/  @!P0 BRA `(.L_x_363) ;  /* 0xfffffff000748947 */ /* 0x000fea000383ffff */
[----:B------:R-:W-:Y:S05]  /*41c0*/  BSYNC.RECONVERGENT B1 ;  /* 0x0000000000017941 */ /* 0x000fea0003800200 */
.L_x_351:
        /* <DEDUP_REMOVED lines=101> */
.L_x_366:
[----:B------:R-:W-:Y:S01]  /*4820*/  IMAD.MOV.U32 R8, RZ, RZ, 0x0 ;  /* 0x00000000ff087424 */ /* 0x000fe200078e00ff */
[----:B------:R-:W-:Y:S01]  /*4830*/  LOP3.LUT P0, RZ, R7, 0x7fffffff, RZ, 0xc0, !PT ;  /* 0x7fffffff07ff7812 */ /* 0x000fe2000780c0ff */
[----:B------:R-:W-:-:S06]  /*4840*/  IMAD.MOV.U32 R9, RZ, RZ, 0x7ff00000 ;  /* 0x7ff00000ff097424 */ /* 0x000fcc00078e00ff */
[----:B------:R-:W-:-:S10]  /*4850*/  DFMA R8, R6, R8, +INF ;  /* 0x7ff000000608742b */ /* 0x000fd40000000008 */
[----:B------:R-:W-:Y:S02]  /*4860*/  FSEL R6, R8, RZ, P0 ;  /* 0x000000ff08067208 */ /* 0x000fe40000000000 */
[----:B------:R-:W-:-:S07]  /*4870*/  FSEL R7, R9, -QNAN , P0 ;  /* 0xfff0000009077808 */ /* 0x000fce0000000000 */
.L_x_367:
[----:B------:R-:W-:Y:S05]  /*4880*/  BSYNC.RECONVERGENT B1 ;  /* 0x0000000000017941 */ /* 0x000fea0003800200 */
.L_x_365:
        /* <DEDUP_REMOVED lines=76> */
.L_x_369:
[----:B------:R-:W-:Y:S01]  /*4d50*/  IMAD.MOV.U32 R10, RZ, RZ, 0x0 ;  /* 0x00000000ff0a7424 */ /* 0x000fe200078e00ff */
[----:B------:R-:W-:Y:S01]  /*4d60*/  LOP3.LUT P0, RZ, R9, 0x7fffffff, RZ, 0xc0, !PT ;  /* 0x7fffffff09ff7812 */ /* 0x000fe2000780c0ff */
[----:B------:R-:W-:-:S06]  /*4d70*/  IMAD.MOV.U32 R11, RZ, RZ, 0x7ff00000 ;  /* 0x7ff00000ff0b7424 */ /* 0x000fcc00078e00ff */
[----:B------:R-:W-:-:S10]  /*4d80*/  DFMA R10, R8, R10, +INF ;  /* 0x7ff00000080a742b */ /* 0x000fd4000000000a */
[----:B------:R-:W-:Y:S02]  /*4d90*/  FSEL R8, R10, RZ, P0 ;  /* 0x000000ff0a087208 */ /* 0x000fe40000000000 */
[----:B------:R-:W-:-:S07]  /*4da0*/  FSEL R9, R11, -QNAN , P0 ;  /* 0xfff000000b097808 */ /* 0x000fce0000000000 */
.L_x_370:
[----:B------:R-:W-:Y:S05]  /*4db0*/  BSYNC.RECONVERGENT B1 ;  /* 0x0000000000017941 */ /* 0x000fea0003800200 */
.L_x_368:
        /* <DEDUP_REMOVED lines=9> */
.L_x_364:
[----:B------:R-:W-:Y:S05]  /*4e50*/  BSYNC.RECONVERGENT B0 ;  /* 0x0000000000007941 */ /* 0x000fea0003800200 */
.L_x_350:
        /* <DEDUP_REMOVED lines=26> */
[----:B------:R-:W-:Y:S05]  /*5000*/  CALL.REL.NOINC `($__internal_10_$__cuda_sm20_div_rn_f64_full) ;  /* 0x00000004008c7944 */ /* 0x000fea0003c00000 */
[----:B------:R-:W-:Y:S02]  /*5010*/  IMAD.MOV.U32 R2, RZ, RZ, R6 ;  /* 0x000000ffff027224 */ /* 0x000fe400078e0006 */
[----:B------:R-:W-:-:S07]  /*5020*/  IMAD.MOV.U32 R3, RZ, RZ, R7 ;  /* 0x000000ffff037224 */ /* 0x000fce00078e0007 */
.L_x_373:
[----:B------:R-:W-:Y:S05]  /*5030*/  BSYNC.RECONVERGENT B0 ;  /* 0x0000000000007941 */ /* 0x000fea0003800200 */
.L_x_372:
        /* <DEDUP_REMOVED lines=26> */
.L_x_375:
[----:B------:R-:W-:Y:S05]  /*51e0*/  BSYNC.RECONVERGENT B0 ;  /* 0x0000000000007941 */ /* 0x000fea0003800200 */
.L_x_374:
        /* <DEDUP_REMOVED lines=20> */
[----:B------:R-:W-:Y:S05]  /*5330*/  CALL.REL.NOINC `($__internal_10_$__cuda_sm20_div_rn_f64_full) ;  /* 0x0000000000c07944 */ /* 0x000fea0003c00000 */
.L_x_377:
[----:B------:R-:W-:Y:S05]  /*5340*/  BSYNC.RECONVERGENT B0 ;  /* 0x0000000000007941 */ /* 0x000fea0003800200 */
.L_x_376:
[----:B------:R-:W0:Y:S01]  /*5350*/  LDCU.64 UR6, c[0x0][0x380] ;  /* 0x00007000ff0677ac */ /* 0x000e220008000a00 */
[----:B------:R-:W1:Y:S01]  /*5360*/  F2F.F32.F64 R7, R6 ;  /* 0x0000000600077310 */ /* 0x000e620000301000 */
[----:B0-----:R-:W-:-:S04]  /*5370*/  LEA R2, P0, R28, UR6, 0x2 ;  /* 0x000000061c027c11 */ /* 0x001fc8000f8010ff */
[----:B------:R-:W-:-:S05]  /*5380*/  LEA.HI.X R3, R28, UR7, RZ, 0x2, P0 ;  /* 0x000000071c037c11 */ /* 0x000fca00080f14ff */
[----:B-1----:R-:W-:Y:S01]  /*5390*/  STG.E desc[UR4][R2.64], R7 ;  /* 0x0000000702007986 */ /* 0x002fe2000c101904 */
[----:B------:R-:W-:Y:S05]  /*53a0*/  EXIT ;  /* 0x000000000000794d */ /* 0x000fea0003800000 */
        .weak           $__internal_9_$__cuda_sm20_dblrcp_rn_slowpath_v3
        .type           $__internal_9_$__cuda_sm20_dblrcp_rn_slowpath_v3,@function
        .size           $__internal_9_$__cuda_sm20_dblrcp_rn_slowpath_v3,($__internal_10_$__cuda_sm20_div_rn_f64_full - $__internal_9_$__cuda_sm20_dblrcp_rn_slowpath_v3)
$__internal_9_$__cuda_sm20_dblrcp_rn_slowpath_v3:
        /* <DEDUP_REMOVED lines=24> */
.L_x_381:
        /* <DEDUP_REMOVED lines=9> */
.L_x_379:
[----:B------:R-:W-:Y:S01]  /*55c0*/  LOP3.LUT R11, R7, 0x80000, RZ, 0xfc, !PT ;  /* 0x00080000070b7812 */ /* 0x000fe200078efcff */
[----:B------:R-:W-:-:S07]  /*55d0*/  IMAD.MOV.U32 R10, RZ, RZ, R6 ;  /* 0x000000ffff0a7224 */ /* 0x000fce00078e0006 */
.L_x_380:
[----:B------:R-:W-:Y:S05]  /*55e0*/  BSYNC.RECONVERGENT B1 ;  /* 0x0000000000017941 */ /* 0x000fea0003800200 */
.L_x_378:
[----:B------:R-:W-:Y:S02]  /*55f0*/  IMAD.MOV.U32 R6, RZ, RZ, R2 ;  /* 0x000000ffff067224 */ /* 0x000fe400078e0002 */
[----:B------:R-:W-:Y:S02]  /*5600*/  IMAD.MOV.U32 R7, RZ, RZ, 0x0 ;  /* 0x00000000ff077424 */ /* 0x000fe400078e00ff */
[----:B------:R-:W-:Y:S02]  /*5610*/  IMAD.MOV.U32 R22, RZ, RZ, R10 ;  /* 0x000000ffff167224 */ /* 0x000fe400078e000a */
[----:B------:R-:W-:Y:S01]  /*5620*/  IMAD.MOV.U32 R23, RZ, RZ, R11 ;  /* 0x000000ffff177224 */ /* 0x000fe200078e000b */
[----:B------:R-:W-:Y:S06]  /*5630*/  RET.REL.NODEC R6 `(f_distribution_f32) ;  /* 0xffffffa806707950 */ /* 0x000fec0003c3ffff */
        .weak           $__internal_10_$__cuda_sm20_div_rn_f64_full
        .type           $__internal_10_$__cuda_sm20_div_rn_f64_full,@function
        .size           $__internal_10_$__cuda_sm20_div_rn_f64_full,($__internal_11_$__cuda_sm20_dsqrt_rn_f64_mediumpath_v1 - $__internal_10_$__cuda_sm20_div_rn_f64_full)
$__internal_10_$__cuda_sm20_div_rn_f64_full:
        /* <DEDUP_REMOVED lines=66> */
.L_x_383:
        /* <DEDUP_REMOVED lines=16> */
.L_x_386:
[----:B------:R-:W-:Y:S01]  /*5b60*/  LOP3.LUT R13, R7, 0x80000, RZ, 0xfc, !PT ;  /* 0x00080000070d7812 */ /* 0x000fe200078efcff */
[----:B------:R-:W-:Y:S01]  /*5b70*/  IMAD.MOV.U32 R12, RZ, RZ, R6 ;  /* 0x000000ffff0c7224 */ /* 0x000fe200078e0006 */
[----:B------:R-:W-:Y:S06]  /*5b80*/  BRA `(.L_x_384) ;  /* 0x0000000000087947 */ /* 0x000fec0003800000 */
.L_x_385:
[----:B------:R-:W-:Y:S01]  /*5b90*/  LOP3.LUT R13, R9, 0x80000, RZ, 0xfc, !PT ;  /* 0x00080000090d7812 */ /* 0x000fe200078efcff */
[----:B------:R-:W-:-:S07]  /*5ba0*/  IMAD.MOV.U32 R12, RZ, RZ, R8 ;  /* 0x000000ffff0c7224 */ /* 0x000fce00078e0008 */
.L_x_384:
[----:B------:R-:W-:Y:S05]  /*5bb0*/  BSYNC.RECONVERGENT B1 ;  /* 0x0000000000017941 */ /* 0x000fea0003800200 */
.L_x_382:
[----:B------:R-:W-:Y:S02]  /*5bc0*/  IMAD.MOV.U32 R4, RZ, RZ, R0 ;  /* 0x000000ffff047224 */ /* 0x000fe400078e0000 */
[----:B------:R-:W-:Y:S02]  /*5bd0*/  IMAD.MOV.U32 R5, RZ, RZ, 0x0 ;  /* 0x00000000ff057424 */ /* 0x000fe400078e00ff */
[----:B------:R-:W-:Y:S02]  /*5be0*/  IMAD.MOV.U32 R6, RZ, RZ, R12 ;  /* 0x000000ffff067224 */ /* 0x000fe400078e000c */
[----:B------:R-:W-:Y:S01]  /*5bf0*/  IMAD.MOV.U32 R7, RZ, RZ, R13 ;  /* 0x000000ffff077224 */ /* 0x000fe200078e000d */
[----:B------:R-:W-:Y:S06]  /*5c00*/  RET.REL.NODEC R4 `(f_distribution_f32) ;  /* 0xffffffa004fc7950 */ /* 0x000fec0003c3ffff */
        .weak           $__internal_11_$__cuda_sm20_dsqrt_rn_f64_mediumpath_v1
        .type           $__internal_11_$__cuda_sm20_dsqrt_rn_f64_mediumpath_v1,@function
        .size           $__internal_11_$__cuda_sm20_dsqrt_rn_f64_mediumpath_v1,($f_distribution_f32$__internal_accurate_pow - $__internal_11_$__cuda_sm20_dsqrt_rn_f64_mediumpath_v1)
$__internal_11_$__cuda_sm20_dsqrt_rn_f64_mediumpath_v1:
        /* <DEDUP_REMOVED lines=11> */
.L_x_388:
        /* <DEDUP_REMOVED lines=24> */
.L_x_390:
[----:B------:R-:W-:-:S11]  /*5e40*/  DADD R4, R8, R8 ;  /* 0x0000000008047229 */ /* 0x000fd60000000008 */
.L_x_389:
[----:B------:R-:W-:Y:S05]  /*5e50*/  BSYNC.RECONVERGENT B3 ;  /* 0x0000000000037941 */ /* 0x000fea0003800200 */
.L_x_387:
[----:B------:R-:W-:Y:S02]  /*5e60*/  IMAD.MOV.U32 R6, RZ, RZ, R2 ;  /* 0x000000ffff067224 */ /* 0x000fe400078e0002 */
[----:B------:R-:W-:-:S04]  /*5e70*/  IMAD.MOV.U32 R7, RZ, RZ, 0x0 ;  /* 0x00000000ff077424 */ /* 0x000fc800078e00ff */
[----:B------:R-:W-:Y:S05]  /*5e80*/  RET.REL.NODEC R6 `(f_distribution_f32) ;  /* 0xffffffa0065c7950 */ /* 0x000fea0003c3ffff */
        .type           $f_distribution_f32$__internal_accurate_pow,@function
        .size           $f_distribution_f32$__internal_accurate_pow,($f_distribution_f32$__internal_trig_reduction_slowpathd - $f_distribution_f32$__internal_accurate_pow)
$f_distribution_f32$__internal_accurate_pow:
        /* <DEDUP_REMOVED lines=169> */
.L_x_391:
[----:B------:R-:W-:Y:S01]  /*6920*/  DFMA R14, R14, R12, R12 ;  /* 0x0000000c0e0e722b */ /* 0x000fe2000000000c */
[----:B------:R-:W-:Y:S01]  /*6930*/  IMAD.MOV.U32 R6, RZ, RZ, R2 ;  /* 0x000000ffff067224 */ /* 0x000fe200078e0002 */
[----:B------:R-:W-:Y:S01]  /*6940*/  DSETP.NEU.AND P0, PT, |R12|, +INF , PT ;  /* 0x7ff000000c00742a */ /* 0x000fe20003f0d200 */
[----:B------:R-:W-:-:S07]  /*6950*/  IMAD.MOV.U32 R7, RZ, RZ, 0x0 ;  /* 0x00000000ff077424 */ /* 0x000fce00078e00ff */
[----:B------:R-:W-:Y:S02]  /*6960*/  FSEL R8, R12, R14, !P0 ;  /* 0x0000000e0c087208 */ /* 0x000fe40004000000 */
[----:B------:R-:W-:Y:S01]  /*6970*/  FSEL R9, R13, R15, !P0 ;  /* 0x0000000f0d097208 */ /* 0x000fe20004000000 */
[----:B------:R-:W-:Y:S06]  /*6980*/  RET.REL.NODEC R6 `(f_distribution_f32) ;  /* 0xffffff94069c7950 */ /* 0x000fec0003c3ffff */
        .type           $f_distribution_f32$__internal_trig_reduction_slowpathd,@function
        .size           $f_distribution_f32$__internal_trig_reduction_slowpathd,(.L_x_1763 - $f_distribution_f32$__internal_trig_reduction_slowpathd)
$f_distribution_f32$__internal_trig_reduction_slowpathd:
        /* <DEDUP_REMOVED lines=23> */
.L_x_396:
        /* <DEDUP_REMOVED lines=29> */
.L_x_395:
[----:B------:R-:W-:-:S07]  /*6cd0*/  IMAD.MOV.U32 R8, RZ, RZ, R3 ;  /* 0x000000ffff087224 */ /* 0x000fce00078e0003 */
.L_x_394:
[----:B------:R-:W-:Y:S05]  /*6ce0*/  BSYNC.RECONVERGENT B4 ;  /* 0x0000000000047941 */ /* 0x000fea0003800200 */
.L_x_393:
        /* <DEDUP_REMOVED lines=60> */
.L_x_398:
[----:B------:R-:W-:Y:S05]  /*70b0*/  BSYNC.RECONVERGENT B4 ;  /* 0x0000000000047941 */ /* 0x000fea0003800200 */
.L_x_397:
        /* <DEDUP_REMOVED lines=36> */
.L_x_392:
[----:B------:R-:W-:Y:S02]  /*7300*/  IMAD.MOV.U32 R35, RZ, RZ, 0x0 ;  /* 0x00000000ff237424 */ /* 0x000fe400078e00ff */
[----:B------:R-:W-:Y:S02]  /*7310*/  IMAD.MOV.U32 R5, RZ, RZ, R13 ;  /* 0x000000ffff057224 */ /* 0x000fe400078e000d */
[----:B------:R-:W-:Y:S05]  /*7320*/  RET.REL.NODEC R34 `(f_distribution_f32) ;  /* 0xffffff8c22347950 */ /* 0x000fea0003c3ffff */
.L_x_399:
        /* <DEDUP_REMOVED lines=13> */
.L_x_1763:


//--------------------- .text.student_t_bf16      --------------------------
	.section	.text.student_t_bf16,"ax",@progbits
	.align	128
        .global         student_t_bf16
        .type           student_t_bf16,@function
        .size           student_t_bf16,(.L_x_1768 - student_t_bf16)
        .other          student_t_bf16,@"STO_CUDA_ENTRY STV_DEFAULT"
student_t_bf16:
.text.student_t_bf16:
        /* <DEDUP_REMOVED lines=10> */
[----:B------:R-:W-:Y:S01]  /*00a0*/  UMOV UR4, 0x9ee75616 ;  /* 0x9ee7561600047882 */ /* 0x000fe20000000000 */
[----:B------:R-:W-:Y:S01]  /*00b0*/  UMOV UR5, 0x3cd203af ;  /* 0x3cd203af00057882 */ /* 0x000fe20000000000 */
[----:B------:R-:W-:Y:S01]  /*00c0*/  BSSY.RECONVERGENT B0, `(.L_x_400) ;  /* 0x00000ad000007945 */ /* 0x000fe20003800200 */
[----:B0-----:R-:W-:-:S04]  /*00d0*/  IMAD.WIDE.U32 R2, R5, 0x7f4a7c15, R2 ;  /* 0x7f4a7c1505027825 */ /* 0x001fc800078e0002 */
[----:B------:R-:W-:Y:S01]  /*00e0*/  IMAD R3, R5, -0x61c88647, R3 ;  /* 0x9e3779b905037824 */ /* 0x000fe200078e0203 */
[C---:B------:R-:W-:Y:S02]  /*00f0*/  IADD3 R5, P0, PT, R2.reuse, 0x1, RZ ;  /* 0x0000000102057810 */ /* 0x040fe40007f1e0ff */
[C---:B------:R-:W-:Y:S02]  /*0100*/  ISETP.NE.U32.AND P1, PT, R2.reuse, RZ, PT ;  /* 0x000000ff0200720c */ /* 0x040fe40003f25070 */
[--C-:B------:R-:W-:Y:S01]  /*0110*/  SHF.R.U32.HI R4, RZ, 0x1e, R3.reuse ;  /* 0x0000001eff047819 */ /* 0x100fe20000011603 */
[--C-:B------:R-:W-:Y:S01]  /*0120*/  IMAD.X R0, RZ, RZ, R3.reuse, P0 ;  /* 0x000000ffff007224 */ /* 0x100fe200000e0603 */
[----:B------:R-:W-:Y:S02]  /*0130*/  SHF.R.U64 R11, R2, 0x1e, R3 ;  /* 0x0000001e020b7819 */ /* 0x000fe40000001203 */
[----:B------:R-:W-:Y:S02]  /*0140*/  LOP3.LUT R9, R4, R3, RZ, 0x3c, !PT ;  /* 0x0000000304097212 */ /* 0x000fe400078e3cff */
[----:B------:R-:W-:-:S02]  /*0150*/  SHF.R.U32.HI R7, RZ, 0x1e, R0 ;  /* 0x0000001eff077819 */ /* 0x000fc40000011600 */
[----:B------:R-:W-:Y:S01]  /*0160*/  SHF.R.U64 R8, R5, 0x1e, R0 ;  /* 0x0000001e05087819 */ /* 0x000fe20000001200 */
[----:B------:R-:W-:Y:S01]  /*0170*/  IMAD R9, R9, 0x1ce4e5b9, RZ ;  /* 0x1ce4e5b909097824 */ /* 0x000fe200078e02ff */
[----:B------:R-:W-:Y:S02]  /*0180*/  LOP3.LUT R4, R7, R0, RZ, 0x3c, !PT ;  /* 0x0000000007047212 */ /* 0x000fe400078e3cff */
        /* <DEDUP_REMOVED lines=12> */
[--C-:B------:R-:W-:Y:S02]  /*0250*/  SHF.R.U32.HI R9, RZ, 0x1b, R10.reuse ;  /* 0x0000001bff097819 */ /* 0x100fe4000001160a */
[--C-:B------:R-:W-:Y:S02]  /*0260*/  SHF.R.U32.HI R4, RZ, 0x1b, R7.reuse ;  /* 0x0000001bff047819 */ /* 0x100fe40000011607 */
[----:B------:R-:W-:Y:S02]  /*0270*/  SHF.R.U64 R11, R6, 0x1b, R10 ;  /* 0x0000001b060b7819 */ /* 0x000fe4000000120a */
[----:B------:R-:W-:Y:S02]  /*0280*/  LOP3.LUT R4, R4, R7, RZ, 0x3c, !PT ;  /* 0x0000000704047212 */ /* 0x000fe400078e3cff */
[----:B------:R-:W-:Y:S02]  /*0290*/  LOP3.LUT R9, R9, R10, RZ, 0x3c, !PT ;  /* 0x0000000a09097212 */ /* 0x000fe400078e3cff */
[----:B------:R-:W-:Y:S01]  /*02a0*/  SHF.R.U64 R7, R8, 0x1b, R7 ;  /* 0x0000001b08077819 */ /* 0x000fe20000001207 */
[----:B------:R-:W-:Y:S01]  /*02b0*/  IMAD R13, R4, 0x133111eb, RZ ;  /* 0x133111eb040d7824 */ /* 0x000fe200078e02ff */
[----:B------:R-:W-:Y:S01]  /*02c0*/  LOP3.LUT R6, R11, R6, RZ, 0x3c, !PT ;  /* 0x000000060b067212 */ /* 0x000fe200078e3cff */
[----:B------:R-:W-:Y:S01]  /*02d0*/  IMAD R9, R9, 0x133111eb, RZ ;  /* 0x133111eb09097824 */ /* 0x000fe200078e02ff */
[----:B------:R-:W-:-:S03]  /*02e0*/  LOP3.LUT R8, R7, R8, RZ, 0x3c, !PT ;  /* 0x0000000807087212 */ /* 0x000fc600078e3cff */
[----:B------:R-:W-:Y:S02]  /*02f0*/  IMAD R11, R6, -0x6b2fb645, R9 ;  /* 0x94d049bb060b7824 */ /* 0x000fe400078e0209 */
[----:B------:R-:W-:Y:S02]  /*0300*/  IMAD R13, R8, -0x6b2fb645, R13 ;  /* 0x94d049bb080d7824 */ /* 0x000fe400078e020d */
[----:B------:R-:W-:-:S04]  /*0310*/  IMAD.WIDE.U32 R6, R6, 0x133111eb, RZ ;  /* 0x133111eb06067825 */ /* 0x000fc800078e00ff */
[----:B------:R-:W-:-:S04]  /*0320*/  IMAD.WIDE.U32 R8, R8, 0x133111eb, RZ ;  /* 0x133111eb08087825 */ /* 0x000fc800078e00ff */
[----:B------:R-:W-:Y:S02]  /*0330*/  IMAD.IADD R7, R7, 0x1, R11 ;  /* 0x0000000107077824 */ /* 0x000fe400078e020b */
[----:B------:R-:W-:-:S03]  /*0340*/  IMAD.IADD R5, R9, 0x1, R13 ;  /* 0x0000000109057824 */ /* 0x000fc600078e020d */
[----:B------:R-:W-:Y:S02]  /*0350*/  SHF.R.U64 R3, R6, 0x1f, R7 ;  /* 0x0000001f06037819 */ /* 0x000fe40000001207 */
[--C-:B------:R-:W-:Y:S02]  /*0360*/  SHF.R.U64 R13, R8, 0x1f, R5.reuse ;  /* 0x0000001f080d7819 */ /* 0x100fe40000001205 */
[----:B------:R-:W-:Y:S02]  /*0370*/  SHF.R.U32.HI R10, RZ, 0x1f, R5 ;  /* 0x0000001fff0a7819 */ /* 0x000fe40000011605 */
[----:B------:R-:W-:Y:S02]  /*0380*/  SHF.R.U32.HI R2, RZ, 0x1f, R7 ;  /* 0x0000001fff027819 */ /* 0x000fe40000011607 */
[----:B------:R-:W-:Y:S02]  /*0390*/  LOP3.LUT R0, R3, R6, RZ, 0x3c, !PT ;  /* 0x0000000603007212 */ /* 0x000fe400078e3cff */
[----:B------:R-:W-:-:S02]  /*03a0*/  LOP3.LUT R13, R13, R8, RZ, 0x3c, !PT ;  /* 0x000000080d0d7212 */ /* 0x000fc400078e3cff */
[----:B------:R-:W-:Y:S02]  /*03b0*/  LOP3.LUT R10, R10, R5, RZ, 0x3c, !PT ;  /* 0x000000050a0a7212 */ /* 0x000fe400078e3cff */
[----:B------:R-:W-:Y:S02]  /*03c0*/  LOP3.LUT R2, R2, R7, RZ, 0x3c, !PT ;  /* 0x0000000702027212 */ /* 0x000fe400078e3cff */
[----:B------:R-:W-:Y:S02]  /*03d0*/  SEL R0, R0, 0x1, P1 ;  /* 0x0000000100007807 */ /* 0x000fe40000800000 */
[----:B------:R-:W-:Y:S02]  /*03e0*/  SEL R13, R13, 0x1, P0 ;  /* 0x000000010d0d7807 */ /* 0x000fe40000000000 */
[----:B------:R-:W-:Y:S01]  /*03f0*/  SEL R10, R10, RZ, P0 ;  /* 0x000000ff0a0a7207 */ /* 0x000fe20000000000 */
[----:B------:R-:W-:Y:S01]  /*0400*/  IMAD.SHL.U32 R9, R0, 0x800000, RZ ;  /* 0x0080000000097824 */ /* 0x000fe200078e00ff */
[----:B------:R-:W-:-:S02]  /*0410*/  SEL R5, R2, RZ, P1 ;  /* 0x000000ff02057207 */ /* 0x000fc40000800000 */
[-C--:B------:R-:W-:Y:S02]  /*0420*/  IADD3 R6, P0, PT, R13, R0.reuse, RZ ;  /* 0x000000000d067210 */ /* 0x080fe40007f1e0ff */
[--C-:B------:R-:W-:Y:S02]  /*0430*/  SHF.L.U64.HI R8, R0, 0x17, R5.reuse ;  /* 0x0000001700087819 */ /* 0x100fe40000010205 */
[----:B------:R-:W-:Y:S01]  /*0440*/  LOP3.LUT R9, R9, R0, RZ, 0x3c, !PT ;  /* 0x0000000009097212 */ /* 0x000fe200078e3cff */
[----:B------:R-:W-:Y:S01]  /*0450*/  IMAD.X R3, R10, 0x1, R5, P0 ;  /* 0x000000010a037824 */ /* 0x000fe200000e0605 */
[----:B------:R-:W-:Y:S02]  /*0460*/  LOP3.LUT R8, R8, R5, RZ, 0x3c, !PT ;  /* 0x0000000508087212 */ /* 0x000fe400078e3cff */
[----:B------:R-:W-:Y:S02]  /*0470*/  SHF.R.U32.HI R29, RZ, 0x5, R10 ;  /* 0x00000005ff1d7819 */ /* 0x000fe4000001160a */
[----:B------:R-:W-:-:S02]  /*0480*/  SHF.R.U64 R6, R6, 0xb, R3 ;  /* 0x0000000b06067819 */ /* 0x000fc40000001203 */
[----:B------:R-:W-:Y:S02]  /*0490*/  SHF.R.U32.HI R7, RZ, 0xb, R3 ;  /* 0x0000000bff077819 */ /* 0x000fe40000011603 */
[----:B------:R-:W-:Y:S02]  /*04a0*/  SHF.R.U32.HI R0, RZ, 0x12, R8 ;  /* 0x00000012ff007819 */ /* 0x000fe40000011608 */
[----:B------:R-:W0:Y:S01]  /*04b0*/  I2F.F64.U64 R2, R6 ;  /* 0x0000000600027312 */ /* 0x000e220000301800 */
[C---:B------:R-:W-:Y:S02]  /*04c0*/  SHF.R.U64 R28, R13.reuse, 0x5, R10 ;  /* 0x000000050d1c7819 */ /* 0x040fe4000000120a */
[----:B------:R-:W-:Y:S02]  /*04d0*/  LOP3.LUT R29, R10, R29, R0, 0x96, !PT ;  /* 0x0000001d0a1d7212 */ /* 0x000fe400078e9600 */
[----:B------:R-:W-:Y:S02]  /*04e0*/  SHF.L.U64.HI R11, R13, 0x17, R10 ;  /* 0x000000170d0b7819 */ /* 0x000fe4000001020a */
[----:B------:R-:W-:-:S02]  /*04f0*/  LOP3.LUT R29, R29, R8, RZ, 0x3c, !PT ;  /* 0x000000081d1d7212 */ /* 0x000fc400078e3cff */
        /* <DEDUP_REMOVED lines=8> */
[----:B------:R-:W-:Y:S01]  /*0580*/  SHF.R.U64 R3, R9, 0x12, R8 ;  /* 0x0000001209037819 */ /* 0x000fe20000001208 */
[----:B------:R-:W-:Y:S02]  /*0590*/  IMAD.MOV.U32 R6, RZ, RZ, R4 ;  /* 0x000000ffff067224 */ /* 0x000fe400078e0004 */
[C---:B------:R-:W-:Y:S01]  /*05a0*/  IMAD.SHL.U32 R8, R13.reuse, 0x800000, RZ ;  /* 0x008000000d087824 */ /* 0x040fe200078e00ff */
[----:B------:R-:W-:-:S04]  /*05b0*/  LOP3.LUT R28, R13, R28, R3, 0x96, !PT ;  /* 0x0000001c0d1c7212 */ /* 0x000fc800078e9603 */
[----:B------:R-:W-:Y:S02]  /*05c0*/  LOP3.LUT R28, R28, R9, RZ, 0x3c, !PT ;  /* 0x000000091c1c7212 */ /* 0x000fe400078e3cff */
[-C--:B------:R-:W-:Y:S01]  /*05d0*/  LOP3.LUT R8, R8, R13.reuse, RZ, 0x3c, !PT ;  /* 0x0000000d08087212 */ /* 0x080fe200078e3cff */
[----:B------:R-:W-:Y:S01]  /*05e0*/  @!P1 DMUL R6, R6, 1.80143985094819840000e+16 ;  /* 0x4350000006069828 */ /* 0x000fe20000000000 */
[----:B------:R-:W-:Y:S02]  /*05f0*/  IADD3 R2, P0, PT, R28, R13, RZ ;  /* 0x0000000d1c027210 */ /* 0x000fe40007f1e0ff */
[----:B------:R-:W-:Y:S02]  /*0600*/  SHF.R.U64 R0, R8, 0x12, R11 ;  /* 0x0000001208007819 */ /* 0x000fe4000000120b */
[----:B------:R-:W-:Y:S01]  /*0610*/  SHF.R.U64 R13, R28, 0x5, R29 ;  /* 0x000000051c0d7819 */ /* 0x000fe2000000121d */
[----:B------:R-:W-:Y:S01]  /*0620*/  IMAD.X R3, R29, 0x1, R10, P0 ;  /* 0x000000011d037824 */ /* 0x000fe200000e060a */
[----:B------:R-:W-:-:S02]  /*0630*/  SHF.R.U32.HI R9, RZ, 0x12, R11 ;  /* 0x00000012ff097819 */ /* 0x000fc4000001160b */
[----:B------:R-:W-:Y:S01]  /*0640*/  LOP3.LUT R13, R8, R0, R13, 0x96, !PT ;  /* 0x00000000080d7212 */ /* 0x000fe200078e960d */
[----:B------:R-:W-:Y:S01]  /*0650*/  @!P1 IMAD.MOV.U32 R5, RZ, RZ, R7 ;  /* 0x000000ffff059224 */ /* 0x000fe200078e0007 */
[--C-:B------:R-:W-:Y:S01]  /*0660*/  SHF.R.U64 R2, R2, 0xb, R3.reuse ;  /* 0x0000000b02027819 */ /* 0x100fe20000001203 */
[----:B------:R-:W-:Y:S01]  /*0670*/  @!P1 IMAD.MOV.U32 R4, RZ, RZ, R6 ;  /* 0x000000ffff049224 */ /* 0x000fe200078e0006 */
[----:B------:R-:W-:Y:S01]  /*0680*/  SHF.R.U32.HI R3, RZ, 0xb, R3 ;  /* 0x0000000bff037819 */ /* 0x000fe20000011603 */
[----:B------:R-:W-:Y:S01]  /*0690*/  VIADD R0, R5, 0xffffffff ;  /* 0xffffffff05007836 */ /* 0x000fe20000000000 */
[----:B------:R-:W-:Y:S02]  /*06a0*/  LOP3.LUT R24, R11, R9, R24, 0x96, !PT ;  /* 0x000000090b187212 */ /* 0x000fe400078e9618 */
[----:B------:R-:W-:Y:S02]  /*06b0*/  LOP3.LUT R13, R13, R28, RZ, 0x3c, !PT ;  /* 0x0000001c0d0d7212 */ /* 0x000fe400078e3cff */
[----:B------:R-:W-:Y:S01]  /*06c0*/  ISETP.GT.U32.AND P0, PT, R0, 0x7feffffe, PT ;  /* 0x7feffffe0000780c */ /* 0x000fe20003f04070 */
[----:B------:R-:W0:Y:S01]  /*06d0*/  I2F.F64.U64 R2, R2 ;  /* 0x0000000200027312 */ /* 0x000e220000301800 */
[----:B------:R-:W-:Y:S01]  /*06e0*/  IMAD.MOV.U32 R0, RZ, RZ, -0x3ff ;  /* 0xfffffc01ff007424 */ /* 0x000fe200078e00ff */
[----:B------:R-:W-:Y:S01]  /*06f0*/  LOP3.LUT R24, R24, R29, RZ, 0x3c, !PT ;  /* 0x0000001d18187212 */ /* 0x000fe200078e3cff */
[----:B------:R-:W-:-:S09]  /*0700*/  @!P1 IMAD.MOV.U32 R0, RZ, RZ, -0x435 ;  /* 0xfffffbcbff009424 */ /* 0x000fd200078e00ff */
        /* <DEDUP_REMOVED lines=66> */
.L_x_401:
[----:B------:R-:W-:Y:S01]  /*0b30*/  IMAD.MOV.U32 R4, RZ, RZ, 0x0 ;  /* 0x00000000ff047424 */ /* 0x000fe200078e00ff */
[----:B------:R-:W-:Y:S01]  /*0b40*/  LOP3.LUT P0, RZ, R7, 0x7fffffff, RZ, 0xc0, !PT ;  /* 0x7fffffff07ff7812 */ /* 0x000fe2000780c0ff */
[----:B------:R-:W-:-:S06]  /*0b50*/  IMAD.MOV.U32 R5, RZ, RZ, 0x7ff00000 ;  /* 0x7ff00000ff057424 */ /* 0x000fcc00078e00ff */
[----:B------:R-:W-:-:S10]  /*0b60*/  DFMA R4, R6, R4, +INF ;  /* 0x7ff000000604742b */ /* 0x000fd40000000004 */
[----:B------:R-:W-:Y:S02]  /*0b70*/  FSEL R16, R4, RZ, P0 ;  /* 0x000000ff04107208 */ /* 0x000fe40000000000 */
[----:B------:R-:W-:-:S07]  /*0b80*/  FSEL R17, R5, -QNAN , P0 ;  /* 0xfff0000005117808 */ /* 0x000fce0000000000 */
.L_x_402:
[----:B------:R-:W-:Y:S05]  /*0b90*/  BSYNC.RECONVERGENT B0 ;  /* 0x0000000000007941 */ /* 0x000fea0003800200 */
.L_x_400:
[----:B0-----:R-:W-:Y:S01]  /*0ba0*/  DMUL R2, R2, 1.1102230246251565404e-16 ;  /* 0x3ca0000002027828 */ /* 0x001fe20000000000 */
[----:B------:R-:W-:Y:S01]  /*0bb0*/  UMOV UR4, 0x54442d18 ;  /* 0x54442d1800047882 */ /* 0x000fe20000000000 */
[----:B------:R-:W-:Y:S01]  /*0bc0*/  UMOV UR5, 0x401921fb ;  /* 0x401921fb00057882 */ /* 0x000fe20000000000 */
[----:B------:R-:W-:Y:S01]  /*0bd0*/  BSSY.RECONVERGENT B0, `(.L_x_403) ;  /* 0x0000021000007945 */ /* 0x000fe20003800200 */
[----:B------:R-:W-:-:S04]  /*0be0*/  DMUL R16, R16, -2 ;  /* 0xc000000010107828 */ /* 0x000fc80000000000 */
[----:B------:R-:W-:Y:S01]  /*0bf0*/  DMUL R14, R2, UR4 ;  /* 0x00000004020e7c28 */ /* 0x000fe20008000000 */
[----:B------:R-:W0:Y:S07]  /*0c00*/  LDCU.64 UR4, c[0x0][0x358] ;  /* 0x00006b00ff0477ac */ /* 0x000e2e0008000a00 */
[----:B------:R-:W-:-:S14]  /*0c10*/  DSETP.NEU.AND P0, PT, R14, +INF , PT ;  /* 0x7ff000000e00742a */ /* 0x000fdc0003f0d000 */
[----:B------:R-:W-:Y:S01]  /*0c20*/  @!P0 DMUL R18, RZ, +INF ;  /* 0x7ff00000ff128828 */ /* 0x000fe20000000000 */
[----:B------:R-:W-:Y:S01]  /*0c30*/  @!P0 IMAD.MOV.U32 R0, RZ, RZ, 0x1 ;  /* 0x00000001ff008424 */ /* 0x000fe200078e00ff */
[----:B0-----:R-:W-:Y:S09]  /*0c40*/  @!P0 BRA `(.L_x_404) ;  /* 0x0000000000648947 */ /* 0x001ff20003800000 */
[----:B------:R-:W-:Y:S01]  /*0c50*/  UMOV UR6, 0x6dc9c883 ;  /* 0x6dc9c88300067882 */ /* 0x000fe20000000000 */
[----:B------:R-:W-:Y:S01]  /*0c60*/  UMOV UR7, 0x3fe45f30 ;  /* 0x3fe45f3000077882 */ /* 0x000fe20000000000 */
[C---:B------:R-:W-:Y:S01]  /*0c70*/  DSETP.GE.AND P0, PT, R14.reuse, 2.14748364800000000000e+09, PT ;  /* 0x41e000000e00742a */ /* 0x040fe20003f06000 */
[----:B------:R-:W-:Y:S01]  /*0c80*/  BSSY.RECONVERGENT B1, `(.L_x_405) ;  /* 0x0000014000017945 */ /* 0x000fe20003800200 */
[----:B------:R-:W-:Y:S01]  /*0c90*/  DMUL R2, R14, UR6 ;  /* 0x000000060e027c28 */ /* 0x000fe20008000000 */
[----:B------:R-:W-:Y:S01]  /*0ca0*/  UMOV UR6, 0x54442d18 ;  /* 0x54442d1800067882 */ /* 0x000fe20000000000 */
[----:B------:R-:W-:-:S04]  /*0cb0*/  UMOV UR7, 0x3ff921fb ;  /* 0x3ff921fb00077882 */ /* 0x000fc80000000000 */
        /* <DEDUP_REMOVED lines=13> */
[----:B------:R-:W-:Y:S05]  /*0d90*/  CALL.REL.NOINC `($student_t_bf16$__internal_trig_reduction_slowpathd) ;  /* 0x0000004400247944 */ /* 0x000fea0003c00000 */
[----:B------:R-:W-:Y:S02]  /*0da0*/  IMAD.MOV.U32 R18, RZ, RZ, R6 ;  /* 0x000000ffff127224 */ /* 0x000fe400078e0006 */
[----:B------:R-:W-:-:S07]  /*0db0*/  IMAD.MOV.U32 R19, RZ, RZ, R7 ;  /* 0x000000ffff137224 */ /* 0x000fce00078e0007 */
.L_x_406:
[----:B------:R-:W-:Y:S05]  /*0dc0*/  BSYNC.RECONVERGENT B1 ;  /* 0x0000000000017941 */ /* 0x000fea0003800200 */
.L_x_405:
[----:B------:R-:W-:-:S07]  /*0dd0*/  VIADD R0, R0, 0x1 ;  /* 0x0000000100007836 */ /* 0x000fce0000000000 */
.L_x_404:
[----:B------:R-:W-:Y:S05]  /*0de0*/  BSYNC.RECONVERGENT B0 ;  /* 0x0000000000007941 */ /* 0x000fea0003800200 */
.L_x_403:
[----:B------:R-:W0:Y:S01]  /*0df0*/  LDCU.64 UR6, c[0x4][0x8] ;  /* 0x01000100ff0677ac */ /* 0x000e220008000a00 */
[----:B------:R-:W-:-:S05]  /*0e00*/  IMAD.SHL.U32 R2, R0, 0x40, RZ ;  /* 0x0000004000027824 */ /* 0x000fca00078e00ff */
[----:B------:R-:W-:-:S04]  /*0e10*/  LOP3.LUT R2, R2, 0x40, RZ, 0xc0, !PT ;  /* 0x0000004002027812 */ /* 0x000fc800078ec0ff */
[----:B0-----:R-:W-:-:S05]  /*0e20*/  IADD3 R30, P0, PT, R2, UR6, RZ ;  /* 0x00000006021e7c10 */ /* 0x001fca000ff1e0ff */
        /* <DEDUP_REMOVED lines=33> */
[----:B------:R-:W-:Y:S02]  /*1040*/  FSEL R20, R4, R18, !P0 ;  /* 0x0000001204147208 */ /* 0x000fe40004000000 */
[----:B------:R-:W-:Y:S01]  /*1050*/  FSEL R21, R5, R19, !P0 ;  /* 0x0000001305157208 */ /* 0x000fe20004000000 */
[----:B------:R-:W-:Y:S01]  /*1060*/  DFMA R4, R8, -R8, R16 ;  /* 0x800000080804722b */ /* 0x000fe20000000010 */
[----:B------:R-:W-:-:S04]  /*1070*/  LOP3.LUT P0, RZ, R0, 0x2, RZ, 0xc0, !PT ;  /* 0x0000000200ff7812 */ /* 0x000fc8000780c0ff */
[----:B------:R-:W-:-:S03]  /*1080*/  DADD R10, RZ, -R20 ;  /* 0x00000000ff0a7229 */ /* 0x000fc60000000814 */
[----:B------:R-:W-:-:S07]  /*1090*/  DFMA R18, R4, R32, R8 ;  /* 0x000000200412722b */ /* 0x000fce0000000008 */
[----:B------:R-:W-:Y:S02]  /*10a0*/  FSEL R10, R20, R10, !P0 ;  /* 0x0000000a140a7208 */ /* 0x000fe40004000000 */
[----:B------:R-:W-:Y:S01]  /*10b0*/  FSEL R11, R21, R11, !P0 ;  /* 0x0000000b150b7208 */ /* 0x000fe20004000000 */
[----:B------:R-:W-:Y:S06]  /*10c0*/  @!P1 BRA `(.L_x_408) ;  /* 0x00000000001c9947 */ /* 0x000fec0003800000 */
[----:B------:R-:W-:Y:S01]  /*10d0*/  IMAD.MOV.U32 R26, RZ, RZ, R16 ;  /* 0x000000ffff1a7224 */ /* 0x000fe200078e0010 */
[----:B------:R-:W-:Y:S01]  /*10e0*/  MOV R0, 0x1120 ;  /* 0x0000112000007802 */ /* 0x000fe20000000f00 */
[----:B------:R-:W-:Y:S02]  /*10f0*/  IMAD.MOV.U32 R27, RZ, RZ, R17 ;  /* 0x000000ffff1b7224 */ /* 0x000fe400078e0011 */
[----:B------:R-:W-:-:S07]  /*1100*/  IMAD.MOV.U32 R7, RZ, RZ, R5 ;  /* 0x000000ffff077224 */ /* 0x000fce00078e0005 */
[----:B------:R-:W-:Y:S05]  /*1110*/  CALL.REL.NOINC `($__internal_14_$__cuda_sm20_dsqrt_rn_f64_mediumpath_v1) ;  /* 0x0000003000d07944 */ /* 0x000fea0003c00000 */
[----:B------:R-:W-:Y:S02]  /*1120*/  IMAD.MOV.U32 R18, RZ, RZ, R4 ;  /* 0x000000ffff127224 */ /* 0x000fe400078e0004 */
[----:B------:R-:W-:-:S07]  /*1130*/  IMAD.MOV.U32 R19, RZ, RZ, R5 ;  /* 0x000000ffff137224 */ /* 0x000fce00078e0005 */
.L_x_408:
[----:B------:R-:W-:Y:S05]  /*1140*/  BSYNC.RECONVERGENT B0 ;  /* 0x0000000000007941 */ /* 0x000fea0003800200 */
.L_x_407:
        /* <DEDUP_REMOVED lines=8> */
[----:B------:R-:W-:Y:S05]  /*11d0*/  CALL.REL.NOINC `($student_t_bf16$__internal_trig_reduction_slowpathd) ;  /* 0x0000004000147944 */ /* 0x000fea0003c00000 */
.L_x_410:
[----:B------:R-:W-:Y:S05]  /*11e0*/  BSYNC.RECONVERGENT B0 ;  /* 0x0000000000007941 */ /* 0x000fea0003800200 */
.L_x_409:
[----:B------:R-:W0:Y:S01]  /*11f0*/  LDC.64 R20, c[0x0][0x388] ;  /* 0x0000e200ff147b82 */ /* 0x000e220000000a00 */
[----:B------:R-:W-:Y:S02]  /*1200*/  IMAD.MOV.U32 R10, RZ, RZ, R13 ;  /* 0x000000ffff0a7224 */ /* 0x000fe400078e000d */
[----:B------:R-:W-:Y:S02]  /*1210*/  IMAD.MOV.U32 R11, RZ, RZ, R24 ;  /* 0x000000ffff0b7224 */ /* 0x000fe400078e0018 */
[----:B------:R-:W-:Y:S02]  /*1220*/  IMAD.MOV.U32 R18, RZ, RZ, 0x0 ;  /* 0x00000000ff127424 */ /* 0x000fe400078e00ff */
[----:B------:R-:W-:Y:S01]  /*1230*/  IMAD.MOV.U32 R19, RZ, RZ, 0x3ff00000 ;  /* 0x3ff00000ff137424 */ /* 0x000fe200078e00ff */
[----:B0-----:R-:W-:-:S08]  /*1240*/  DMUL R20, R20, 0.5 ;  /* 0x3fe0000014147828 */ /* 0x001fd00000000000 */
[----:B------:R-:W-:-:S14]  /*1250*/  DSETP.GEU.AND P0, PT, R20, 1, PT ;  /* 0x3ff000001400742a */ /* 0x000fdc0003f0e000 */
[----:B------:R-:W-:Y:S05]  /*1260*/  @P0 BRA `(.L_x_411) ;  /* 0x0000000400a80947 */ /* 0x000fea0003800000 */
[----:B------:R-:W0:Y:S01]  /*1270*/  MUFU.RCP64H R3, R21 ;  /* 0x0000001500037308 */ /* 0x000e220000001800 */
[----:B------:R-:W-:Y:S01]  /*1280*/  VIADD R2, R21, 0x300402 ;  /* 0x0030040215027836 */ /* 0x000fe20000000000 */
[C---:B------:R-:W-:Y:S02]  /*1290*/  IADD3 R10, P0, PT, R28.reuse, R13, RZ ;  /* 0x0000000d1c0a7210 */ /* 0x040fe40007f1e0ff */
[----:B------:R-:W-:-:S03]  /*12a0*/  SHF.L.U64.HI R0, R28, 0x17, R29 ;  /* 0x000000171c007819 */ /* 0x000fc6000001021d */
[----:B------:R-:W-:Y:S01]  /*12b0*/  IMAD.X R7, R29, 0x1, R24, P0 ;  /* 0x000000011d077824 */ /* 0x000fe200000e0618 */
[----:B------:R-:W-:Y:S02]  /*12c0*/  FSETP.GEU.AND P0, PT, |R2|, 5.8789094863358348022e-39, PT ;  /* 0x004004020200780b */ /* 0x000fe40003f0e200 */
[----:B------:R-:W-:Y:S02]  /*12d0*/  LOP3.LUT R15, R0, R29, RZ, 0x3c, !PT ;  /* 0x0000001d000f7212 */ /* 0x000fe400078e3cff */
[--C-:B------:R-:W-:Y:S02]  /*12e0*/  SHF.R.U64 R10, R10, 0xb, R7.reuse ;  /* 0x0000000b0a0a7819 */ /* 0x100fe40000001207 */
[----:B------:R-:W-:Y:S02]  /*12f0*/  SHF.R.U32.HI R11, RZ, 0xb, R7 ;  /* 0x0000000bff0b7819 */ /* 0x000fe40000011607 */
[----:B------:R-:W-:Y:S01]  /*1300*/  SHF.R.U32.HI R0, RZ, 0x12, R15 ;  /* 0x00000012ff007819 */ /* 0x000fe2000001160f */
[----:B0-----:R-:W-:-:S08]  /*1310*/  DFMA R4, -R20, R2, 1 ;  /* 0x3ff000001404742b */ /* 0x001fd00000000102 */
[----:B------:R-:W-:-:S08]  /*1320*/  DFMA R4, R4, R4, R4 ;  /* 0x000000040404722b */ /* 0x000fd00000000004 */
[----:B------:R-:W-:Y:S02]  /*1330*/  DFMA R6, R2, R4, R2 ;  /* 0x000000040206722b */ /* 0x000fe40000000002 */
[----:B------:R-:W0:Y:S01]  /*1340*/  I2F.F64.U64 R4, R10 ;  /* 0x0000000a00047312 */ /* 0x000e220000301800 */
[----:B------:R-:W-:Y:S01]  /*1350*/  IMAD.SHL.U32 R3, R28, 0x800000, RZ ;  /* 0x008000001c037824 */ /* 0x000fe200078e00ff */
[----:B------:R-:W-:-:S04]  /*1360*/  SHF.R.U64 R2, R13, 0x5, R24 ;  /* 0x000000050d027819 */ /* 0x000fc80000001218 */
[----:B------:R-:W-:Y:S01]  /*1370*/  DFMA R8, -R20, R6, 1 ;  /* 0x3ff000001408742b */ /* 0x000fe20000000106 */
[----:B------:R-:W-:Y:S02]  /*1380*/  LOP3.LUT R12, R3, R28, RZ, 0x3c, !PT ;  /* 0x0000001c030c7212 */ /* 0x000fe400078e3cff */
[----:B------:R-:W-:-:S04]  /*1390*/  SHF.R.U32.HI R3, RZ, 0x5, R24 ;  /* 0x00000005ff037819 */ /* 0x000fc80000011618 */
[----:B------:R-:W-:Y:S01]  /*13a0*/  LOP3.LUT R3, R15, R0, R3, 0x96, !PT ;  /* 0x000000000f037212 */ /* 0x000fe200078e9603 */
[----:B------:R-:W-:Y:S01]  /*13b0*/  DFMA R6, R6, R8, R6 ;  /* 0x000000080606722b */ /* 0x000fe20000000006 */
[----:B------:R-:W-:Y:S01]  /*13c0*/  SHF.R.U64 R9, R12, 0x12, R15 ;  /* 0x000000120c097819 */ /* 0x000fe2000000120f */
[----:B0-----:R-:W-:-:S03]  /*13d0*/  DMUL R4, R4, 1.1102230246251565404e-16 ;  /* 0x3ca0000004047828 */ /* 0x001fc60000000000 */
[----:B------:R-:W-:Y:S01]  /*13e0*/  LOP3.LUT R2, R12, R9, R2, 0x96, !PT ;  /* 0x000000090c027212 */ /* 0x000fe200078e9602 */
[----:B------:R-:W-:Y:S07]  /*13f0*/  @P0 BRA `(.L_x_412) ;  /* 0x0000000000200947 */ /* 0x000fee0003800000 */
[----:B------:R-:W-:Y:S01]  /*1400*/  LOP3.LUT R0, R21, 0x7fffffff, RZ, 0xc0, !PT ;  /* 0x7fffffff15007812 */ /* 0x000fe200078ec0ff */
[----:B------:R-:W-:Y:S02]  /*1410*/  IMAD.MOV.U32 R6, RZ, RZ, R20 ;  /* 0x000000ffff067224 */ /* 0x000fe400078e0014 */
[----:B------:R-:W-:Y:S02]  /*1420*/  IMAD.MOV.U32 R7, RZ, RZ, R21 ;  /* 0x000000ffff077224 */ /* 0x000fe400078e0015 */
[----:B------:R-:W-:Y:S01]  /*1430*/  VIADD R14, R0, 0xfff00000 ;  /* 0xfff00000000e7836 */ /* 0x000fe20000000000 */
[----:B------:R-:W-:-:S07]  /*1440*/  MOV R0, 0x1460 ;  /* 0x0000146000007802 */ /* 0x000fce0000000f00 */
[----:B------:R-:W-:Y:S05]  /*1450*/  CALL.REL.NOINC `($__internal_12_$__cuda_sm20_dblrcp_rn_slowpath_v3) ;  /* 0x0000002400e47944 */ /* 0x000fea0003c00000 */
[----:B------:R-:W-:Y:S02]  /*1460*/  IMAD.MOV.U32 R6, RZ, RZ, R22 ;  /* 0x000000ffff067224 */ /* 0x000fe400078e0016 */
[----:B------:R-:W-:-:S07]  /*1470*/  IMAD.MOV.U32 R7, RZ, RZ, R23 ;  /* 0x000000ffff077224 */ /* 0x000fce00078e0017 */
.L_x_412:
        /* <DEDUP_REMOVED lines=19> */
[----:B------:R-:W-:-:S07]  /*15b0*/  IMAD.MOV.U32 R25, RZ, RZ, R7 ;  /* 0x000000ffff197224 */ /* 0x000fce00078e0007 */
[----:B------:R-:W-:Y:S05]  /*15c0*/  CALL.REL.NOINC `($student_t_bf16$__internal_accurate_pow) ;  /* 0x0000003000547944 */ /* 0x000fea0003c00000 */
[----:B------:R-:W-:Y:S05]  /*15d0*/  BSYNC.RECONVERGENT B1 ;  /* 0x0000000000017941 */ /* 0x000fea0003800200 */
.L_x_415:
[----:B------:R-:W0:Y:S01]  /*15e0*/  FRND.F64.TRUNC R8, R6 ;  /* 0x0000000600087313 */ /* 0x000e22000030d800 */
[----:B------:R-:W-:Y:S01]  /*15f0*/  IMAD.MOV.U32 R10, RZ, RZ, R15 ;  /* 0x000000ffff0a7224 */ /* 0x000fe200078e000f */
[----:B------:R-:W-:Y:S01]  /*1600*/  ISETP.GE.AND P2, PT, R5, RZ, PT ;  /* 0x000000ff0500720c */ /* 0x000fe20003f46270 */
[----:B------:R-:W-:-:S06]  /*1610*/  IMAD.MOV.U32 R11, RZ, RZ, R18 ;  /* 0x000000ffff0b7224 */ /* 0x000fcc00078e0012 */
[----:B------:R-:W-:Y:S02]  /*1620*/  DADD R10, -RZ, -R10 ;  /* 0x00000000ff0a7229 */ /* 0x000fe4000000090a */
[----:B0-----:R-:W-:-:S08]  /*1630*/  DSETP.NEU.AND P0, PT, R6, R8, PT ;  /* 0x000000080600722a */ /* 0x001fd00003f0d000 */
[-C--:B------:R-:W-:Y:S02]  /*1640*/  FSEL R8, R10, R15.reuse, P1 ;  /* 0x0000000f0a087208 */ /* 0x080fe40000800000 */
[-C--:B------:R-:W-:Y:S02]  /*1650*/  FSEL R9, R11, R18.reuse, P1 ;  /* 0x000000120b097208 */ /* 0x080fe40000800000 */
[----:B------:R-:W-:Y:S02]  /*1660*/  FSEL R8, R8, R15, !P2 ;  /* 0x0000000f08087208 */ /* 0x000fe40005000000 */
[----:B------:R-:W-:Y:S02]  /*1670*/  FSEL R9, R9, R18, !P2 ;  /* 0x0000001209097208 */ /* 0x000fe40005000000 */
[----:B------:R-:W-:Y:S02]  /*1680*/  @P0 FSEL R8, R8, RZ, P2 ;  /* 0x000000ff08080208 */ /* 0x000fe40001000000 */
[----:B------:R-:W-:-:S07]  /*1690*/  @P0 FSEL R9, R9, -QNAN , P2 ;  /* 0xfff8000009090808 */ /* 0x000fce0001000000 */
.L_x_414:
[----:B------:R-:W-:Y:S05]  /*16a0*/  BSYNC.RECONVERGENT B0 ;  /* 0x0000000000007941 */ /* 0x000fea0003800200 */
.L_x_413:
        /* <DEDUP_REMOVED lines=15> */
.L_x_418:
        /* <DEDUP_REMOVED lines=11> */
.L_x_417:
[----:B------:R-:W-:Y:S05]  /*1850*/  BSYNC.RECONVERGENT B0 ;  /* 0x0000000000007941 */ /* 0x000fea0003800200 */
.L_x_416:
        /* <DEDUP_REMOVED lines=11> */
.L_x_411:
        /* <DEDUP_REMOVED lines=22> */
[----:B------:R-:W-:-:S07]  /*1a70*/  IMAD.MOV.U32 R7, RZ, RZ, R13 ;  /* 0x000000ffff077224 */ /* 0x000fce00078e000d */
[----:B------:R-:W-:Y:S05]  /*1a80*/  CALL.REL.NOINC `($__internal_14_$__cuda_sm20_dsqrt_rn_f64_mediumpath_v1) ;  /* 0x0000002800747944 */ /* 0x000fea0003c00000 */
.L_x_419:
        /* <DEDUP_REMOVED lines=11> */
[----:B------:R-:W-:Y:S01]  /*1b40*/  LOP3.LUT R0, R5, 0x7fffffff, RZ, 0xc0, !PT ;  /* 0x7fffffff05007812 */ /* 0x000fe200078ec0ff */
[----:B------:R-:W-:Y:S02]  /*1b50*/  IMAD.MOV.U32 R6, RZ, RZ, R4 ;  /* 0x000000ffff067224 */ /* 0x000fe400078e0004 */
[----:B------:R-:W-:Y:S02]  /*1b60*/  IMAD.MOV.U32 R7, RZ, RZ, R5 ;  /* 0x000000ffff077224 */ /* 0x000fe400078e0005 */
[----:B------:R-:W-:Y:S01]  /*1b70*/  VIADD R14, R0, 0xfff00000 ;  /* 0xfff00000000e7836 */ /* 0x000fe20000000000 */
[----:B------:R-:W-:-:S07]  /*1b80*/  MOV R0, 0x1ba0 ;  /* 0x00001ba000007802 */ /* 0x000fce0000000f00 */
[----:B------:R-:W-:Y:S05]  /*1b90*/  CALL.REL.NOINC `($__internal_12_$__cuda_sm20_dblrcp_rn_slowpath_v3) ;  /* 0x0000002000147944 */ /* 0x000fea0003c00000 */
.L_x_421:
[----:B------:R-:W-:Y:S05]  /*1ba0*/  BSYNC.RECONVERGENT B0 ;  /* 0x0000000000007941 */ /* 0x000fea0003800200 */
.L_x_420:
[----:B------:R-:W-:Y:S01]  /*1bb0*/  BSSY.RECONVERGENT B0, `(.L_x_422) ;  /* 0x00001b1000007945 */ /* 0x000fe20003800200 */
.L_x_443:
[----:B------:R-:W-:Y:S01]  /*1bc0*/  BSSY.RECONVERGENT B1, `(.L_x_423) ;  /* 0x00000e7000017945 */ /* 0x000fe20003800200 */
[----:B------:R-:W-:Y:S02]  /*1bd0*/  IMAD.MOV.U32 R31, RZ, RZ, R28 ;  /* 0x000000ffff1f7224 */ /* 0x000fe400078e001c */
[----:B------:R-:W-:Y:S02]  /*1be0*/  IMAD.MOV.U32 R30, RZ, RZ, R29 ;  /* 0x000000ffff1e7224 */ /* 0x000fe400078e001d */
[----:B------:R-:W-:Y:S02]  /*1bf0*/  IMAD.MOV.U32 R28, RZ, RZ, R10 ;  /* 0x000000ffff1c7224 */ /* 0x000fe400078e000a */
[----:B------:R-:W-:-:S07]  /*1c00*/  IMAD.MOV.U32 R29, RZ, RZ, R11 ;  /* 0x000000ffff1d7224 */ /* 0x000fce00078e000b */
.L_x_435:
[-C--:B------:R-:W-:Y:S01]  /*1c10*/  IADD3 R6, P0, PT, R28, R31.reuse, RZ ;  /* 0x0000001f1c067210 */ /* 0x080fe20007f1e0ff */
[C---:B------:R-:W-:Y:S01]  /*1c20*/  IMAD.SHL.U32 R4, R31.reuse, 0x800000, RZ ;  /* 0x008000001f047824 */ /* 0x040fe200078e00ff */
[--C-:B------:R-:W-:Y:S01]  /*1c30*/  SHF.L.U64.HI R9, R31, 0x17, R30.reuse ;  /* 0x000000171f097819 */ /* 0x100fe2000001021e */
[----:B------:R-:W-:Y:S01]  /*1c40*/  UMOV UR8, 0x9ee75616 ;  /* 0x9ee7561600087882 */ /* 0x000fe20000000000 */
[----:B------:R-:W-:Y:S01]  /*1c50*/  UMOV UR9, 0x3cd203af ;  /* 0x3cd203af00097882 */ /* 0x000fe20000000000 */
[----:B------:R-:W-:Y:S01]  /*1c60*/  IMAD.X R3, R29, 0x1, R30, P0 ;  /* 0x000000011d037824 */ /* 0x000fe200000e061e */
[----:B------:R-:W-:Y:S01]  /*1c70*/  LOP3.LUT R9, R9, R30, RZ, 0x3c, !PT ;  /* 0x0000001e09097212 */ /* 0x000fe200078e3cff */
[----:B------:R-:W-:Y:S01]  /*1c80*/  BSSY.RECONVERGENT B2, `(.L_x_424) ;  /* 0x0000074000027945 */ /* 0x000fe20003800200 */
[----:B------:R-:W-:Y:S02]  /*1c90*/  LOP3.LUT R4, R4, R31, RZ, 0x3c, !PT ;  /* 0x0000001f04047212 */ /* 0x000fe400078e3cff */
[----:B------:R-:W-:-:S02]  /*1ca0*/  SHF.R.U64 R6, R6, 0xb, R3 ;  /* 0x0000000b06067819 */ /* 0x000fc40000001203 */
[----:B------:R-:W-:Y:S02]  /*1cb0*/  SHF.R.U32.HI R7, RZ, 0xb, R3 ;  /* 0x0000000bff077819 */ /* 0x000fe40000011603 */
[----:B------:R-:W-:Y:S02]  /*1cc0*/  SHF.R.U64 R31, R28, 0x5, R29 ;  /* 0x000000051c1f7819 */ /* 0x000fe4000000121d */
[----:B------:R-:W0:Y:S01]  /*1cd0*/  I2F.F64.U64 R2, R6 ;  /* 0x0000000600027312 */ /* 0x000e220000301800 */
[----:B------:R-:W-:Y:S02]  /*1ce0*/  SHF.R.U64 R0, R4, 0x12, R9 ;  /* 0x0000001204007819 */ /* 0x000fe40000001209 */
[----:B------:R-:W-:Y:S02]  /*1cf0*/  SHF.R.U32.HI R30, RZ, 0x5, R29 ;  /* 0x00000005ff1e7819 */ /* 0x000fe4000001161d */
        /* <DEDUP_REMOVED lines=10> */
[C---:B------:R-:W-:Y:S02]  /*1da0*/  IADD3 R8, P0, PT, R28.reuse, R31, RZ ;  /* 0x0000001f1c087210 */ /* 0x040fe40007f1e0ff */
[----:B------:R-:W-:Y:S01]  /*1db0*/  LOP3.LUT R30, R29, R30, R3, 0x96, !PT ;  /* 0x0000001e1d1e7212 */ /* 0x000fe200078e9603 */
[C---:B------:R-:W-:Y:S01]  /*1dc0*/  IMAD.SHL.U32 R3, R28.reuse, 0x800000, RZ ;  /* 0x008000001c037824 */ /* 0x040fe200078e00ff */
[----:B------:R-:W-:-:S02]  /*1dd0*/  SHF.L.U64.HI R2, R28, 0x17, R29 ;  /* 0x000000171c027819 */ /* 0x000fc4000001021d */
[----:B------:R-:W-:Y:S02]  /*1de0*/  LOP3.LUT R30, R30, R9, RZ, 0x3c, !PT ;  /* 0x000000091e1e7212 */ /* 0x000fe400078e3cff */
[----:B------:R-:W-:Y:S01]  /*1df0*/  LOP3.LUT R0, R3, R28, RZ, 0x3c, !PT ;  /* 0x0000001c03007212 */ /* 0x000fe200078e3cff */
[----:B------:R-:W-:Y:S01]  /*1e00*/  @!P1 DMUL R6, R6, 1.80143985094819840000e+16 ;  /* 0x4350000006069828 */ /* 0x000fe20000000000 */
[----:B------:R-:W-:Y:S01]  /*1e10*/  LOP3.LUT R11, R2, R29, RZ, 0x3c, !PT ;  /* 0x0000001d020b7212 */ /* 0x000fe200078e3cff */
[--C-:B------:R-:W-:Y:S01]  /*1e20*/  IMAD.X R3, R29, 0x1, R30.reuse, P0 ;  /* 0x000000011d037824 */ /* 0x100fe200000e061e */
[----:B------:R-:W-:Y:S02]  /*1e30*/  SHF.R.U64 R28, R31, 0x5, R30 ;  /* 0x000000051f1c7819 */ /* 0x000fe4000000121e */
[----:B------:R-:W-:Y:S02]  /*1e40*/  SHF.R.U64 R9, R0, 0x12, R11 ;  /* 0x0000001200097819 */ /* 0x000fe4000000120b */
[----:B------:R-:W-:-:S02]  /*1e50*/  SHF.R.U64 R2, R8, 0xb, R3 ;  /* 0x0000000b08027819 */ /* 0x000fc40000001203 */
[----:B------:R-:W-:Y:S01]  /*1e60*/  SHF.R.U32.HI R3, RZ, 0xb, R3 ;  /* 0x0000000bff037819 */ /* 0x000fe20000011603 */
[----:B------:R-:W-:Y:S01]  /*1e70*/  @!P1 IMAD.MOV.U32 R5, RZ, RZ, R7 ;  /* 0x000000ffff059224 */ /* 0x000fe200078e0007 */
[----:B------:R-:W-:Y:S01]  /*1e80*/  LOP3.LUT R28, R0, R9, R28, 0x96, !PT ;  /* 0x00000009001c7212 */ /* 0x000fe200078e961c */
[----:B------:R-:W-:Y:S01]  /*1e90*/  @!P1 IMAD.MOV.U32 R4, RZ, RZ, R6 ;  /* 0x000000ffff049224 */ /* 0x000fe200078e0006 */
[----:B------:R-:W-:Y:S01]  /*1ea0*/  SHF.R.U32.HI R0, RZ, 0x12, R11 ;  /* 0x00000012ff007819 */ /* 0x000fe2000001160b */
[----:B------:R-:W-:Y:S01]  /*1eb0*/  VIADD R8, R5, 0xffffffff ;  /* 0xffffffff05087836 */ /* 0x000fe20000000000 */
[----:B------:R-:W0:Y:S01]  /*1ec0*/  I2F.F64.U64 R2, R2 ;  /* 0x0000000200027312 */ /* 0x000e220000301800 */
[----:B------:R-:W-:Y:S02]  /*1ed0*/  SHF.R.U32.HI R29, RZ, 0x5, R30 ;  /* 0x00000005ff1d7819 */ /* 0x000fe4000001161e */
[----:B------:R-:W-:Y:S02]  /*1ee0*/  LOP3.LUT R28, R28, R31, RZ, 0x3c, !PT ;  /* 0x0000001f1c1c7212 */ /* 0x000fe400078e3cff */
[----:B------:R-:W-:-:S02]  /*1ef0*/  ISETP.GT.U32.AND P0, PT, R8, 0x7feffffe, PT ;  /* 0x7feffffe0800780c */ /* 0x000fc40003f04070 */
[----:B------:R-:W-:Y:S01]  /*1f00*/  LOP3.LUT R29, R11, R0, R29, 0x96, !PT ;  /* 0x000000000b1d7212 */ /* 0x000fe200078e961d */
[----:B------:R-:W-:Y:S02]  /*1f10*/  IMAD.MOV.U32 R0, RZ, RZ, -0x3ff ;  /* 0xfffffc01ff007424 */ /* 0x000fe400078e00ff */
[----:B------:R-:W-:Y:S01]  /*1f20*/  @!P1 IMAD.MOV.U32 R0, RZ, RZ, -0x435 ;  /* 0xfffffbcbff009424 */ /* 0x000fe200078e00ff */
[----:B------:R-:W-:-:S07]  /*1f30*/  LOP3.LUT R29, R29, R30, RZ, 0x3c, !PT ;  /* 0x0000001e1d1d7212 */ /* 0x000fce00078e3cff */
[----:B0-----:R-:W-:Y:S05]  /*1f40*/  @P0 BRA `(.L_x_425) ;  /* 0x0000000400040947 */ /* 0x001fea0003800000 */
        /* <DEDUP_REMOVED lines=65> */
.L_x_425:
[----:B------:R-:W-:Y:S01]  /*2360*/  IMAD.MOV.U32 R4, RZ, RZ, 0x0 ;  /* 0x00000000ff047424 */ /* 0x000fe200078e00ff */
[----:B------:R-:W-:Y:S01]  /*2370*/  LOP3.LUT P0, RZ, R7, 0x7fffffff, RZ, 0xc0, !PT ;  /* 0x7fffffff07ff7812 */ /* 0x000fe2000780c0ff */
[----:B------:R-:W-:-:S06]  /*2380*/  IMAD.MOV.U32 R5, RZ, RZ, 0x7ff00000 ;  /* 0x7ff00000ff057424 */ /* 0x000fcc00078e00ff */
[----:B------:R-:W-:-:S10]  /*2390*/  DFMA R4, R6, R4, +INF ;  /* 0x7ff000000604742b */ /* 0x000fd40000000004 */
[----:B------:R-:W-:Y:S02]  /*23a0*/  FSEL R26, R4, RZ, P0 ;  /* 0x000000ff041a7208 */ /* 0x000fe40000000000 */
[----:B------:R-:W-:-:S07]  /*23b0*/  FSEL R27, R5, -QNAN , P0 ;  /* 0xfff00000051b7808 */ /* 0x000fce0000000000 */
.L_x_426:
[----:B------:R-:W-:Y:S05]  /*23c0*/  BSYNC.RECONVERGENT B2 ;  /* 0x0000000000027941 */ /* 0x000fea0003800200 */
.L_x_424:
[----:B------:R-:W-:Y:S01]  /*23d0*/  DMUL R2, R2, 1.1102230246251565404e-16 ;  /* 0x3ca0000002027828 */ /* 0x000fe20000000000 */
        /* <DEDUP_REMOVED lines=32> */
.L_x_430:
[----:B------:R-:W-:Y:S05]  /*25e0*/  BSYNC.RECONVERGENT B3 ;  /* 0x0000000000037941 */ /* 0x000fea0003800200 */
.L_x_429:
[----:B------:R-:W-:-:S07]  /*25f0*/  VIADD R0, R0, 0x1 ;  /* 0x0000000100007836 */ /* 0x000fce0000000000 */
.L_x_428:
[----:B------:R-:W-:Y:S05]  /*2600*/  BSYNC.RECONVERGENT B2 ;  /* 0x0000000000027941 */ /* 0x000fea0003800200 */
.L_x_427:
        /* <DEDUP_REMOVED lines=21> */
[----:B------:R-:W-:Y:S02]  /*2760*/  DFMA R6, R32, R6, R10 ;  /* 0x000000062006722b */ /* 0x000fe4000000000a */
[----:B0-----:R-:W-:-:S06]  /*2770*/  DMUL R4, R2, R2 ;  /* 0x0000000202047228 */ /* 0x001fcc0000000000 */
[----:B----4-:R-:W-:Y:S01]  /*2780*/  DFMA R12, R32, R6, R12 ;  /* 0x00000006200c722b */ /* 0x010fe2000000000c */
[----:B------:R-:W-:Y:S01]  /*2790*/  IMAD.MOV.U32 R6, RZ, RZ, 0x0 ;  /* 0x00000000ff067424 */ /* 0x000fe200078e00ff */
[----:B------:R-:W-:Y:S01]  /*27a0*/  DFMA R4, R26, -R4, 1 ;  /* 0x3ff000001a04742b */ /* 0x000fe20000000804 */
[----:B------:R-:W-:-:S05]  /*27b0*/  IMAD.MOV.U32 R7, RZ, RZ, 0x3fd80000 ;  /* 0x3fd80000ff077424 */ /* 0x000fca00078e00ff */
        /* <DEDUP_REMOVED lines=18> */
[----:B------:R-:W-:Y:S01]  /*28e0*/  IMAD.MOV.U32 R4, RZ, RZ, R10 ;  /* 0x000000ffff047224 */ /* 0x000fe200078e000a */
[----:B------:R-:W-:Y:S01]  /*28f0*/  MOV R0, 0x2930 ;  /* 0x0000293000007802 */ /* 0x000fe20000000f00 */
[----:B------:R-:W-:Y:S02]  /*2900*/  IMAD.MOV.U32 R7, RZ, RZ, R11 ;  /* 0x000000ffff077224 */ /* 0x000fe400078e000b */
[----:B------:R-:W-:-:S07]  /*2910*/  IMAD.MOV.U32 R33, RZ, RZ, R5 ;  /* 0x000000ffff217224 */ /* 0x000fce00078e0005 */
[----:B------:R-:W-:Y:S05]  /*2920*/  CALL.REL.NOINC `($__internal_14_$__cuda_sm20_dsqrt_rn_f64_mediumpath_v1) ;  /* 0x0000001800cc7944 */ /* 0x000fea0003c00000 */
[----:B------:R-:W-:Y:S02]  /*2930*/  IMAD.MOV.U32 R12, RZ, RZ, R4 ;  /* 0x000000ffff0c7224 */ /* 0x000fe400078e0004 */
[----:B------:R-:W-:-:S07]  /*2940*/  IMAD.MOV.U32 R13, RZ, RZ, R5 ;  /* 0x000000ffff0d7224 */ /* 0x000fce00078e0005 */
.L_x_432:
[----:B------:R-:W-:Y:S05]  /*2950*/  BSYNC.RECONVERGENT B2 ;  /* 0x0000000000027941 */ /* 0x000fea0003800200 */
.L_x_431:
        /* <DEDUP_REMOVED lines=9> */
.L_x_434:
[----:B------:R-:W-:Y:S05]  /*29f0*/  BSYNC.RECONVERGENT B2 ;  /* 0x0000000000027941 */ /* 0x000fea0003800200 */
.L_x_433:
[----:B------:R-:W-:-:S08]  /*2a00*/  DFMA R2, R22, R14, 1 ;  /* 0x3ff000001602742b */ /* 0x000fd0000000000e */
[----:B------:R-:W-:-:S14]  /*2a10*/  DSETP.GTU.AND P0, PT, R2, RZ, PT ;  /* 0x000000ff0200722a */ /* 0x000fdc0003f0c000 */
[----:B------:R-:W-:Y:S05]  /*2a20*/  @!P0 BRA `(.L_x_435) ;  /* 0xfffffff000788947 */ /* 0x000fea000383ffff */
[----:B------:R-:W-:Y:S05]  /*2a30*/  BSYNC.RECONVERGENT B1 ;  /* 0x0000000000017941 */ /* 0x000fea0003800200 */
.L_x_423:
[C---:B------:R-:W-:Y:S01]  /*2a40*/  IADD3 R12, P0, PT, R31.reuse, R28, RZ ;  /* 0x0000001c1f0c7210 */ /* 0x040fe20007f1e0ff */
[----:B------:R-:W-:Y:S01]  /*2a50*/  DMUL R6, R14, R14 ;  /* 0x0000000e0e067228 */ /* 0x000fe20000000000 */
[----:B------:R-:W-:Y:S01]  /*2a60*/  UMOV UR8, 0xb2fec56d ;  /* 0xb2fec56d00087882 */ /* 0x000fe20000000000 */
[----:B------:R-:W-:Y:S01]  /*2a70*/  UMOV UR9, 0x3fa0f27b ;  /* 0x3fa0f27b00097882 */ /* 0x000fe20000000000 */
[----:B------:R-:W-:Y:S01]  /*2a80*/  DMUL R8, R2, R2 ;  /* 0x0000000202087228 */ /* 0x000fe20000000000 */
[--C-:B------:R-:W-:Y:S01]  /*2a90*/  IMAD.X R5, R30, 0x1, R29.reuse, P0 ;  /* 0x000000011e057824 */ /* 0x100fe200000e061d */
[----:B------:R-:W-:Y:S01]  /*2aa0*/  SHF.R.U64 R33, R28, 0x5, R29 ;  /* 0x000000051c217819 */ /* 0x000fe2000000121d */
[----:B------:R-:W-:Y:S02]  /*2ab0*/  IMAD.SHL.U32 R0, R31, 0x800000, RZ ;  /* 0x008000001f007824 */ /* 0x000fe400078e00ff */
[----:B------:R-:W-:Y:S01]  /*2ac0*/  DMUL R10, R6, -UR8 ;  /* 0x80000008060a7c28 */ /* 0x000fe20008000000 */
[----:B------:R-:W-:-:S02]  /*2ad0*/  SHF.R.U64 R12, R12, 0xb, R5 ;  /* 0x0000000b0c0c7819 */ /* 0x000fc40000001205 */
[----:B------:R-:W-:Y:S01]  /*2ae0*/  SHF.R.U32.HI R13, RZ, 0xb, R5 ;  /* 0x0000000bff0d7819 */ /* 0x000fe20000011605 */
[----:B------:R-:W-:Y:S01]  /*2af0*/  DMUL R2, R2, R8 ;  /* 0x0000000802027228 */ /* 0x000fe20000000000 */
[----:B------:R-:W-:Y:S02]  /*2b00*/  LOP3.LUT R8, R0, R31, RZ, 0x3c, !PT ;  /* 0x0000001f00087212 */ /* 0x000fe400078e3cff */
[----:B------:R-:W0:Y:S01]  /*2b10*/  I2F.F64.U64 R4, R12 ;  /* 0x0000000c00047312 */ /* 0x000e220000301800 */
[----:B------:R-:W-:Y:S01]  /*2b20*/  DFMA R6, R6, R10, 1 ;  /* 0x3ff000000606742b */ /* 0x000fe2000000000a */
[----:B------:R-:W-:Y:S02]  /*2b30*/  SHF.R.U32.HI R0, RZ, 0x5, R29 ;  /* 0x00000005ff007819 */ /* 0x000fe4000001161d */
[----:B------:R-:W-:-:S04]  /*2b40*/  SHF.L.U64.HI R11, R31, 0x17, R30 ;  /* 0x000000171f0b7819 */ /* 0x000fc8000001021e */
[----:B------:R-:W-:Y:S01]  /*2b50*/  LOP3.LUT R9, R11, R30, RZ, 0x3c, !PT ;  /* 0x0000001e0b097212 */ /* 0x000fe200078e3cff */
[----:B0-----:R-:W-:-:S08]  /*2b60*/  DMUL R4, R4, 1.1102230246251565404e-16 ;  /* 0x3ca0000004047828 */ /* 0x001fd00000000000 */
[----:B------:R-:W-:Y:S01]  /*2b70*/  DSETP.GEU.AND P0, PT, R4, R6, PT ;  /* 0x000000060400722a */ /* 0x000fe20003f0e000 */
[C-C-:B------:R-:W-:Y:S02]  /*2b80*/  SHF.R.U64 R6, R8.reuse, 0x12, R9.reuse ;  /* 0x0000001208067819 */ /* 0x140fe40000001209 */
[----:B------:R-:W-:Y:S02]  /*2b90*/  SHF.R.U32.HI R7, RZ, 0x12, R9 ;  /* 0x00000012ff077819 */ /* 0x000fe40000011609 */
[----:B------:R-:W-:Y:S02]  /*2ba0*/  LOP3.LUT R33, R8, R6, R33, 0x96, !PT ;  /* 0x0000000608217212 */ /* 0x000fe400078e9621 */
[----:B------:R-:W-:-:S07]  /*2bb0*/  LOP3.LUT R0, R9, R7, R0, 0x96, !PT ;  /* 0x0000000709007212 */ /* 0x000fce00078e9600 */
[----:B------:R-:W-:Y:S05]  /*2bc0*/  @!P0 BRA `(.L_x_436) ;  /* 0x0000000800bc8947 */ /* 0x000fea0003800000 */
[----:B------:R-:W-:Y:S01]  /*2bd0*/  ISETP.GT.AND P0, PT, R5, 0xfffff, PT ;  /* 0x000fffff0500780c */ /* 0x000fe20003f04270 */
[----:B------:R-:W-:Y:S01]  /*2be0*/  IMAD.MOV.U32 R13, RZ, RZ, R5 ;  /* 0x000000ffff0d7224 */ /* 0x000fe200078e0005 */
[----:B------:R-:W-:Y:S01]  /*2bf0*/  BSSY.RECONVERGENT B1, `(.L_x_437) ;  /* 0x0000050000017945 */ /* 0x000fe20003800200 */
[----:B------:R-:W-:Y:S02]  /*2c00*/  IMAD.MOV.U32 R10, RZ, RZ, R4 ;  /* 0x000000ffff0a7224 */ /* 0x000fe400078e0004 */
[----:B------:R-:W-:-:S08]  /*2c10*/  IMAD.MOV.U32 R12, RZ, RZ, -0x3ff ;  /* 0xfffffc01ff0c7424 */ /* 0x000fd000078e00ff */
[----:B------:R-:W-:Y:S01]  /*2c20*/  @!P0 DMUL R4, R4, 1.80143985094819840000e+16 ;  /* 0x4350000004048828 */ /* 0x000fe20000000000 */
[----:B------:R-:W-:-:S09]  /*2c30*/  @!P0 IMAD.MOV.U32 R12, RZ, RZ, -0x435 ;  /* 0xfffffbcbff0c8424 */ /* 0x000fd200078e00ff */
[----:B------:R-:W-:Y:S02]  /*2c40*/  @!P0 IMAD.MOV.U32 R13, RZ, RZ, R5 ;  /* 0x000000ffff0d8224 */ /* 0x000fe400078e0005 */
[----:B------:R-:W-:Y:S02]  /*2c50*/  @!P0 IMAD.MOV.U32 R10, RZ, RZ, R4 ;  /* 0x000000ffff0a8224 */ /* 0x000fe400078e0004 */
[----:B------:R-:W-:-:S05]  /*2c60*/  VIADD R6, R13, 0xffffffff ;  /* 0xffffffff0d067836 */ /* 0x000fca0000000000 */
[----:B------:R-:W-:-:S13]  /*2c70*/  ISETP.GT.U32.AND P1, PT, R6, 0x7feffffe, PT ;  /* 0x7feffffe0600780c */ /* 0x000fda0003f24070 */
        /* <DEDUP_REMOVED lines=9> */
[----:B------:R-:W-:Y:S01]  /*2d10*/  IMAD.MOV.U32 R13, RZ, RZ, 0x43300000 ;  /* 0x43300000ff0d7424 */ /* 0x000fe200078e00ff */
[----:B------:R-:W-:Y:S01]  /*2d20*/  ISETP.GE.U32.AND P0, PT, R11, 0x3ff6a09f, PT ;  /* 0x3ff6a09f0b00780c */ /* 0x000fe20003f06070 */
[----:B------:R-:W-:Y:S01]  /*2d30*/  UMOV UR10, 0x80000000 ;  /* 0x80000000000a7882 */ /* 0x000fe20000000000 */
[----:B------:R-:W-:-:S11]  /*2d40*/  UMOV UR11, 0x43300000 ;  /* 0x43300000000b7882 */ /* 0x000fd60000000000 */
[----:B------:R-:W-:Y:S02]  /*2d50*/  @P0 VIADD R5, R11, 0xfff00000 ;  /* 0xfff000000b050836 */ /* 0x000fe40000000000 */
[----:B------:R-:W-:Y:S02]  /*2d60*/  @P0 VIADD R12, R12, 0x1 ;  /* 0x000000010c0c0836 */ /* 0x000fe40000000000 */
[----:B------:R-:W-:-:S03]  /*2d70*/  @P0 IMAD.MOV.U32 R11, RZ, RZ, R5 ;  /* 0x000000ffff0b0224 */ /* 0x000fc600078e0005 */
[----:B------:R-:W-:-:S03]  /*2d80*/  LOP3.LUT R12, R12, 0x80000000, RZ, 0x3c, !PT ;  /* 0x800000000c0c7812 */ /* 0x000fc600078e3cff */
        /* <DEDUP_REMOVED lines=48> */
.L_x_438:
[----:B------:R-:W-:Y:S01]  /*3090*/  IMAD.MOV.U32 R6, RZ, RZ, 0x0 ;  /* 0x00000000ff067424 */ /* 0x000fe200078e00ff */
[----:B------:R-:W-:Y:S01]  /*30a0*/  LOP3.LUT P0, RZ, R5, 0x7fffffff, RZ, 0xc0, !PT ;  /* 0x7fffffff05ff7812 */ /* 0x000fe2000780c0ff */
[----:B------:R-:W-:-:S06]  /*30b0*/  IMAD.MOV.U32 R7, RZ, RZ, 0x7ff00000 ;  /* 0x7ff00000ff077424 */ /* 0x000fcc00078e00ff */
[----:B------:R-:W-:-:S10]  /*30c0*/  DFMA R6, R4, R6, +INF ;  /* 0x7ff000000406742b */ /* 0x000fd40000000006 */
[----:B------:R-:W-:Y:S02]  /*30d0*/  FSEL R4, R6, RZ, P0 ;  /* 0x000000ff06047208 */ /* 0x000fe40000000000 */
[----:B------:R-:W-:-:S07]  /*30e0*/  FSEL R5, R7, -QNAN , P0 ;  /* 0xfff0000007057808 */ /* 0x000fce0000000000 */
.L_x_439:
[----:B------:R-:W-:Y:S05]  /*30f0*/  BSYNC.RECONVERGENT B1 ;  /* 0x0000000000017941 */ /* 0x000fea0003800200 */
.L_x_437:
        /* <DEDUP_REMOVED lines=22> */
[----:B------:R-:W-:Y:S01]  /*3260*/  IMAD.MOV.U32 R25, RZ, RZ, 0x43300000 ;  /* 0x43300000ff197424 */ /* 0x000fe200078e00ff */
[----:B------:R-:W-:-:S13]  /*3270*/  ISETP.GE.U32.AND P0, PT, R13, 0x3ff6a09f, PT ;  /* 0x3ff6a09f0d00780c */ /* 0x000fda0003f06070 */
        /* <DEDUP_REMOVED lines=34> */
[----:B------:R-:W-:Y:S01]  /*34a0*/  DADD R24, R24, -UR8 ;  /* 0x8000000818187e29 */ /* 0x000fe20008000000 */
[----:B------:R-:W-:Y:S01]  /*34b0*/  UMOV UR8, 0x55555554 ;  /* 0x5555555400087882 */ /* 0x000fe20000000000 */
[----:B------:R-:W-:Y:S02]  /*34c0*/  UMOV UR9, 0x3fb55555 ;  /* 0x3fb5555500097882 */ /* 0x000fe40000000000 */
[----:B------:R-:W-:Y:S01]  /*34d0*/  DFMA R30, R10, R30, UR8 ;  /* 0x000000080a1e7e2b */ /* 0x000fe2000800001e */
[----:B------:R-:W-:Y:S01]  /*34e0*/  UMOV UR8, 0xfefa39ef ;  /* 0xfefa39ef00087882 */ /* 0x000fe20000000000 */
[----:B------:R-:W-:Y:S01]  /*34f0*/  UMOV UR9, 0x3fe62e42 ;  /* 0x3fe62e4200097882 */ /* 0x000fe20000000000 */
[----:B------:R-:W-:-:S02]  /*3500*/  DMUL R26, R6, R26 ;  /* 0x0000001a061a7228 */ /* 0x000fc40000000000 */
[----:B------:R-:W-:-:S03]  /*3510*/  DFMA R12, R24, UR8, R8 ;  /* 0x00000008180c7c2b */ /* 0x000fc60008000008 */
[----:B------:R-:W-:-:S05]  /*3520*/  DMUL R30, R10, R30 ;  /* 0x0000001e0a1e7228 */ /* 0x000fca0000000000 */
[----:B------:R-:W-:Y:S01]  /*3530*/  DFMA R6, R24, -UR8, R12 ;  /* 0x8000000818067c2b */ /* 0x000fe2000800000c */
[----:B------:R-:W-:Y:S01]  /*3540*/  UMOV UR8, 0x3b39803f ;  /* 0x3b39803f00087882 */ /* 0x000fe20000000000 */
[----:B------:R-:W-:Y:S01]  /*3550*/  UMOV UR9, 0x3c7abc9e ;  /* 0x3c7abc9e00097882 */ /* 0x000fe20000000000 */
[----:B------:R-:W-:-:S05]  /*3560*/  DFMA R26, R8, R30, R26 ;  /* 0x0000001e081a722b */ /* 0x000fca000000001a */
[----:B------:R-:W-:-:S08]  /*3570*/  DADD R6, -R8, R6 ;  /* 0x0000000008067229 */ /* 0x000fd00000000106 */
[----:B------:R-:W-:-:S08]  /*3580*/  DADD R6, R26, -R6 ;  /* 0x000000001a067229 */ /* 0x000fd00000000806 */
[----:B------:R-:W-:-:S08]  /*3590*/  DFMA R6, R24, UR8, R6 ;  /* 0x0000000818067c2b */ /* 0x000fd00008000006 */
[----:B------:R-:W-:Y:S01]  /*35a0*/  DADD R6, R12, R6 ;  /* 0x000000000c067229 */ /* 0x000fe20000000006 */
[----:B------:R-:W-:Y:S10]  /*35b0*/  BRA `(.L_x_442) ;  /* 0x0000000000187947 */ /* 0x000ff40003800000 */
.L_x_441:
[----:B------:R-:W-:Y:S01]  /*35c0*/  IMAD.MOV.U32 R8, RZ, RZ, 0x0 ;  /* 0x00000000ff087424 */ /* 0x000fe200078e00ff */
[----:B------:R-:W-:Y:S01]  /*35d0*/  LOP3.LUT P0, RZ, R7, 0x7fffffff, RZ, 0xc0, !PT ;  /* 0x7fffffff07ff7812 */ /* 0x000fe2000780c0ff */
[----:B------:R-:W-:-:S06]  /*35e0*/  IMAD.MOV.U32 R9, RZ, RZ, 0x7ff00000 ;  /* 0x7ff00000ff097424 */ /* 0x000fcc00078e00ff */
[----:B------:R-:W-:-:S10]  /*35f0*/  DFMA R8, R6, R8, +INF ;  /* 0x7ff000000608742b */ /* 0x000fd40000000008 */
[----:B------:R-:W-:Y:S02]  /*3600*/  FSEL R6, R8, RZ, P0 ;  /* 0x000000ff08067208 */ /* 0x000fe40000000000 */
[----:B------:R-:W-:-:S07]  /*3610*/  FSEL R7, R9, -QNAN , P0 ;  /* 0xfff0000009077808 */ /* 0x000fce0000000000 */
.L_x_442:
[----:B------:R-:W-:Y:S05]  /*3620*/  BSYNC.RECONVERGENT B1 ;  /* 0x0000000000017941 */ /* 0x000fea0003800200 */
.L_x_440:
[----:B------:R-:W-:Y:S01]  /*3630*/  DADD R8, -R2, 1 ;  /* 0x3ff0000002087429 */ /* 0x000fe20000000100 */
[----:B------:R-:W-:Y:S02]  /*3640*/  LOP3.LUT R10, R33, R28, RZ, 0x3c, !PT ;  /* 0x0000001c210a7212 */ /* 0x000fe400078e3cff */
[----:B------:R-:W-:-:S05]  /*3650*/  LOP3.LUT R11, R0, R29, RZ, 0x3c, !PT ;  /* 0x0000001d000b7212 */ /* 0x000fca00078e3cff */
[----:B------:R-:W-:Y:S02]  /*3660*/  DADD R6, R8, R6 ;  /* 0x0000000008067229 */ /* 0x000fe40000000006 */
[----:B------:R-:W-:-:S06]  /*3670*/  DMUL R8, R14, 0.5 ;  /* 0x3fe000000e087828 */ /* 0x000fcc0000000000 */
[----:B------:R-:W-:-:S08]  /*3680*/  DMUL R6, R20, R6 ;  /* 0x0000000614067228 */ /* 0x000fd00000000000 */
[----:B------:R-:W-:-:S08]  /*3690*/  DFMA R6, R14, R8, R6 ;  /* 0x000000080e06722b */ /* 0x000fd00000000006 */
[----:B------:R-:W-:-:S14]  /*36a0*/  DSETP.GEU.AND P0, PT, R4, R6, PT ;  /* 0x000000060400722a */ /* 0x000fdc0003f0e000 */
[----:B------:R-:W-:Y:S05]  /*36b0*/  @P0 BRA `(.L_x_443) ;  /* 0xffffffe400400947 */ /* 0x000fea000383ffff */
.L_x_436:
[----:B------:R-:W-:Y:S05]  /*36c0*/  BSYNC.RECONVERGENT B0 ;  /* 0x0000000000007941 */ /* 0x000fea0003800200 */
.L_x_422:
[----:B------:R-:W0:Y:S01]  /*36d0*/  LDCU UR6, c[0x0][0x38c] ;  /* 0x00007180ff0677ac */ /* 0x000e220008000800 */
[----:B------:R-:W1:Y:S01]  /*36e0*/  LDC.64 R10, c[0x0][0x388] ;  /* 0x0000e200ff0a7b82 */ /* 0x000e620000000a00 */
[----:B------:R-:W-:Y:S01]  /*36f0*/  IMAD.MOV.U32 R6, RZ, RZ, 0x1 ;  /* 0x00000001ff067424 */ /* 0x000fe200078e00ff */
[----:B------:R-:W-:Y:S01]  /*3700*/  BSSY.RECONVERGENT B0, `(.L_x_444) ;  /* 0x0000018000007945 */ /* 0x000fe20003800200 */
[----:B0-----:R-:W1:Y:S04]  /*3710*/  MUFU.RCP64H R7, UR6 ;  /* 0x0000000600077d08 */ /* 0x001e680008001800 */
[----:B-1----:R-:W-:-:S08]  /*3720*/  DFMA R4, R6, -R10, 1 ;  /* 0x3ff000000604742b */ /* 0x002fd0000000080a */
[----:B------:R-:W-:Y:S02]  /*3730*/  DFMA R8, R4, R4, R4 ;  /* 0x000000040408722b */ /* 0x000fe40000000004 */
[----:B------:R-:W-:-:S06]  /*3740*/  DMUL R4, R20, R2 ;  /* 0x0000000214047228 */ /* 0x000fcc0000000000 */
[----:B------:R-:W-:Y:S02]  /*3750*/  DFMA R8, R6, R8, R6 ;  /* 0x000000080608722b */ /* 0x000fe40000000006 */
[----:B------:R-:W-:-:S06]  /*3760*/  DFMA R4, R20, R2, R4 ;  /* 0x000000021404722b */ /* 0x000fcc0000000004 */
[----:B------:R-:W-:Y:S02]  /*3770*/  DFMA R2, R8, -R10, 1 ;  /* 0x3ff000000802742b */ /* 0x000fe4000000080a */
[----:B------:R-:W-:-:S06]  /*3780*/  DMUL R18, R4, R18 ;  /* 0x0000001204127228 */ /* 0x000fcc0000000000 */
[----:B------:R-:W-:-:S04]  /*3790*/  DFMA R2, R8, R2, R8 ;  /* 0x000000020802722b */ /* 0x000fc80000000008 */
[----:B------:R-:W-:-:S04]  /*37a0*/  FSETP.GEU.AND P1, PT, |R19|, 6.5827683646048100446e-37, PT ;  /* 0x036000001300780b */ /* 0x000fc80003f2e200 */
        /* <DEDUP_REMOVED lines=12> */
[----:B------:R-:W-:Y:S05]  /*3870*/  CALL.REL.NOINC `($__internal_13_$__cuda_sm20_div_rn_f64_full) ;  /* 0x0000000400847944 */ /* 0x000fea0003c00000 */
.L_x_445:
[----:B------:R-:W-:Y:S05]  /*3880*/  BSYNC.RECONVERGENT B0 ;  /* 0x0000000000007941 */ /* 0x000fea0003800200 */
.L_x_444:
[----:B------:R-:W0:Y:S01]  /*3890*/  MUFU.RSQ64H R3, R27 ;  /* 0x0000001b00037308 */ /* 0x000e220000001c00 */
[----:B------:R-:W-:Y:S01]  /*38a0*/  VIADD R2, R27, 0xfcb00000 ;  /* 0xfcb000001b027836 */ /* 0x000fe20000000000 */
[----:B------:R-:W-:Y:S01]  /*38b0*/  BSSY.RECONVERGENT B0, `(.L_x_446) ;  /* 0x0000013000007945 */ /* 0x000fe20003800200 */
[----:B------:R-:W-:Y:S02]  /*38c0*/  IMAD.MOV.U32 R6, RZ, RZ, 0x0 ;  /* 0x00000000ff067424 */ /* 0x000fe400078e00ff */
[----:B------:R-:W-:Y:S01]  /*38d0*/  IMAD.MOV.U32 R7, RZ, RZ, 0x3fd80000 ;  /* 0x3fd80000ff077424 */ /* 0x000fe200078e00ff */
[----:B------:R-:W-:Y:S01]  /*38e0*/  ISETP.GE.U32.AND P0, PT, R2, 0x7ca00000, PT ;  /* 0x7ca000000200780c */ /* 0x000fe20003f06070 */
[----:B0-----:R-:W-:-:S08]  /*38f0*/  DMUL R4, R2, R2 ;  /* 0x0000000202047228 */ /* 0x001fd00000000000 */
[----:B------:R-:W-:-:S08]  /*3900*/  DFMA R4, -R4, R26, 1 ;  /* 0x3ff000000404742b */ /* 0x000fd0000000011a */
        /* <DEDUP_REMOVED lines=13> */
.L_x_447:
[----:B------:R-:W-:Y:S05]  /*39e0*/  BSYNC.RECONVERGENT B0 ;  /* 0x0000000000007941 */ /* 0x000fea0003800200 */
.L_x_446:
        /* <DEDUP_REMOVED lines=17> */
[----:B------:R-:W-:-:S07]  /*3b00*/  IMAD.MOV.U32 R7, RZ, RZ, R17 ;  /* 0x000000ffff077224 */ /* 0x000fce00078e0011 */
[----:B------:R-:W-:Y:S05]  /*3b10*/  CALL.REL.NOINC `($__internal_13_$__cuda_sm20_div_rn_f64_full) ;  /* 0x0000000000dc7944 */ /* 0x000fea0003c00000 */
[----:B------:R-:W-:Y:S02]  /*3b20*/  IMAD.MOV.U32 R2, RZ, RZ, R26 ;  /* 0x000000ffff027224 */ /* 0x000fe400078e001a */
[----:B------:R-:W-:-:S07]  /*3b30*/  IMAD.MOV.U32 R3, RZ, RZ, R27 ;  /* 0x000000ffff037224 */ /* 0x000fce00078e001b */
.L_x_449:
[----:B------:R-:W-:Y:S05]  /*3b40*/  BSYNC.RECONVERGENT B0 ;  /* 0x0000000000007941 */ /* 0x000fea0003800200 */
.L_x_448:
[----:B------:R-:W0:Y:S01]  /*3b50*/  S2R R0, SR_TID.X ;  /* 0x0000000000007919 */ /* 0x000e220000002100 */
[----:B------:R-:W0:Y:S01]  /*3b60*/  S2UR UR6, SR_CTAID.X ;  /* 0x00000000000679c3 */ /* 0x000e220000002500 */
[----:B------:R-:W1:Y:S07]  /*3b70*/  F2F.F32.F64 R2, R2 ;  /* 0x0000000200027310 */ /* 0x000e6e0000301000 */
[----:B------:R-:W0:Y:S08]  /*3b80*/  LDC R7, c[0x0][0x360] ;  /* 0x0000d800ff077b82 */ /* 0x000e300000000800 */
[----:B------:R-:W2:Y:S01]  /*3b90*/  LDC.64 R4, c[0x0][0x380] ;  /* 0x0000e000ff047b82 */ /* 0x000ea20000000a00 */
[----:B0-----:R-:W-:Y:S01]  /*3ba0*/  IMAD R7, R7, UR6, R0 ;  /* 0x0000000607077c24 */ /* 0x001fe2000f8e0200 */
[----:B-1----:R-:W-:-:S03]  /*3bb0*/  F2FP.BF16.F32.PACK_AB R0, RZ, R2 ;  /* 0x00000002ff00723e */ /* 0x002fc600000010ff */
[----:B--2---:R-:W-:-:S05]  /*3bc0*/  IMAD.WIDE.U32 R4, R7, 0x2, R4 ;  /* 0x0000000207047825 */ /* 0x004fca00078e0004 */
[----:B------:R-:W-:Y:S01]  /*3bd0*/  STG.E.U16 desc[UR4][R4.64], R0 ;  /* 0x0000000004007986 */ /* 0x000fe2000c101504 */
[----:B------:R-:W-:Y:S05]  /*3be0*/  EXIT ;  /* 0x000000000000794d */ /* 0x000fea0003800000 */
        .weak           $__internal_12_$__cuda_sm20_dblrcp_rn_slowpath_v3
        .type           $__internal_12_$__cuda_sm20_dblrcp_rn_slowpath_v3,@function
        .size           $__internal_12_$__cuda_sm20_dblrcp_rn_slowpath_v3,($__internal_13_$__cuda_sm20_div_rn_f64_full - $__internal_12_$__cuda_sm20_dblrcp_rn_slowpath_v3)
$__internal_12_$__cuda_sm20_dblrcp_rn_slowpath_v3:
        /* <DEDUP_REMOVED lines=24> */
.L_x_453:
[----:B------:R-:W-:Y:S01]  /*3d70*/  DMUL R6, R6, 8.11296384146066816958e+31 ;  /* 0x4690000006067828 */ /* 0x000fe20000000000 */
[----:B------:R-:W-:-:S05]  /*3d80*/  IMAD.MOV.U32 R8, RZ, RZ, R14 ;  /* 0x000000ffff087224 */ /* 0x000fca00078e000e */
        /* <DEDUP_REMOVED lines=8> */
.L_x_451:
[----:B------:R-:W-:Y:S01]  /*3e10*/  LOP3.LUT R9, R7, 0x80000, RZ, 0xfc, !PT ;  /* 0x0008000007097812 */ /* 0x000fe200078efcff */
[----:B------:R-:W-:-:S07]  /*3e20*/  IMAD.MOV.U32 R8, RZ, RZ, R6 ;  /* 0x000000ffff087224 */ /* 0x000fce00078e0006 */
.L_x_452:
[----:B------:R-:W-:Y:S05]  /*3e30*/  BSYNC.RECONVERGENT B1 ;  /* 0x0000000000017941 */ /* 0x000fea0003800200 */
.L_x_450:
[----:B------:R-:W-:Y:S02]  /*3e40*/  IMAD.MOV.U32 R6, RZ, RZ, R0 ;  /* 0x000000ffff067224 */ /* 0x000fe400078e0000 */
[----:B------:R-:W-:Y:S02]  /*3e50*/  IMAD.MOV.U32 R7, RZ, RZ, 0x0 ;  /* 0x00000000ff077424 */ /* 0x000fe400078e00ff */
[----:B------:R-:W-:Y:S02]  /*3e60*/  IMAD.MOV.U32 R22, RZ, RZ, R8 ;  /* 0x000000ffff167224 */ /* 0x000fe400078e0008 */
[----:B------:R-:W-:Y:S01]  /*3e70*/  IMAD.MOV.U32 R23, RZ, RZ, R9 ;  /* 0x000000ffff177224 */ /* 0x000fe200078e0009 */
[----:B------:R-:W-:Y:S06]  /*3e80*/  RET.REL.NODEC R6 `(student_t_bf16) ;  /* 0xffffffc0065c7950 */ /* 0x000fec0003c3ffff */
        .weak           $__internal_13_$__cuda_sm20_div_rn_f64_full
        .type           $__internal_13_$__cuda_sm20_div_rn_f64_full,@function
        .size           $__internal_13_$__cuda_sm20_div_rn_f64_full,($__internal_14_$__cuda_sm20_dsqrt_rn_f64_mediumpath_v1 - $__internal_13_$__cuda_sm20_div_rn_f64_full)
$__internal_13_$__cuda_sm20_div_rn_f64_full:
        /* <DEDUP_REMOVED lines=66> */
.L_x_455:
        /* <DEDUP_REMOVED lines=16> */
.L_x_458:
[----:B------:R-:W-:Y:S01]  /*43b0*/  LOP3.LUT R11, R5, 0x80000, RZ, 0xfc, !PT ;  /* 0x00080000050b7812 */ /* 0x000fe200078efcff */
[----:B------:R-:W-:Y:S01]  /*43c0*/  IMAD.MOV.U32 R10, RZ, RZ, R4 ;  /* 0x000000ffff0a7224 */ /* 0x000fe200078e0004 */
[----:B------:R-:W-:Y:S06]  /*43d0*/  BRA `(.L_x_456) ;  /* 0x0000000000087947 */ /* 0x000fec0003800000 */
.L_x_457:
[----:B------:R-:W-:Y:S01]  /*43e0*/  LOP3.LUT R11, R7, 0x80000, RZ, 0xfc, !PT ;  /* 0x00080000070b7812 */ /* 0x000fe200078efcff */
[----:B------:R-:W-:-:S07]  /*43f0*/  IMAD.MOV.U32 R10, RZ, RZ, R6 ;  /* 0x000000ffff0a7224 */ /* 0x000fce00078e0006 */
.L_x_456:
[----:B------:R-:W-:Y:S05]  /*4400*/  BSYNC.RECONVERGENT B1 ;  /* 0x0000000000017941 */ /* 0x000fea0003800200 */
.L_x_454:
[----:B------:R-:W-:Y:S02]  /*4410*/  IMAD.MOV.U32 R2, RZ, RZ, R0 ;  /* 0x000000ffff027224 */ /* 0x000fe400078e0000 */
[----:B------:R-:W-:Y:S02]  /*4420*/  IMAD.MOV.U32 R3, RZ, RZ, 0x0 ;  /* 0x00000000ff037424 */ /* 0x000fe400078e00ff */
[----:B------:R-:W-:Y:S02]  /*4430*/  IMAD.MOV.U32 R26, RZ, RZ, R10 ;  /* 0x000000ffff1a7224 */ /* 0x000fe400078e000a */
[----:B------:R-:W-:Y:S01]  /*4440*/  IMAD.MOV.U32 R27, RZ, RZ, R11 ;  /* 0x000000ffff1b7224 */ /* 0x000fe200078e000b */
[----:B------:R-:W-:Y:S06]  /*4450*/  RET.REL.NODEC R2 `(student_t_bf16) ;  /* 0xffffffb802e87950 */ /* 0x000fec0003c3ffff */
        .weak           $__internal_14_$__cuda_sm20_dsqrt_rn_f64_mediumpath_v1
        .type           $__internal_14_$__cuda_sm20_dsqrt_rn_f64_mediumpath_v1,@function
        .size           $__internal_14_$__cuda_sm20_dsqrt_rn_f64_mediumpath_v1,($student_t_bf16$__internal_accurate_pow - $__internal_14_$__cuda_sm20_dsqrt_rn_f64_mediumpath_v1)
$__internal_14_$__cuda_sm20_dsqrt_rn_f64_mediumpath_v1:
[----:B------:R-:W-:Y:S01]  /*4460*/  ISETP.GE.U32.AND P0, PT, R2, -0x3400000, PT ;  /* 0xfcc000000200780c */ /* 0x000fe20003f06070 */
[----:B------:R-:W-:Y:S01]  /*4470*/  BSSY.RECONVERGENT B3, `(.L_x_459) ;  /* 0x0000027000037945 */ /* 0x000fe20003800200 */
[----:B------:R-:W-:Y:S02]  /*4480*/  IMAD.MOV.U32 R5, RZ, RZ, R7 ;  /* 0x000000ffff057224 */ /* 0x000fe400078e0007 */
[----:B------:R-:W-:Y:S02]  /*4490*/  IMAD.MOV.U32 R2, RZ, RZ, R26 ;  /* 0x000000ffff027224 */ /* 0x000fe400078e001a */
[----:B------:R-:W-:Y:S02]  /*44a0*/  IMAD.MOV.U32 R3, RZ, RZ, R27 ;  /* 0x000000ffff037224 */ /* 0x000fe400078e001b */
[----:B------:R-:W-:-:S05]  /*44b0*/  IMAD.MOV.U32 R7, RZ, RZ, R33 ;  /* 0x000000ffff077224 */ /* 0x000fca00078e0021 */
        /* <DEDUP_REMOVED lines=9> */
.L_x_460:
        /* <DEDUP_REMOVED lines=9> */
[----:B------:R-:W-:Y:S02]  /*45e0*/  IMAD.MOV.U32 R4, RZ, RZ, RZ ;  /* 0x000000ffff047224 */ /* 0x000fe400078e00ff */
[----:B------:R-:W-:Y:S02]  /*45f0*/  IMAD.MOV.U32 R8, RZ, RZ, 0x0 ;  /* 0x00000000ff087424 */ /* 0x000fe400078e00ff */
[----:B------:R-:W-:Y:S01]  /*4600*/  IMAD.MOV.U32 R9, RZ, RZ, 0x3fd80000 ;  /* 0x3fd80000ff097424 */ /* 0x000fe200078e00ff */
[----:B------:R-:W0:Y:S02]  /*4610*/  MUFU.RSQ64H R5, R3 ;  /* 0x0000000300057308 */ /* 0x000e240000001c00 */
        /* <DEDUP_REMOVED lines=11> */
.L_x_462:
[----:B------:R-:W-:-:S11]  /*46d0*/  DADD R4, R2, R2 ;  /* 0x0000000002047229 */ /* 0x000fd60000000002 */
.L_x_461:
[----:B------:R-:W-:Y:S05]  /*46e0*/  BSYNC.RECONVERGENT B3 ;  /* 0x0000000000037941 */ /* 0x000fea0003800200 */
.L_x_459:
[----:B------:R-:W-:Y:S02]  /*46f0*/  IMAD.MOV.U32 R2, RZ, RZ, R0 ;  /* 0x000000ffff027224 */ /* 0x000fe400078e0000 */
[----:B------:R-:W-:-:S04]  /*4700*/  IMAD.MOV.U32 R3, RZ, RZ, 0x0 ;  /* 0x00000000ff037424 */ /* 0x000fc800078e00ff */
[----:B------:R-:W-:Y:S05]  /*4710*/  RET.REL.NODEC R2 `(student_t_bf16) ;  /* 0xffffffb802387950 */ /* 0x000fea0003c3ffff */
        .type           $student_t_bf16$__internal_accurate_pow,@function
        .size           $student_t_bf16$__internal_accurate_pow,($student_t_bf16$__internal_trig_reduction_slowpathd - $student_t_bf16$__internal_accurate_pow)
$student_t_bf16$__internal_accurate_pow:
[----:B------:R-:W-:Y:S01]  /*4720*/  ISETP.GT.U32.AND P0, PT, R5, 0xfffff, PT ;  /* 0x000fffff0500780c */ /* 0x000fe20003f04070 */
[--C-:B------:R-:W-:Y:S01]  /*4730*/  IMAD.MOV.U32 R8, RZ, RZ, R4.reuse ;  /* 0x000000ffff087224 */ /* 0x100fe200078e0004 */
[----:B------:R-:W-:Y:S01]  /*4740*/  UMOV UR6, 0x7d2cafe2 ;  /* 0x7d2cafe200067882 */ /* 0x000fe20000000000 */
[--C-:B------:R-:W-:Y:S01]  /*4750*/  IMAD.MOV.U32 R9, RZ, RZ, R5.reuse ;  /* 0x000000ffff097224 */ /* 0x100fe200078e0005 */
[----:B------:R-:W-:Y:S01]  /*4760*/  UMOV UR7, 0x3eb0f5ff ;  /* 0x3eb0f5ff00077882 */ /* 0x000fe20000000000 */
[----:B------:R-:W-:Y:S01]  /*4770*/  IMAD.MOV.U32 R10, RZ, RZ, R5 ;  /* 0x000000ffff0a7224 */ /* 0x000fe200078e0005 */
[----:B------:R-:W-:Y:S01]  /*4780*/  UMOV UR8, 0x3b39803f ;  /* 0x3b39803f00087882 */ /* 0x000fe20000000000 */
[----:B------:R-:W-:Y:S01]  /*4790*/  IMAD.MOV.U32 R18, RZ, RZ, R4 ;  /* 0x000000ffff127224 */ /* 0x000fe200078e0004 */
[----:B------:R-:W-:Y:S01]  /*47a0*/  UMOV UR9, 0x3c7abc9e ;  /* 0x3c7abc9e00097882 */ /* 0x000fe20000000000 */
[----:B------:R-:W-:Y:S02]  /*47b0*/  IMAD.MOV.U32 R32, RZ, RZ, RZ ;  /* 0x000000ffff207224 */ /* 0x000fe400078e00ff */
[----:B------:R-:W-:-:S02]  /*47c0*/  IMAD.MOV.U32 R22, RZ, RZ, 0x41ad3b5a ;  /* 0x41ad3b5aff167424 */ /* 0x000fc400078e00ff */
[----:B------:R-:W-:Y:S01]  /*47d0*/  @!P0 DMUL R8, R8, 1.80143985094819840000e+16 ;  /* 0x4350000008088828 */ /* 0x000fe20000000000 */
[----:B------:R-:W-:-:S09]  /*47e0*/  IMAD.MOV.U32 R23, RZ, RZ, 0x3ed0f5d2 ;  /* 0x3ed0f5d2ff177424 */ /* 0x000fd200078e00ff */
[----:B------:R-:W-:Y:S02]  /*47f0*/  @!P0 IMAD.MOV.U32 R10, RZ, RZ, R9 ;  /* 0x000000ffff0a8224 */ /* 0x000fe400078e0009 */
[----:B------:R-:W-:-:S03]  /*4800*/  @!P0 IMAD.MOV.U32 R18, RZ, RZ, R8 ;  /* 0x000000ffff128224 */ /* 0x000fc600078e0008 */
[----:B------:R-:W-:-:S04]  /*4810*/  LOP3.LUT R10, R10, 0x800fffff, RZ, 0xc0, !PT ;  /* 0x800fffff0a0a7812 */ /* 0x000fc800078ec0ff */
[----:B------:R-:W-:-:S04]  /*4820*/  LOP3.LUT R19, R10, 0x3ff00000, RZ, 0xfc, !PT ;  /* 0x3ff000000a137812 */ /* 0x000fc800078efcff */
[----:B------:R-:W-:-:S13]  /*4830*/  ISETP.GE.U32.AND P2, PT, R19, 0x3ff6a09f, PT ;  /* 0x3ff6a09f1300780c */ /* 0x000fda0003f46070 */
[----:B------:R-:W-:-:S04]  /*4840*/  @P2 VIADD R11, R19, 0xfff00000 ;  /* 0xfff00000130b2836 */ /* 0x000fc80000000000 */
        /* <DEDUP_REMOVED lines=21> */
[-C--:B------:R-:W-:Y:S02]  /*49a0*/  DFMA R22, R18, -R10.reuse, R22 ;  /* 0x8000000a1216722b */ /* 0x080fe40000000016 */
[----:B------:R-:W-:-:S03]  /*49b0*/  DMUL R18, R10, R10 ;  /* 0x0000000a0a127228 */ /* 0x000fc60000000000 */
[----:B------:R-:W-:Y:S01]  /*49c0*/  DFMA R14, R30, R14, UR6 ;  /* 0x000000061e0e7e2b */ /* 0x000fe2000800000e */
[----:B------:R-:W-:Y:S01]  /*49d0*/  UMOV UR6, 0x9242b910 ;  /* 0x9242b91000067882 */ /* 0x000fe20000000000 */
[----:B------:R-:W-:Y:S01]  /*49e0*/  UMOV UR7, 0x3f624924 ;  /* 0x3f62492400077882 */ /* 0x000fe20000000000 */
[----:B------:R-:W-:-:S05]  /*49f0*/  DMUL R22, R32, R22 ;  /* 0x0000001620167228 */ /* 0x000fca0000000000 */
[----:B------:R-:W-:Y:S01]  /*4a00*/  DFMA R14, R30, R14, UR6 ;  /* 0x000000061e0e7e2b */ /* 0x000fe2000800000e */
[----:B------:R-:W-:Y:S01]  /*4a10*/  UMOV UR6, 0x99999dfb ;  /* 0x99999dfb00067882 */ /* 0x000fe20000000000 */
[----:B------:R-:W-:-:S03]  /*4a20*/  UMOV UR7, 0x3f899999 ;  /* 0x3f89999900077882 */ /* 0x000fc60000000000 */
[----:B------:R-:W-:Y:S02]  /*4a30*/  VIADD R35, R23, 0x100000 ;  /* 0x0010000017237836 */ /* 0x000fe40000000000 */
[----:B------:R-:W-:Y:S01]  /*4a40*/  IMAD.MOV.U32 R34, RZ, RZ, R22 ;  /* 0x000000ffff227224 */ /* 0x000fe200078e0016 */
        /* <DEDUP_REMOVED lines=8> */
[C---:B------:R-:W-:Y:S02]  /*4ad0*/  DMUL R26, R10.reuse, R18 ;  /* 0x000000120a1a7228 */ /* 0x040fe40000000000 */
[----:B------:R-:W-:-:S04]  /*4ae0*/  DFMA R28, R10, R10, -R18 ;  /* 0x0000000a0a1c722b */ /* 0x000fc80000000812 */
[----:B------:R-:W-:Y:S01]  /*4af0*/  DADD R30, R30, -UR6 ;  /* 0x800000061e1e7e29 */ /* 0x000fe20008000000 */
[----:B------:R-:W-:Y:S01]  /*4b00*/  UMOV UR6, 0x80000000 ;  /* 0x8000000000067882 */ /* 0x000fe20000000000 */
[C---:B------:R-:W-:Y:S01]  /*4b10*/  DFMA R32, R10.reuse, R18, -R26 ;  /* 0x000000120a20722b */ /* 0x040fe2000000081a */
[----:B------:R-:W-:Y:S01]  /*4b20*/  UMOV UR7, 0x43300000 ;  /* 0x4330000000077882 */ /* 0x000fe20000000000 */
[----:B------:R-:W-:-:S06]  /*4b30*/  DFMA R28, R10, R34, R28 ;  /* 0x000000220a1c722b */ /* 0x000fcc000000001c */
[----:B------:R-:W-:Y:S02]  /*4b40*/  DFMA R32, R22, R18, R32 ;  /* 0x000000121620722b */ /* 0x000fe40000000020 */
[----:B------:R-:W-:-:S06]  /*4b50*/  DADD R18, R14, R30 ;  /* 0x000000000e127229 */ /* 0x000fcc000000001e */
[----:B------:R-:W-:Y:S02]  /*4b60*/  DFMA R32, R10, R28, R32 ;  /* 0x0000001c0a20722b */ /* 0x000fe40000000020 */
[----:B------:R-:W-:Y:S02]  /*4b70*/  DMUL R28, R18, R26 ;  /* 0x0000001a121c7228 */ /* 0x000fe40000000000 */
[----:B------:R-:W-:-:S06]  /*4b80*/  DADD R34, R14, -R18 ;  /* 0x000000000e227229 */ /* 0x000fcc0000000812 */
[----:B------:R-:W-:Y:S02]  /*4b90*/  DFMA R14, R18, R26, -R28 ;  /* 0x0000001a120e722b */ /* 0x000fe4000000081c */
[----:B------:R-:W-:-:S06]  /*4ba0*/  DADD R34, R30, R34 ;  /* 0x000000001e227229 */ /* 0x000fcc0000000022 */
[----:B------:R-:W-:-:S08]  /*4bb0*/  DFMA R14, R18, R32, R14 ;  /* 0x00000020120e722b */ /* 0x000fd0000000000e */
[----:B------:R-:W-:-:S08]  /*4bc0*/  DFMA R26, R34, R26, R14 ;  /* 0x0000001a221a722b */ /* 0x000fd0000000000e */
[----:B------:R-:W-:-:S08]  /*4bd0*/  DADD R18, R28, R26 ;  /* 0x000000001c127229 */ /* 0x000fd0000000001a */
[--C-:B------:R-:W-:Y:S02]  /*4be0*/  DADD R14, R10, R18.reuse ;  /* 0x000000000a0e7229 */ /* 0x100fe40000000012 */
[----:B------:R-:W-:-:S06]  /*4bf0*/  DADD R28, R28, -R18 ;  /* 0x000000001c1c7229 */ /* 0x000fcc0000000812 */
[----:B------:R-:W-:Y:S02]  /*4c00*/  DADD R10, R10, -R14 ;  /* 0x000000000a0a7229 */ /* 0x000fe4000000080e */
[----:B------:R-:W-:-:S06]  /*4c10*/  DADD R28, R26, R28 ;  /* 0x000000001a1c7229 */ /* 0x000fcc000000001c */
[----:B------:R-:W-:Y:S01]  /*4c20*/  DADD R10, R18, R10 ;  /* 0x00000000120a7229 */ /* 0x000fe2000000000a */
[----:B------:R-:W-:Y:S02]  /*4c30*/  SHF.R.U32.HI R18, RZ, 0x14, R5 ;  /* 0x00000014ff127819 */ /* 0x000fe40000011605 */
[----:B------:R-:W-:-:S05]  /*4c40*/  @!P0 LEA.HI R18, R9, 0xffffffca, RZ, 0xc ;  /* 0xffffffca09128811 */ /* 0x000fca00078f60ff */
[----:B------:R-:W-:Y:S01]  /*4c50*/  DADD R10, R28, R10 ;  /* 0x000000001c0a7229 */ /* 0x000fe2000000000a */
[C---:B------:R-:W-:Y:S02]  /*4c60*/  VIADD R8, R18.reuse, 0xfffffc01 ;  /* 0xfffffc0112087836 */ /* 0x040fe40000000000 */
[----:B------:R-:W-:-:S05]  /*4c70*/  @P2 VIADD R8, R18, 0xfffffc02 ;  /* 0xfffffc0212082836 */ /* 0x000fca0000000000 */
        /* <DEDUP_REMOVED lines=10> */
[----:B------:R-:W-:Y:S01]  /*4d20*/  DFMA R26, R10, -UR6, R8 ;  /* 0x800000060a1a7c2b */ /* 0x000fe20008000008 */
[----:B------:R-:W-:Y:S02]  /*4d30*/  IMAD.MOV.U32 R23, RZ, RZ, R25 ;  /* 0x000000ffff177224 */ /* 0x000fe400078e0019 */
[----:B------:R-:W-:Y:S02]  /*4d40*/  IMAD.MOV.U32 R22, RZ, RZ, R12 ;  /* 0x000000ffff167224 */ /* 0x000fe400078e000c */
[----:B------:R-:W-:-:S03]  /*4d50*/  IMAD.SHL.U32 R12, R23, 0x2, RZ ;  /* 0x00000002170c7824 */ /* 0x000fc600078e00ff */
[----:B------:R-:W-:Y:S01]  /*4d60*/  DADD R26, -R18, R26 ;  /* 0x00000000121a7229 */ /* 0x000fe2000000011a */
[----:B------:R-:W-:Y:S02]  /*4d70*/  LOP3.LUT R19, R23, 0xff0fffff, RZ, 0xc0, !PT ;  /* 0xff0fffff17137812 */ /* 0x000fe400078ec0ff */
[----:B------:R-:W-:-:S05]  /*4d80*/  ISETP.GT.U32.AND P0, PT, R12, -0x2000001, PT ;  /* 0xfdffffff0c00780c */ /* 0x000fca0003f04070 */
[----:B------:R-:W-:Y:S01]  /*4d90*/  DADD R14, R14, -R26 ;  /* 0x000000000e0e7229 */ /* 0x000fe2000000081a */
[----:B------:R-:W-:-:S07]  /*4da0*/  SEL R23, R19, R23, P0 ;  /* 0x0000001713177207 */ /* 0x000fce0000000000 */
[----:B------:R-:W-:-:S08]  /*4db0*/  DFMA R10, R10, UR8, R14 ;  /* 0x000000080a0a7c2b */ /* 0x000fd0000800000e */
        /* <DEDUP_REMOVED lines=56> */
[----:B------:R-:W-:-:S04]  /*5140*/  @!P2 LEA.HI R8, R14, R14, RZ, 0x1 ;  /* 0x0000000e0e08a211 */ /* 0x000fc800078f08ff */
[----:B------:R-:W-:Y:S02]  /*5150*/  @!P2 SHF.R.S32.HI R11, RZ, 0x1, R8 ;  /* 0x00000001ff0ba819 */ /* 0x000fe40000011408 */
[----:B------:R-:W-:-:S03]  /*5160*/  FSEL R8, R26, RZ, P0 ;  /* 0x000000ff1a087208 */ /* 0x000fc60000000000 */
[----:B------:R-:W-:Y:S02]  /*5170*/  @!P2 IMAD.IADD R10, R14, 0x1, -R11 ;  /* 0x000000010e0aa824 */ /* 0x000fe400078e0a0b */
[----:B------:R-:W-:-:S03]  /*5180*/  @!P2 IMAD R23, R11, 0x100000, R23 ;  /* 0x001000000b17a824 */ /* 0x000fc600078e0217 */
[----:B------:R-:W-:Y:S01]  /*5190*/  @!P2 LEA R11, R10, 0x3ff00000, 0x14 ;  /* 0x3ff000000a0ba811 */ /* 0x000fe200078ea0ff */
[----:B------:R-:W-:-:S06]  /*51a0*/  @!P2 IMAD.MOV.U32 R10, RZ, RZ, RZ ;  /* 0x000000ffff0aa224 */ /* 0x000fcc00078e00ff */
[----:B------:R-:W-:-:S11]  /*51b0*/  @!P2 DMUL R8, R22, R10 ;  /* 0x0000000a1608a228 */ /* 0x000fd60000000000 */
.L_x_463:
[----:B------:R-:W-:Y:S02]  /*51c0*/  DFMA R18, R18, R8, R8 ;  /* 0x000000081212722b */ /* 0x000fe40000000008 */
[----:B------:R-:W-:-:S08]  /*51d0*/  DSETP.NEU.AND P0, PT, |R8|, +INF , PT ;  /* 0x7ff000000800742a */ /* 0x000fd00003f0d200 */
[----:B------:R-:W-:Y:S01]  /*51e0*/  FSEL R15, R8, R18, !P0 ;  /* 0x00000012080f7208 */ /* 0x000fe20004000000 */
[----:B------:R-:W-:Y:S01]  /*51f0*/  IMAD.MOV.U32 R8, RZ, RZ, R0 ;  /* 0x000000ffff087224 */ /* 0x000fe200078e0000 */
[----:B------:R-:W-:Y:S01]  /*5200*/  FSEL R18, R9, R19, !P0 ;  /* 0x0000001309127208 */ /* 0x000fe20004000000 */
[----:B------:R-:W-:-:S04]  /*5210*/  IMAD.MOV.U32 R9, RZ, RZ, 0x0 ;  /* 0x00000000ff097424 */ /* 0x000fc800078e00ff */
[----:B------:R-:W-:Y:S05]  /*5220*/  RET.REL.NODEC R8 `(student_t_bf16) ;  /* 0xffffffac08747950 */ /* 0x000fea0003c3ffff */
        .type           $student_t_bf16$__internal_trig_reduction_slowpathd,@function
        .size           $student_t_bf16$__internal_trig_reduction_slowpathd,(.L_x_1768 - $student_t_bf16$__internal_trig_reduction_slowpathd)
$student_t_bf16$__internal_trig_reduction_slowpathd:
[--C-:B------:R-:W-:Y:S01]  /*5230*/  SHF.R.U32.HI R35, RZ, 0x14, R33.reuse ;  /* 0x00000014ff237819 */ /* 0x100fe20000011621 */
[----:B------:R-:W-:Y:S02]  /*5240*/  IMAD.MOV.U32 R7, RZ, RZ, R33 ;  /* 0x000000ffff077224 */ /* 0x000fe400078e0021 */
[----:B------:R-:W-:Y:S01]  /*5250*/  IMAD.MOV.U32 R2, RZ, RZ, RZ ;  /* 0x000000ffff027224 */ /* 0x000fe200078e00ff */
        /* <DEDUP_REMOVED lines=21> */
.L_x_468:
[----:B------:R-:W1:Y:S01]  /*53b0*/  LDC.64 R10, c[0x4][RZ] ;  /* 0x01000000ff0a7b82 */ /* 0x000e620000000a00 */
[----:B0-----:R-:W-:Y:S02]  /*53c0*/  R2UR UR8, R36 ;  /* 0x00000000240872ca */ /* 0x001fe400000e0000 */
[----:B------:R-:W-:Y:S01]  /*53d0*/  R2UR UR9, R37 ;  /* 0x00000000250972ca */ /* 0x000fe200000e0000 */
[----:B-1----:R-:W-:-:S12]  /*53e0*/  IMAD.WIDE R10, R4, 0x8, R10 ;  /* 0x00000008040a7825 */ /* 0x002fd800078e020a */
[----:B------:R-:W2:Y:S01]  /*53f0*/  LDG.E.64.CONSTANT R10, desc[UR8][R10.64] ;  /* 0x000000080a0a7981 */ /* 0x000ea2000c1e9b00 */
[----:B------:R-:W-:Y:S02]  /*5400*/  IMAD.MOV.U32 R38, RZ, RZ, R8 ;  /* 0x000000ffff267224 */ /* 0x000fe400078e0008 */
[----:B------:R-:W-:Y:S02]  /*5410*/  IMAD.MOV.U32 R39, RZ, RZ, R9 ;  /* 0x000000ffff277224 */ /* 0x000fe400078e0009 */
[C---:B------:R-:W-:Y:S02]  /*5420*/  IMAD R12, R6.reuse, 0x8, R1 ;  /* 0x00000008060c7824 */ /* 0x040fe400078e0201 */
[----:B------:R-:W-:Y:S02]  /*5430*/  VIADD R5, R5, 0x1 ;  /* 0x0000000105057836 */ /* 0x000fe40000000000 */
[----:B------:R-:W-:Y:S02]  /*5440*/  VIADD R6, R6, 0x1 ;  /* 0x0000000106067836 */ /* 0x000fe40000000000 */
[----:B------:R-:W-:-:S02]  /*5450*/  VIADD R4, R4, 0x1 ;  /* 0x0000000104047836 */ /* 0x000fc40000000000 */
[----:B--2---:R-:W-:-:S04]  /*5460*/  IMAD.WIDE.U32 R38, P2, R10, R2, R38 ;  /* 0x000000020a267225 */ /* 0x004fc80007840026 */
[----:B------:R-:W-:Y:S02]  /*5470*/  IMAD R8, R10, R7, RZ ;  /* 0x000000070a087224 */ /* 0x000fe400078e02ff */
[----:B------:R-:W-:-:S03]  /*5480*/  IMAD R9, R11, R2, RZ ;  /* 0x000000020b097224 */ /* 0x000fc600078e02ff */
[----:B------:R-:W-:-:S04]  /*5490*/  IADD3 R8, P0, PT, R8, R39, RZ ;  /* 0x0000002708087210 */ /* 0x000fc80007f1e0ff */
[----:B------:R-:W-:Y:S01]  /*54a0*/  IADD3 R39, P1, PT, R9, R8, RZ ;  /* 0x0000000809277210 */ /* 0x000fe20007f3e0ff */
[----:B------:R-:W-:-:S04]  /*54b0*/  IMAD.HI.U32 R9, R10, R7, RZ ;  /* 0x000000070a097227 */ /* 0x000fc800078e00ff */
[C---:B------:R-:W-:Y:S01]  /*54c0*/  IMAD.HI.U32 R8, R11.reuse, R2, RZ ;  /* 0x000000020b087227 */ /* 0x040fe200078e00ff */
[----:B------:R1:W-:Y:S03]  /*54d0*/  STL.64 [R12], R38 ;  /* 0x000000260c007387 */ /* 0x0003e60000100a00 */
[----:B------:R-:W-:Y:S02]  /*54e0*/  IMAD.X R9, RZ, RZ, R9, P2 ;  /* 0x000000ffff097224 */ /* 0x000fe400010e0609 */
[----:B------:R-:W-:-:S03]  /*54f0*/  IMAD.HI.U32 R10, R11, R7, RZ ;  /* 0x000000070b0a7227 */ /* 0x000fc600078e00ff */
[----:B------:R-:W-:Y:S01]  /*5500*/  IADD3.X R8, P0, PT, R8, R9, RZ, P0, !PT ;  /* 0x0000000908087210 */ /* 0x000fe2000071e4ff */
[----:B------:R-:W-:-:S04]  /*5510*/  IMAD R11, R11, R7, RZ ;  /* 0x000000070b0b7224 */ /* 0x000fc800078e02ff */
[----:B------:R-:W-:Y:S01]  /*5520*/  IMAD.X R10, RZ, RZ, R10, P0 ;  /* 0x000000ffff0a7224 */ /* 0x000fe200000e060a */
[----:B------:R-:W-:Y:S02]  /*5530*/  ISETP.NE.AND P0, PT, R5, -0xf, PT ;  /* 0xfffffff10500780c */ /* 0x000fe40003f05270 */
[----:B------:R-:W-:-:S05]  /*5540*/  IADD3.X R8, P1, PT, R11, R8, RZ, P1, !PT ;  /* 0x000000080b087210 */ /* 0x000fca0000f3e4ff */
[----:B------:R-:W-:-:S06]  /*5550*/  IMAD.X R9, RZ, RZ, R10, P1 ;  /* 0x000000ffff097224 */ /* 0x000fcc00008e060a */
[----:B-1----:R-:W-:Y:S05]  /*5560*/  @P0 BRA `(.L_x_468) ;  /* 0xfffffffc00900947 */ /* 0x002fea000383ffff */
[----:B------:R-:W-:Y:S05]  /*5570*/  BSYNC.RECONVERGENT B5 ;  /* 0x0000000000057941 */ /* 0x000fea0003800200 */
.L_x_467:
[----:B------:R-:W-:-:S07]  /*5580*/  IMAD.MOV.U32 R4, RZ, RZ, R3 ;  /* 0x000000ffff047224 */ /* 0x000fce00078e0003 */
.L_x_466:
[----:B------:R-:W-:Y:S05]  /*5590*/  BSYNC.RECONVERGENT B4 ;  /* 0x0000000000047941 */ /* 0x000fea0003800200 */
.L_x_465:
[----:B------:R-:W-:Y:S01]  /*55a0*/  LOP3.LUT P0, R35, R35, 0x3f, RZ, 0xc0, !PT ;  /* 0x0000003f23237812 */ /* 0x000fe2000780c0ff */
[----:B------:R-:W-:-:S04]  /*55b0*/  IMAD.IADD R0, R0, 0x1, R4 ;  /* 0x0000000100007824 */ /* 0x000fc800078e0204 */
[----:B------:R-:W-:-:S05]  /*55c0*/  IMAD.U32 R37, R0, 0x8, R1 ;  /* 0x0000000800257824 */ /* 0x000fca00078e0001 */
[----:B------:R0:W-:Y:S04]  /*55d0*/  STL.64 [R37+-0x78], R8 ;  /* 0xffff880825007387 */ /* 0x0001e80000100a00 */
[----:B------:R-:W2:Y:S04]  /*55e0*/  @P0 LDL.64 R6, [R1+0x8] ;  /* 0x0000080001060983 */ /* 0x000ea80000100a00 */
[----:B------:R-:W3:Y:S04]  /*55f0*/  LDL.64 R4, [R1+0x10] ;  /* 0x0000100001047983 */ /* 0x000ee80000100a00 */
[----:B------:R-:W4:Y:S01]  /*5600*/  LDL.64 R2, [R1+0x18] ;  /* 0x0000180001027983 */ /* 0x000f220000100a00 */
[----:B------:R-:W-:Y:S01]  /*5610*/  BSSY.RECONVERGENT B4, `(.L_x_469) ;  /* 0x0000035000047945 */ /* 0x000fe20003800200 */
[----:B--2---:R-:W-:-:S02]  /*5620*/  @P0 SHF.R.U64 R11, R6, 0x1, R7 ;  /* 0x00000001060b0819 */ /* 0x004fc40000001207 */
[----:B------:R-:W-:Y:S02]  /*5630*/  @P0 SHF.R.U32.HI R6, RZ, 0x1, R7 ;  /* 0x00000001ff060819 */ /* 0x000fe40000011607 */
[----:B------:R-:W-:Y:S02]  /*5640*/  @P0 LOP3.LUT R7, R35, 0x3f, RZ, 0x3c, !PT ;  /* 0x0000003f23070812 */ /* 0x000fe400078e3cff */
[--C-:B---3--:R-:W-:Y:S02]  /*5650*/  @P0 SHF.R.U32.HI R0, RZ, 0x1, R5.reuse ;  /* 0x00000001ff000819 */ /* 0x108fe40000011605 */
[C---:B------:R-:W-:Y:S02]  /*5660*/  @P0 SHF.R.U64 R12, R4.reuse, 0x1, R5 ;  /* 0x00000001040c0819 */ /* 0x040fe40000001205 */
[----:B------:R-:W-:Y:S02]  /*5670*/  @P0 SHF.L.U32 R10, R4, R35, RZ ;  /* 0x00000023040a0219 */ /* 0x000fe400000006ff */
[----:B------:R-:W-:-:S02]  /*5680*/  @P0 SHF.R.U64 R11, R11, R7, R6 ;  /* 0x000000070b0b0219 */ /* 0x000fc40000001206 */
[----:B0-----:R-:W-:Y:S02]  /*5690*/  @P0 SHF.L.U64.HI R8, R4, R35, R5 ;  /* 0x0000002304080219 */ /* 0x001fe40000010205 */
[----:B------:R-:W-:Y:S02]  /*56a0*/  @P0 SHF.R.U32.HI R9, RZ, R7, R6 ;  /* 0x00000007ff090219 */ /* 0x000fe40000011606 */
[----:B----4-:R-:W-:Y:S02]  /*56b0*/  @P0 SHF.L.U32 R6, R2, R35, RZ ;  /* 0x0000002302060219 */ /* 0x010fe400000006ff */
[----:B------:R-:W-:Y:S02]  /*56c0*/  @P0 SHF.R.U64 R37, R12, R7, R0 ;  /* 0x000000070c250219 */ /* 0x000fe40000001200 */
[----:B------:R-:W-:Y:S02]  /*56d0*/  @P0 LOP3.LUT R4, R10, R11, RZ, 0xfc, !PT ;  /* 0x0000000b0a040212 */ /* 0x000fe400078efcff */
[----:B------:R-:W-:-:S02]  /*56e0*/  @P0 LOP3.LUT R5, R8, R9, RZ, 0xfc, !PT ;  /* 0x0000000908050212 */ /* 0x000fc400078efcff */
[----:B------:R-:W-:Y:S02]  /*56f0*/  @P0 SHF.L.U64.HI R35, R2, R35, R3 ;  /* 0x0000002302230219 */ /* 0x000fe40000010203 */
[----:B------:R-:W-:Y:S01]  /*5700*/  @P0 LOP3.LUT R2, R6, R37, RZ, 0xfc, !PT ;  /* 0x0000002506020212 */ /* 0x000fe200078efcff */
[C---:B------:R-:W-:Y:S01]  /*5710*/  IMAD.SHL.U32 R6, R4.reuse, 0x4, RZ ;  /* 0x0000000404067824 */ /* 0x040fe200078e00ff */
[----:B------:R-:W-:Y:S02]  /*5720*/  @P0 SHF.R.U32.HI R0, RZ, R7, R0 ;  /* 0x00000007ff000219 */ /* 0x000fe40000011600 */
[----:B------:R-:W-:Y:S02]  /*5730*/  SHF.L.U64.HI R4, R4, 0x2, R5 ;  /* 0x0000000204047819 */ /* 0x000fe40000010205 */
[----:B------:R-:W-:Y:S02]  /*5740*/  @P0 LOP3.LUT R3, R35, R0, RZ, 0xfc, !PT ;  /* 0x0000000023030212 */ /* 0x000fe400078efcff */
[----:B------:R-:W-:-:S02]  /*5750*/  SHF.L.W.U32.HI R5, R5, 0x2, R2 ;  /* 0x0000000205057819 */ /* 0x000fc40000010e02 */
[----:B------:R-:W-:Y:S02]  /*5760*/  IADD3 RZ, P0, PT, RZ, -R6, RZ ;  /* 0x80000006ffff7210 */ /* 0x000fe40007f1e0ff */
[----:B------:R-:W-:Y:S02]  /*5770*/  LOP3.LUT R7, RZ, R4, RZ, 0x33, !PT ;  /* 0x00000004ff077212 */ /* 0x000fe400078e33ff */
[----:B------:R-:W-:Y:S02]  /*5780*/  SHF.L.W.U32.HI R2, R2, 0x2, R3 ;  /* 0x0000000202027819 */ /* 0x000fe40000010e03 */
[----:B------:R-:W-:Y:S02]  /*5790*/  LOP3.LUT R0, RZ, R5, RZ, 0x33, !PT ;  /* 0x00000005ff007212 */ /* 0x000fe400078e33ff */
[----:B------:R-:W-:Y:S02]  /*57a0*/  IADD3.X R7, P0, PT, RZ, R7, RZ, P0, !PT ;  /* 0x00000007ff077210 */ /* 0x000fe4000071e4ff */
[----:B------:R-:W-:-:S02]  /*57b0*/  LOP3.LUT R8, RZ, R2, RZ, 0x33, !PT ;  /* 0x00000002ff087212 */ /* 0x000fc400078e33ff */
[----:B------:R-:W-:Y:S02]  /*57c0*/  IADD3.X R0, P1, PT, RZ, R0, RZ, P0, !PT ;  /* 0x00000000ff007210 */ /* 0x000fe4000073e4ff */
        /* <DEDUP_REMOVED lines=8> */
[----:B------:R-:W-:-:S05]  /*5850*/  @!P0 IMAD.MOV R6, RZ, RZ, -R6 ;  /* 0x000000ffff068224 */ /* 0x000fca00078e0a06 */
[----:B------:R-:W0:Y:S02]  /*5860*/  FLO.U32 R5, R5 ;  /* 0x0000000500057300 */ /* 0x000e2400000e0000 */
[C---:B0-----:R-:W-:Y:S02]  /*5870*/  IADD3 R10, PT, PT, -R5.reuse, 0x1f, RZ ;  /* 0x0000001f050a7810 */ /* 0x041fe40007ffe1ff */
[----:B------:R-:W-:-:S03]  /*5880*/  IADD3 R0, PT, PT, -R5, 0x3f, RZ ;  /* 0x0000003f05007810 */ /* 0x000fc60007ffe1ff */
[----:B------:R-:W-:-:S05]  /*5890*/  @P1 IMAD.MOV R0, RZ, RZ, R10 ;  /* 0x000000ffff001224 */ /* 0x000fca00078e020a */
[----:B------:R-:W-:-:S13]  /*58a0*/  ISETP.NE.AND P1, PT, R0, RZ, PT ;  /* 0x000000ff0000720c */ /* 0x000fda0003f25270 */
[----:B------:R-:W-:Y:S05]  /*58b0*/  @!P1 BRA `(.L_x_470) ;  /* 0x0000000000289947 */ /* 0x000fea0003800000 */
[--C-:B------:R-:W-:Y:S02]  /*58c0*/  SHF.R.U64 R6, R6, 0x1, R11.reuse ;  /* 0x0000000106067819 */ /* 0x100fe4000000120b */
[C---:B------:R-:W-:Y:S02]  /*58d0*/  LOP3.LUT R7, R0.reuse, 0x3f, RZ, 0xc0, !PT ;  /* 0x0000003f00077812 */ /* 0x040fe400078ec0ff */
[----:B------:R-:W-:Y:S02]  /*58e0*/  SHF.R.U32.HI R5, RZ, 0x1, R11 ;  /* 0x00000001ff057819 */ /* 0x000fe4000001160b */
[----:B------:R-:W-:Y:S02]  /*58f0*/  LOP3.LUT R4, R0, 0x3f, RZ, 0xc, !PT ;  /* 0x0000003f00047812 */ /* 0x000fe400078e0cff */
[----:B------:R-:W-:Y:S02]  /*5900*/  SHF.L.U64.HI R9, R8, R7, R9 ;  /* 0x0000000708097219 */ /* 0x000fe40000010209 */
[----:B------:R-:W-:-:S02]  /*5910*/  SHF.R.U64 R6, R6, R4, R5 ;  /* 0x0000000406067219 */ /* 0x000fc40000001205 */
[----:B------:R-:W-:Y:S02]  /*5920*/  SHF.L.U32 R7, R8, R7, RZ ;  /* 0x0000000708077219 */ /* 0x000fe400000006ff */
[----:B------:R-:W-:Y:S02]  /*5930*/  SHF.R.U32.HI R4, RZ, R4, R5 ;  /* 0x00000004ff047219 */ /* 0x000fe40000011605 */
[----:B------:R-:W-:Y:S02]  /*5940*/  LOP3.LUT R8, R7, R6, RZ, 0xfc, !PT ;  /* 0x0000000607087212 */ /* 0x000fe400078efcff */
[----:B------:R-:W-:-:S07]  /*5950*/  LOP3.LUT R9, R9, R4, RZ, 0xfc, !PT ;  /* 0x0000000409097212 */ /* 0x000fce00078efcff */
.L_x_470:
[----:B------:R-:W-:Y:S05]  /*5960*/  BSYNC.RECONVERGENT B4 ;  /* 0x0000000000047941 */ /* 0x000fea0003800200 */
.L_x_469:
[----:B------:R-:W-:-:S04]  /*5970*/  IMAD.WIDE.U32 R6, R8, 0x2168c235, RZ ;  /* 0x2168c23508067825 */ /* 0x000fc800078e00ff */
[----:B------:R-:W-:Y:S01]  /*5980*/  IMAD.MOV.U32 R4, RZ, RZ, R7 ;  /* 0x000000ffff047224 */ /* 0x000fe200078e0007 */
[----:B------:R-:W-:Y:S01]  /*5990*/  IADD3 RZ, P1, PT, R6, R6, RZ ;  /* 0x0000000606ff7210 */ /* 0x000fe20007f3e0ff */
[----:B------:R-:W-:Y:S02]  /*59a0*/  IMAD.MOV.U32 R5, RZ, RZ, RZ ;  /* 0x000000ffff057224 */ /* 0x000fe400078e00ff */
[----:B------:R-:W-:-:S04]  /*59b0*/  IMAD.HI.U32 R7, R9, -0x36f0255e, RZ ;  /* 0xc90fdaa209077827 */ /* 0x000fc800078e00ff */
[----:B------:R-:W-:-:S04]  /*59c0*/  IMAD.WIDE.U32 R4, R8, -0x36f0255e, R4 ;  /* 0xc90fdaa208047825 */ /* 0x000fc800078e0004 */
[----:B------:R-:W-:-:S04]  /*59d0*/  IMAD.WIDE.U32 R4, P2, R9, 0x2168c235, R4 ;  /* 0x2168c23509047825 */ /* 0x000fc80007840004 */
[----:B------:R-:W-:Y:S01]  /*59e0*/  IMAD R9, R9, -0x36f0255e, RZ ;  /* 0xc90fdaa209097824 */ /* 0x000fe200078e02ff */
[----:B------:R-:W-:Y:S01]  /*59f0*/  IADD3.X RZ, P1, PT, R4, R4, RZ, P1, !PT ;  /* 0x0000000404ff7210 */ /* 0x000fe20000f3e4ff */
[----:B------:R-:W-:-:S03]  /*5a00*/  IMAD.X R7, RZ, RZ, R7, P2 ;  /* 0x000000ffff077224 */ /* 0x000fc600010e0607 */
[----:B------:R-:W-:-:S04]  /*5a10*/  IADD3 R5, P2, PT, R9, R5, RZ ;  /* 0x0000000509057210 */ /* 0x000fc80007f5e0ff */
[C---:B------:R-:W-:Y:S01]  /*5a20*/  ISETP.GT.U32.AND P3, PT, R5.reuse, RZ, PT ;  /* 0x000000ff0500720c */ /* 0x040fe20003f64070 */
[----:B------:R-:W-:Y:S01]  /*5a30*/  IMAD.X R7, RZ, RZ, R7, P2 ;  /* 0x000000ffff077224 */ /* 0x000fe200010e0607 */
[----:B------:R-:W-:-:S04]  /*5a40*/  IADD3.X R4, P2, PT, R5, R5, RZ, P1, !PT ;  /* 0x0000000505047210 */ /* 0x000fc80000f5e4ff */
[C---:B------:R-:W-:Y:S01]  /*5a50*/  ISETP.GT.AND.EX P1, PT, R7.reuse, RZ, PT, P3 ;  /* 0x000000ff0700720c */ /* 0x040fe20003f24330 */
[----:B------:R-:W-:-:S03]  /*5a60*/  IMAD.X R6, R7, 0x1, R7, P2 ;  /* 0x0000000107067824 */ /* 0x000fc600010e0607 */
[----:B------:R-:W-:Y:S02]  /*5a70*/  SEL R4, R4, R5, P1 ;  /* 0x0000000504047207 */ /* 0x000fe40000800000 */
[----:B------:R-:W-:Y:S02]  /*5a80*/  SEL R5, R6, R7, P1 ;  /* 0x0000000706057207 */ /* 0x000fe40000800000 */
[----:B------:R-:W-:Y:S02]  /*5a90*/  IADD3 R6, P2, PT, R4, 0x1, RZ ;  /* 0x0000000104067810 */ /* 0x000fe40007f5e0ff */
[----:B------:R-:W-:Y:S02]  /*5aa0*/  SEL R9, RZ, 0xffffffff, !P1 ;  /* 0xffffffffff097807 */ /* 0x000fe40004800000 */
[----:B------:R-:W-:Y:S01]  /*5ab0*/  LOP3.LUT P1, R7, R33, 0x80000000, RZ, 0xc0, !PT ;  /* 0x8000000021077812 */ /* 0x000fe2000782c0ff */
[----:B------:R-:W-:Y:S02]  /*5ac0*/  IMAD.X R5, RZ, RZ, R5, P2 ;  /* 0x000000ffff057224 */ /* 0x000fe400010e0605 */
[----:B------:R-:W-:Y:S01]  /*5ad0*/  IMAD.IADD R0, R9, 0x1, -R0 ;  /* 0x0000000109007824 */ /* 0x000fe200078e0a00 */
[----:B------:R-:W-:-:S02]  /*5ae0*/  SHF.R.U32.HI R9, RZ, 0x1e, R3 ;  /* 0x0000001eff097819 */ /* 0x000fc40000011603 */
[----:B------:R-:W-:Y:S01]  /*5af0*/  SHF.R.U64 R6, R6, 0xa, R5 ;  /* 0x0000000a06067819 */ /* 0x000fe20000001205 */
[----:B------:R-:W-:Y:S01]  /*5b00*/  IMAD.SHL.U32 R0, R0, 0x100000, RZ ;  /* 0x0010000000007824 */ /* 0x000fe200078e00ff */
[----:B------:R-:W-:Y:S02]  /*5b10*/  LEA.HI R2, R2, R9, RZ, 0x1 ;  /* 0x0000000902027211 */ /* 0x000fe400078f08ff */
[----:B------:R-:W-:Y:S02]  /*5b20*/  IADD3 R6, P2, PT, R6, 0x1, RZ ;  /* 0x0000000106067810 */ /* 0x000fe40007f5e0ff */
[----:B------:R-:W-:Y:S01]  /*5b30*/  @!P0 LOP3.LUT R7, R7, 0x80000000, RZ, 0x3c, !PT ;  /* 0x8000000007078812 */ /* 0x000fe200078e3cff */
[----:B------:R-:W-:Y:S01]  /*5b40*/  @P1 IMAD.MOV R2, RZ, RZ, -R2 ;  /* 0x000000ffff021224 */ /* 0x000fe200078e0a02 */
[----:B------:R-:W-:-:S04]  /*5b50*/  LEA.HI.X R5, R5, RZ, RZ, 0x16, P2 ;  /* 0x000000ff05057211 */ /* 0x000fc800010fb4ff */
[--C-:B------:R-:W-:Y:S02]  /*5b60*/  SHF.R.U64 R6, R6, 0x1, R5.reuse ;  /* 0x0000000106067819 */ /* 0x100fe40000001205 */
[----:B------:R-:W-:Y:S02]  /*5b70*/  SHF.R.U32.HI R3, RZ, 0x1, R5 ;  /* 0x00000001ff037819 */ /* 0x000fe40000011605 */
[----:B------:R-:W-:-:S04]  /*5b80*/  IADD3 R6, P2, P3, RZ, RZ, R6 ;  /* 0x000000ffff067210 */ /* 0x000fc80007b5e006 */
[----:B------:R-:W-:-:S04]  /*5b90*/  IADD3.X R0, PT, PT, R0, 0x3fe00000, R3, P2, P3 ;  /* 0x3fe0000000007810 */ /* 0x000fc800017e6403 */
[----:B------:R-:W-:-:S07]  /*5ba0*/  LOP3.LUT R7, R0, R7, RZ, 0xfc, !PT ;  /* 0x0000000700077212 */ /* 0x000fce00078efcff */
.L_x_464:
[----:B------:R-:W-:Y:S02]  /*5bb0*/  IMAD.MOV.U32 R33, RZ, RZ, 0x0 ;  /* 0x00000000ff217424 */ /* 0x000fe400078e00ff */
[----:B------:R-:W-:Y:S02]  /*5bc0*/  IMAD.MOV.U32 R0, RZ, RZ, R2 ;  /* 0x000000ffff007224 */ /* 0x000fe400078e0002 */
[----:B------:R-:W-:Y:S05]  /*5bd0*/  RET.REL.NODEC R32 `(student_t_bf16) ;  /* 0xffffffa420087950 */ /* 0x000fea0003c3ffff */
.L_x_471:
        /* <DEDUP_REMOVED lines=10> */
.L_x_1768:


//--------------------- .text.student_t_f16       --------------------------
	.section	.text.student_t_f16,"ax",@progbits
	.align	128
        .global         student_t_f16
        .type           student_t_f16,@function
        .size           student_t_f16,(.L_x_1773 - student_t_f16)
        .other          student_t_f16,@"STO_CUDA_ENTRY STV_DEFAULT"
student_t_f16:
.text.student_t_f16:
        /* <DEDUP_REMOVED lines=179> */
.L_x_473:
[----:B------:R-:W-:Y:S01]  /*0b30*/  IMAD.MOV.U32 R4, RZ, RZ, 0x0 ;  /* 0x00000000ff047424 */ /* 0x000fe200078e00ff */
[----:B------:R-:W-:Y:S01]  /*0b40*/  LOP3.LUT P0, RZ, R7, 0x7fffffff, RZ, 0xc0, !PT ;  /* 0x7fffffff07ff7812 */ /* 0x000fe2000780c0ff */
[----:B------:R-:W-:-:S06]  /*0b50*/  IMAD.MOV.U32 R5, RZ, RZ, 0x7ff00000 ;  /* 0x7ff00000ff057424 */ /* 0x000fcc00078e00ff */
[----:B------:R-:W-:-:S10]  /*0b60*/  DFMA R4, R6, R4, +INF ;  /* 0x7ff000000604742b */ /* 0x000fd40000000004 */
[----:B------:R-:W-:Y:S02]  /*0b70*/  FSEL R16, R4, RZ, P0 ;  /* 0x000000ff04107208 */ /* 0x000fe40000000000 */
[----:B------:R-:W-:-:S07]  /*0b80*/  FSEL R17, R5, -QNAN , P0 ;  /* 0xfff0000005117808 */ /* 0x000fce0000000000 */
.L_x_474:
[----:B------:R-:W-:Y:S05]  /*0b90*/  BSYNC.RECONVERGENT B0 ;  /* 0x0000000000007941 */ /* 0x000fea0003800200 */
.L_x_472:
        /* <DEDUP_REMOVED lines=31> */
[----:B------:R-:W-:Y:S05]  /*0d90*/  CALL.REL.NOINC `($student_t_f16$__internal_trig_reduction_slowpathd) ;  /* 0x0000004400247944 */ /* 0x000fea0003c00000 */
[----:B------:R-:W-:Y:S02]  /*0da0*/  IMAD.MOV.U32 R18, RZ, RZ, R6 ;  /* 0x000000ffff127224 */ /* 0x000fe400078e0006 */
[----:B------:R-:W-:-:S07]  /*0db0*/  IMAD.MOV.U32 R19, RZ, RZ, R7 ;  /* 0x000000ffff137224 */ /* 0x000fce00078e0007 */
.L_x_478:
[----:B------:R-:W-:Y:S05]  /*0dc0*/  BSYNC.RECONVERGENT B1 ;  /* 0x0000000000017941 */ /* 0x000fea0003800200 */
.L_x_477:
[----:B------:R-:W-:-:S07]  /*0dd0*/  VIADD R0, R0, 0x1 ;  /* 0x0000000100007836 */ /* 0x000fce0000000000 */
.L_x_476:
[----:B------:R-:W-:Y:S05]  /*0de0*/  BSYNC.RECONVERGENT B0 ;  /* 0x0000000000007941 */ /* 0x000fea0003800200 */
.L_x_475:
        /* <DEDUP_REMOVED lines=50> */
[----:B------:R-:W-:Y:S05]  /*1110*/  CALL.REL.NOINC `($__internal_17_$__cuda_sm20_dsqrt_rn_f64_mediumpath_v1) ;  /* 0x0000003000d07944 */ /* 0x000fea0003c00000 */
[----:B------:R-:W-:Y:S02]  /*1120*/  IMAD.MOV.U32 R18, RZ, RZ, R4 ;  /* 0x000000ffff127224 */ /* 0x000fe400078e0004 */
[----:B------:R-:W-:-:S07]  /*1130*/  IMAD.MOV.U32 R19, RZ, RZ, R5 ;  /* 0x000000ffff137224 */ /* 0x000fce00078e0005 */
.L_x_480:
[----:B------:R-:W-:Y:S05]  /*1140*/  BSYNC.RECONVERGENT B0 ;  /* 0x0000000000007941 */ /* 0x000fea0003800200 */
.L_x_479:
        /* <DEDUP_REMOVED lines=8> */
[----:B------:R-:W-:Y:S05]  /*11d0*/  CALL.REL.NOINC `($student_t_f16$__internal_trig_reduction_slowpathd) ;  /* 0x0000004000147944 */ /* 0x000fea0003c00000 */
.L_x_482:
[----:B------:R-:W-:Y:S05]  /*11e0*/  BSYNC.RECONVERGENT B0 ;  /* 0x0000000000007941 */ /* 0x000fea0003800200 */
.L_x_481:
        /* <DEDUP_REMOVED lines=38> */
[----:B------:R-:W-:Y:S05]  /*1450*/  CALL.REL.NOINC `($__internal_15_$__cuda_sm20_dblrcp_rn_slowpath_v3) ;  /* 0x0000002400e47944 */ /* 0x000fea0003c00000 */
[----:B------:R-:W-:Y:S02]  /*1460*/  IMAD.MOV.U32 R6, RZ, RZ, R22 ;  /* 0x000000ffff067224 */ /* 0x000fe400078e0016 */
[----:B------:R-:W-:-:S07]  /*1470*/  IMAD.MOV.U32 R7, RZ, RZ, R23 ;  /* 0x000000ffff077224 */ /* 0x000fce00078e0017 */
.L_x_484:
        /* <DEDUP_REMOVED lines=20> */
[----:B------:R-:W-:Y:S05]  /*15c0*/  CALL.REL.NOINC `($student_t_f16$__internal_accurate_pow) ;  /* 0x0000003000547944 */ /* 0x000fea0003c00000 */
[----:B------:R-:W-:Y:S05]  /*15d0*/  BSYNC.RECONVERGENT B1 ;  /* 0x0000000000017941 */ /* 0x000fea0003800200 */
.L_x_487:
        /* <DEDUP_REMOVED lines=12> */
.L_x_486:
[----:B------:R-:W-:Y:S05]  /*16a0*/  BSYNC.RECONVERGENT B0 ;  /* 0x0000000000007941 */ /* 0x000fea0003800200 */
.L_x_485:
        /* <DEDUP_REMOVED lines=15> */
.L_x_490:
        /* <DEDUP_REMOVED lines=11> */
.L_x_489:
[----:B------:R-:W-:Y:S05]  /*1850*/  BSYNC.RECONVERGENT B0 ;  /* 0x0000000000007941 */ /* 0x000fea0003800200 */
.L_x_488:
        /* <DEDUP_REMOVED lines=11> */
.L_x_483:
        /* <DEDUP_REMOVED lines=23> */
[----:B------:R-:W-:Y:S05]  /*1a80*/  CALL.REL.NOINC `($__internal_17_$__cuda_sm20_dsqrt_rn_f64_mediumpath_v1) ;  /* 0x0000002800747944 */ /* 0x000fea0003c00000 */
.L_x_491:
        /* <DEDUP_REMOVED lines=16> */
[----:B------:R-:W-:Y:S05]  /*1b90*/  CALL.REL.NOINC `($__internal_15_$__cuda_sm20_dblrcp_rn_slowpath_v3) ;  /* 0x0000002000147944 */ /* 0x000fea0003c00000 */
.L_x_493:
[----:B------:R-:W-:Y:S05]  /*1ba0*/  BSYNC.RECONVERGENT B0 ;  /* 0x0000000000007941 */ /* 0x000fea0003800200 */
.L_x_492:
[----:B------:R-:W-:Y:S01]  /*1bb0*/  BSSY.RECONVERGENT B0, `(.L_x_494) ;  /* 0x00001b1000007945 */ /* 0x000fe20003800200 */
.L_x_515:
[----:B------:R-:W-:Y:S01]  /*1bc0*/  BSSY.RECONVERGENT B1, `(.L_x_495) ;  /* 0x00000e7000017945 */ /* 0x000fe20003800200 */
[----:B------:R-:W-:Y:S02]  /*1bd0*/  IMAD.MOV.U32 R31, RZ, RZ, R28 ;  /* 0x000000ffff1f7224 */ /* 0x000fe400078e001c */
[----:B------:R-:W-:Y:S02]  /*1be0*/  IMAD.MOV.U32 R30, RZ, RZ, R29 ;  /* 0x000000ffff1e7224 */ /* 0x000fe400078e001d */
[----:B------:R-:W-:Y:S02]  /*1bf0*/  IMAD.MOV.U32 R28, RZ, RZ, R10 ;  /* 0x000000ffff1c7224 */ /* 0x000fe400078e000a */
[----:B------:R-:W-:-:S07]  /*1c00*/  IMAD.MOV.U32 R29, RZ, RZ, R11 ;  /* 0x000000ffff1d7224 */ /* 0x000fce00078e000b */
.L_x_507:
        /* <DEDUP_REMOVED lines=117> */
.L_x_497:
[----:B------:R-:W-:Y:S01]  /*2360*/  IMAD.MOV.U32 R4, RZ, RZ, 0x0 ;  /* 0x00000000ff047424 */ /* 0x000fe200078e00ff */
[----:B------:R-:W-:Y:S01]  /*2370*/  LOP3.LUT P0, RZ, R7, 0x7fffffff, RZ, 0xc0, !PT ;  /* 0x7fffffff07ff7812 */ /* 0x000fe2000780c0ff */
[----:B------:R-:W-:-:S06]  /*2380*/  IMAD.MOV.U32 R5, RZ, RZ, 0x7ff00000 ;  /* 0x7ff00000ff057424 */ /* 0x000fcc00078e00ff */
[----:B------:R-:W-:-:S10]  /*2390*/  DFMA R4, R6, R4, +INF ;  /* 0x7ff000000604742b */ /* 0x000fd40000000004 */
[----:B------:R-:W-:Y:S02]  /*23a0*/  FSEL R26, R4, RZ, P0 ;  /* 0x000000ff041a7208 */ /* 0x000fe40000000000 */
[----:B------:R-:W-:-:S07]  /*23b0*/  FSEL R27, R5, -QNAN , P0 ;  /* 0xfff00000051b7808 */ /* 0x000fce0000000000 */
.L_x_498:
[----:B------:R-:W-:Y:S05]  /*23c0*/  BSYNC.RECONVERGENT B2 ;  /* 0x0000000000027941 */ /* 0x000fea0003800200 */
.L_x_496:
        /* <DEDUP_REMOVED lines=33> */
.L_x_502:
[----:B------:R-:W-:Y:S05]  /*25e0*/  BSYNC.RECONVERGENT B3 ;  /* 0x0000000000037941 */ /* 0x000fea0003800200 */
.L_x_501:
[----:B------:R-:W-:-:S07]  /*25f0*/  VIADD R0, R0, 0x1 ;  /* 0x0000000100007836 */ /* 0x000fce0000000000 */
.L_x_500:
[----:B------:R-:W-:Y:S05]  /*2600*/  BSYNC.RECONVERGENT B2 ;  /* 0x0000000000027941 */ /* 0x000fea0003800200 */
.L_x_499:
        /* <DEDUP_REMOVED lines=49> */
[----:B------:R-:W-:Y:S05]  /*2920*/  CALL.REL.NOINC `($__internal_17_$__cuda_sm20_dsqrt_rn_f64_mediumpath_v1) ;  /* 0x0000001800cc7944 */ /* 0x000fea0003c00000 */
[----:B------:R-:W-:Y:S02]  /*2930*/  IMAD.MOV.U32 R12, RZ, RZ, R4 ;  /* 0x000000ffff0c7224 */ /* 0x000fe400078e0004 */
[----:B------:R-:W-:-:S07]  /*2940*/  IMAD.MOV.U32 R13, RZ, RZ, R5 ;  /* 0x000000ffff0d7224 */ /* 0x000fce00078e0005 */
.L_x_504:
[----:B------:R-:W-:Y:S05]  /*2950*/  BSYNC.RECONVERGENT B2 ;  /* 0x0000000000027941 */ /* 0x000fea0003800200 */
.L_x_503:
        /* <DEDUP_REMOVED lines=9> */
.L_x_506:
[----:B------:R-:W-:Y:S05]  /*29f0*/  BSYNC.RECONVERGENT B2 ;  /* 0x0000000000027941 */ /* 0x000fea0003800200 */
.L_x_505:
[----:B------:R-:W-:-:S08]  /*2a00*/  DFMA R2, R22, R14, 1 ;  /* 0x3ff000001602742b */ /* 0x000fd0000000000e */
[----:B------:R-:W-:-:S14]  /*2a10*/  DSETP.GTU.AND P0, PT, R2, RZ, PT ;  /* 0x000000ff0200722a */ /* 0x000fdc0003f0c000 */
[----:B------:R-:W-:Y:S05]  /*2a20*/  @!P0 BRA `(.L_x_507) ;  /* 0xfffffff000788947 */ /* 0x000fea000383ffff */
[----:B------:R-:W-:Y:S05]  /*2a30*/  BSYNC.RECONVERGENT B1 ;  /* 0x0000000000017941 */ /* 0x000fea0003800200 */
.L_x_495:
        /* <DEDUP_REMOVED lines=101> */
.L_x_510:
[----:B------:R-:W-:Y:S01]  /*3090*/  IMAD.MOV.U32 R6, RZ, RZ, 0x0 ;  /* 0x00000000ff067424 */ /* 0x000fe200078e00ff */
[----:B------:R-:W-:Y:S01]  /*30a0*/  LOP3.LUT P0, RZ, R5, 0x7fffffff, RZ, 0xc0, !PT ;  /* 0x7fffffff05ff7812 */ /* 0x000fe2000780c0ff */
[----:B------:R-:W-:-:S06]  /*30b0*/  IMAD.MOV.U32 R7, RZ, RZ, 0x7ff00000 ;  /* 0x7ff00000ff077424 */ /* 0x000fcc00078e00ff */
[----:B------:R-:W-:-:S10]  /*30c0*/  DFMA R6, R4, R6, +INF ;  /* 0x7ff000000406742b */ /* 0x000fd40000000006 */
[----:B------:R-:W-:Y:S02]  /*30d0*/  FSEL R4, R6, RZ, P0 ;  /* 0x000000ff06047208 */ /* 0x000fe40000000000 */
[----:B------:R-:W-:-:S07]  /*30e0*/  FSEL R5, R7, -QNAN , P0 ;  /* 0xfff0000007057808 */ /* 0x000fce0000000000 */
.L_x_511:
[----:B------:R-:W-:Y:S05]  /*30f0*/  BSYNC.RECONVERGENT B1 ;  /* 0x0000000000017941 */ /* 0x000fea0003800200 */
.L_x_509:
        /* <DEDUP_REMOVED lines=76> */
.L_x_513:
[----:B------:R-:W-:Y:S01]  /*35c0*/  IMAD.MOV.U32 R8, RZ, RZ, 0x0 ;  /* 0x00000000ff087424 */ /* 0x000fe200078e00ff */
[----:B------:R-:W-:Y:S01]  /*35d0*/  LOP3.LUT P0, RZ, R7, 0x7fffffff, RZ, 0xc0, !PT ;  /* 0x7fffffff07ff7812 */ /* 0x000fe2000780c0ff */
[----:B------:R-:W-:-:S06]  /*35e0*/  IMAD.MOV.U32 R9, RZ, RZ, 0x7ff00000 ;  /* 0x7ff00000ff097424 */ /* 0x000fcc00078e00ff */
[----:B------:R-:W-:-:S10]  /*35f0*/  DFMA R8, R6, R8, +INF ;  /* 0x7ff000000608742b */ /* 0x000fd40000000008 */
[----:B------:R-:W-:Y:S02]  /*3600*/  FSEL R6, R8, RZ, P0 ;  /* 0x000000ff08067208 */ /* 0x000fe40000000000 */
[----:B------:R-:W-:-:S07]  /*3610*/  FSEL R7, R9, -QNAN , P0 ;  /* 0xfff0000009077808 */ /* 0x000fce0000000000 */
.L_x_514:
[----:B------:R-:W-:Y:S05]  /*3620*/  BSYNC.RECONVERGENT B1 ;  /* 0x0000000000017941 */ /* 0x000fea0003800200 */
.L_x_512:
        /* <DEDUP_REMOVED lines=9> */
.L_x_508:
[----:B------:R-:W-:Y:S05]  /*36c0*/  BSYNC.RECONVERGENT B0 ;  /* 0x0000000000007941 */ /* 0x000fea0003800200 */
.L_x_494:
        /* <DEDUP_REMOVED lines=26> */
[----:B------:R-:W-:Y:S05]  /*3870*/  CALL.REL.NOINC `($__internal_16_$__cuda_sm20_div_rn_f64_full) ;  /* 0x0000000400847944 */ /* 0x000fea0003c00000 */
.L_x_517:
[----:B------:R-:W-:Y:S05]  /*3880*/  BSYNC.RECONVERGENT B0 ;  /* 0x0000000000007941 */ /* 0x000fea0003800200 */
.L_x_516:
        /* <DEDUP_REMOVED lines=21> */
.L_x_519:
[----:B------:R-:W-:Y:S05]  /*39e0*/  BSYNC.RECONVERGENT B0 ;  /* 0x0000000000007941 */ /* 0x000fea0003800200 */
.L_x_518:
        /* <DEDUP_REMOVED lines=18> */
[----:B------:R-:W-:Y:S05]  /*3b10*/  CALL.REL.NOINC `($__internal_16_$__cuda_sm20_div_rn_f64_full) ;  /* 0x0000000000dc7944 */ /* 0x000fea0003c00000 */
[----:B------:R-:W-:Y:S02]  /*3b20*/  IMAD.MOV.U32 R2, RZ, RZ, R26 ;  /* 0x000000ffff027224 */ /* 0x000fe400078e001a */
[----:B------:R-:W-:-:S07]  /*3b30*/  IMAD.MOV.U32 R3, RZ, RZ, R27 ;  /* 0x000000ffff037224 */ /* 0x000fce00078e001b */
.L_x_521:
[----:B------:R-:W-:Y:S05]  /*3b40*/  BSYNC.RECONVERGENT B0 ;  /* 0x0000000000007941 */ /* 0x000fea0003800200 */
.L_x_520:
[----:B------:R-:W0:Y:S01]  /*3b50*/  S2R R0, SR_TID.X ;  /* 0x0000000000007919 */ /* 0x000e220000002100 */
[----:B------:R-:W0:Y:S01]  /*3b60*/  S2UR UR6, SR_CTAID.X ;  /* 0x00000000000679c3 */ /* 0x000e220000002500 */
[----:B------:R-:W1:Y:S07]  /*3b70*/  F2F.F32.F64 R2, R2 ;  /* 0x0000000200027310 */ /* 0x000e6e0000301000 */
[----:B------:R-:W0:Y:S08]  /*3b80*/  LDC R7, c[0x0][0x360] ;  /* 0x0000d800ff077b82 */ /* 0x000e300000000800 */
[----:B------:R-:W2:Y:S01]  /*3b90*/  LDC.64 R4, c[0x0][0x380] ;  /* 0x0000e000ff047b82 */ /* 0x000ea20000000a00 */
[----:B0-----:R-:W-:Y:S01]  /*3ba0*/  IMAD R7, R7, UR6, R0 ;  /* 0x0000000607077c24 */ /* 0x001fe2000f8e0200 */
[----:B-1----:R-:W-:-:S03]  /*3bb0*/  F2FP.F16.F32.PACK_AB R0, RZ, R2 ;  /* 0x00000002ff00723e */ /* 0x002fc600000000ff */
[----:B--2---:R-:W-:-:S05]  /*3bc0*/  IMAD.WIDE.U32 R4, R7, 0x2, R4 ;  /* 0x0000000207047825 */ /* 0x004fca00078e0004 */
[----:B------:R-:W-:Y:S01]  /*3bd0*/  STG.E.U16 desc[UR4][R4.64], R0 ;  /* 0x0000000004007986 */ /* 0x000fe2000c101504 */
[----:B------:R-:W-:Y:S05]  /*3be0*/  EXIT ;  /* 0x000000000000794d */ /* 0x000fea0003800000 */
        .weak           $__internal_15_$__cuda_sm20_dblrcp_rn_slowpath_v3
        .type           $__internal_15_$__cuda_sm20_dblrcp_rn_slowpath_v3,@function
        .size           $__internal_15_$__cuda_sm20_dblrcp_rn_slowpath_v3,($__internal_16_$__cuda_sm20_div_rn_f64_full - $__internal_15_$__cuda_sm20_dblrcp_rn_slowpath_v3)
$__internal_15_$__cuda_sm20_dblrcp_rn_slowpath_v3:
        /* <DEDUP_REMOVED lines=24> */
.L_x_525:
        /* <DEDUP_REMOVED lines=10> */
.L_x_523:
[----:B------:R-:W-:Y:S01]  /*3e10*/  LOP3.LUT R9, R7, 0x80000, RZ, 0xfc, !PT ;  /* 0x0008000007097812 */ /* 0x000fe200078efcff */
[----:B------:R-:W-:-:S07]  /*3e20*/  IMAD.MOV.U32 R8, RZ, RZ, R6 ;  /* 0x000000ffff087224 */ /* 0x000fce00078e0006 */
.L_x_524:
[----:B------:R-:W-:Y:S05]  /*3e30*/  BSYNC.RECONVERGENT B1 ;  /* 0x0000000000017941 */ /* 0x000fea0003800200 */
.L_x_522:
[----:B------:R-:W-:Y:S02]  /*3e40*/  IMAD.MOV.U32 R6, RZ, RZ, R0 ;  /* 0x000000ffff067224 */ /* 0x000fe400078e0000 */
[----:B------:R-:W-:Y:S02]  /*3e50*/  IMAD.MOV.U32 R7, RZ, RZ, 0x0 ;  /* 0x00000000ff077424 */ /* 0x000fe400078e00ff */
[----:B------:R-:W-:Y:S02]  /*3e60*/  IMAD.MOV.U32 R22, RZ, RZ, R8 ;  /* 0x000000ffff167224 */ /* 0x000fe400078e0008 */
[----:B------:R-:W-:Y:S01]  /*3e70*/  IMAD.MOV.U32 R23, RZ, RZ, R9 ;  /* 0x000000ffff177224 */ /* 0x000fe200078e0009 */
[----:B------:R-:W-:Y:S06]  /*3e80*/  RET.REL.NODEC R6 `(student_t_f16) ;  /* 0xffffffc0065c7950 */ /* 0x000fec0003c3ffff */
        .weak           $__internal_16_$__cuda_sm20_div_rn_f64_full
        .type           $__internal_16_$__cuda_sm20_div_rn_f64_full,@function
        .size           $__internal_16_$__cuda_sm20_div_rn_f64_full,($__internal_17_$__cuda_sm20_dsqrt_rn_f64_mediumpath_v1 - $__internal_16_$__cuda_sm20_div_rn_f64_full)
$__internal_16_$__cuda_sm20_div_rn_f64_full:
        /* <DEDUP_REMOVED lines=66> */
.L_x_527:
        /* <DEDUP_REMOVED lines=16> */
.L_x_530:
[----:B------:R-:W-:Y:S01]  /*43b0*/  LOP3.LUT R11, R5, 0x80000, RZ, 0xfc, !PT ;  /* 0x00080000050b7812 */ /* 0x000fe200078efcff */
[----:B------:R-:W-:Y:S01]  /*43c0*/  IMAD.MOV.U32 R10, RZ, RZ, R4 ;  /* 0x000000ffff0a7224 */ /* 0x000fe200078e0004 */
[----:B------:R-:W-:Y:S06]  /*43d0*/  BRA `(.L_x_528) ;  /* 0x0000000000087947 */ /* 0x000fec0003800000 */
.L_x_529:
[----:B------:R-:W-:Y:S01]  /*43e0*/  LOP3.LUT R11, R7, 0x80000, RZ, 0xfc, !PT ;  /* 0x00080000070b7812 */ /* 0x000fe200078efcff */
[----:B------:R-:W-:-:S07]  /*43f0*/  IMAD.MOV.U32 R10, RZ, RZ, R6 ;  /* 0x000000ffff0a7224 */ /* 0x000fce00078e0006 */
.L_x_528:
[----:B------:R-:W-:Y:S05]  /*4400*/  BSYNC.RECONVERGENT B1 ;  /* 0x0000000000017941 */ /* 0x000fea0003800200 */
.L_x_526:
[----:B------:R-:W-:Y:S02]  /*4410*/  IMAD.MOV.U32 R2, RZ, RZ, R0 ;  /* 0x000000ffff027224 */ /* 0x000fe400078e0000 */
[----:B------:R-:W-:Y:S02]  /*4420*/  IMAD.MOV.U32 R3, RZ, RZ, 0x0 ;  /* 0x00000000ff037424 */ /* 0x000fe400078e00ff */
[----:B------:R-:W-:Y:S02]  /*4430*/  IMAD.MOV.U32 R26, RZ, RZ, R10 ;  /* 0x000000ffff1a7224 */ /* 0x000fe400078e000a */
[----:B------:R-:W-:Y:S01]  /*4440*/  IMAD.MOV.U32 R27, RZ, RZ, R11 ;  /* 0x000000ffff1b7224 */ /* 0x000fe200078e000b */
[----:B------:R-:W-:Y:S06]  /*4450*/  RET.REL.NODEC R2 `(student_t_f16) ;  /* 0xffffffb802e87950 */ /* 0x000fec0003c3ffff */
        .weak           $__internal_17_$__cuda_sm20_dsqrt_rn_f64_mediumpath_v1
        .type           $__internal_17_$__cuda_sm20_dsqrt_rn_f64_mediumpath_v1,@function
        .size           $__internal_17_$__cuda_sm20_dsqrt_rn_f64_mediumpath_v1,($student_t_f16$__internal_accurate_pow - $__internal_17_$__cuda_sm20_dsqrt_rn_f64_mediumpath_v1)
$__internal_17_$__cuda_sm20_dsqrt_rn_f64_mediumpath_v1:
        /* <DEDUP_REMOVED lines=15> */
.L_x_532:
        /* <DEDUP_REMOVED lines=24> */
.L_x_534:
[----:B------:R-:W-:-:S11]  /*46d0*/  DADD R4, R2, R2 ;  /* 0x0000000002047229 */ /* 0x000fd60000000002 */
.L_x_533:
[----:B------:R-:W-:Y:S05]  /*46e0*/  BSYNC.RECONVERGENT B3 ;  /* 0x0000000000037941 */ /* 0x000fea0003800200 */
.L_x_531:
[----:B------:R-:W-:Y:S02]  /*46f0*/  IMAD.MOV.U32 R2, RZ, RZ, R0 ;  /* 0x000000ffff027224 */ /* 0x000fe400078e0000 */
[----:B------:R-:W-:-:S04]  /*4700*/  IMAD.MOV.U32 R3, RZ, RZ, 0x0 ;  /* 0x00000000ff037424 */ /* 0x000fc800078e00ff */
[----:B------:R-:W-:Y:S05]  /*4710*/  RET.REL.NODEC R2 `(student_t_f16) ;  /* 0xffffffb802387950 */ /* 0x000fea0003c3ffff */
        .type           $student_t_f16$__internal_accurate_pow,@function
        .size           $student_t_f16$__internal_accurate_pow,($student_t_f16$__internal_trig_reduction_slowpathd - $student_t_f16$__internal_accurate_pow)
$student_t_f16$__internal_accurate_pow:
        /* <DEDUP_REMOVED lines=170> */
.L_x_535:
[----:B------:R-:W-:Y:S02]  /*51c0*/  DFMA R18, R18, R8, R8 ;  /* 0x000000081212722b */ /* 0x000fe40000000008 */
[----:B------:R-:W-:-:S08]  /*51d0*/  DSETP.NEU.AND P0, PT, |R8|, +INF , PT ;  /* 0x7ff000000800742a */ /* 0x000fd00003f0d200 */
[----:B------:R-:W-:Y:S01]  /*51e0*/  FSEL R15, R8, R18, !P0 ;  /* 0x00000012080f7208 */ /* 0x000fe20004000000 */
[----:B------:R-:W-:Y:S01]  /*51f0*/  IMAD.MOV.U32 R8, RZ, RZ, R0 ;  /* 0x000000ffff087224 */ /* 0x000fe200078e0000 */
[----:B------:R-:W-:Y:S01]  /*5200*/  FSEL R18, R9, R19, !P0 ;  /* 0x0000001309127208 */ /* 0x000fe20004000000 */
[----:B------:R-:W-:-:S04]  /*5210*/  IMAD.MOV.U32 R9, RZ, RZ, 0x0 ;  /* 0x00000000ff097424 */ /* 0x000fc800078e00ff */
[----:B------:R-:W-:Y:S05]  /*5220*/  RET.REL.NODEC R8 `(student_t_f16) ;  /* 0xffffffac08747950 */ /* 0x000fea0003c3ffff */
        .type           $student_t_f16$__internal_trig_reduction_slowpathd,@function
        .size           $student_t_f16$__internal_trig_reduction_slowpathd,(.L_x_1773 - $student_t_f16$__internal_trig_reduction_slowpathd)
$student_t_f16$__internal_trig_reduction_slowpathd:
        /* <DEDUP_REMOVED lines=24> */
.L_x_540:
        /* <DEDUP_REMOVED lines=29> */
.L_x_539:
[----:B------:R-:W-:-:S07]  /*5580*/  IMAD.MOV.U32 R4, RZ, RZ, R3 ;  /* 0x000000ffff047224 */ /* 0x000fce00078e0003 */
.L_x_538:
[----:B------:R-:W-:Y:S05]  /*5590*/  BSYNC.RECONVERGENT B4 ;  /* 0x0000000000047941 */ /* 0x000fea0003800200 */
.L_x_537:
        /* <DEDUP_REMOVED lines=60> */
.L_x_542:
[----:B------:R-:W-:Y:S05]  /*5960*/  BSYNC.RECONVERGENT B4 ;  /* 0x0000000000047941 */ /* 0x000fea0003800200 */
.L_x_541:
        /* <DEDUP_REMOVED lines=36> */
.L_x_536:
[----:B------:R-:W-:Y:S02]  /*5bb0*/  IMAD.MOV.U32 R33, RZ, RZ, 0x0 ;  /* 0x00000000ff217424 */ /* 0x000fe400078e00ff */
[----:B------:R-:W-:Y:S02]  /*5bc0*/  IMAD.MOV.U32 R0, RZ, RZ, R2 ;  /* 0x000000ffff007224 */ /* 0x000fe400078e0002 */
[----:B------:R-:W-:Y:S05]  /*5bd0*/  RET.REL.NODEC R32 `(student_t_f16) ;  /* 0xffffffa420087950 */ /* 0x000fea0003c3ffff */
.L_x_543:
        /* <DEDUP_REMOVED lines=10> */
.L_x_1773:


//--------------------- .text.student_t_f64       --------------------------
	.section	.text.student_t_f64,"ax",@progbits
	.align	128
        .global         student_t_f64
        .type           student_t_f64,@function
        .size           student_t_f64,(.L_x_1778 - student_t_f64)
        .other          student_t_f64,@"STO_CUDA_ENTRY STV_DEFAULT"
student_t_f64:
.text.student_t_f64:
        /* <DEDUP_REMOVED lines=179> */
.L_x_545:
[----:B------:R-:W-:Y:S01]  /*0b30*/  IMAD.MOV.U32 R4, RZ, RZ, 0x0 ;  /* 0x00000000ff047424 */ /* 0x000fe200078e00ff */
[----:B------:R-:W-:Y:S01]  /*0b40*/  LOP3.LUT P0, RZ, R7, 0x7fffffff, RZ, 0xc0, !PT ;  /* 0x7fffffff07ff7812 */ /* 0x000fe2000780c0ff */
[----:B------:R-:W-:-:S06]  /*0b50*/  IMAD.MOV.U32 R5, RZ, RZ, 0x7ff00000 ;  /* 0x7ff00000ff057424 */ /* 0x000fcc00078e00ff */
[----:B------:R-:W-:-:S10]  /*0b60*/  DFMA R4, R6, R4, +INF ;  /* 0x7ff000000604742b */ /* 0x000fd40000000004 */
[----:B------:R-:W-:Y:S02]  /*0b70*/  FSEL R16, R4, RZ, P0 ;  /* 0x000000ff04107208 */ /* 0x000fe40000000000 */
[----:B------:R-:W-:-:S07]  /*0b80*/  FSEL R17, R5, -QNAN , P0 ;  /* 0xfff0000005117808 */ /* 0x000fce0000000000 */
.L_x_546:
[----:B------:R-:W-:Y:S05]  /*0b90*/  BSYNC.RECONVERGENT B0 ;  /* 0x0000000000007941 */ /* 0x000fea0003800200 */
.L_x_544:
        /* <DEDUP_REMOVED lines=31> */
[----:B------:R-:W-:Y:S05]  /*0d90*/  CALL.REL.NOINC `($student_t_f64$__internal_trig_reduction_slowpathd) ;  /* 0x00000044001c7944 */ /* 0x000fea0003c00000 */
[----:B------:R-:W-:Y:S02]  /*0da0*/  IMAD.MOV.U32 R18, RZ, RZ, R6 ;  /* 0x000000ffff127224 */ /* 0x000fe400078e0006 */
[----:B------:R-:W-:-:S07]  /*0db0*/  IMAD.MOV.U32 R19, RZ, RZ, R7 ;  /* 0x000000ffff137224 */ /* 0x000fce00078e0007 */
.L_x_550:
[----:B------:R-:W-:Y:S05]  /*0dc0*/  BSYNC.RECONVERGENT B1 ;  /* 0x0000000000017941 */ /* 0x000fea0003800200 */
.L_x_549:
[----:B------:R-:W-:-:S07]  /*0dd0*/  VIADD R0, R0, 0x1 ;  /* 0x0000000100007836 */ /* 0x000fce0000000000 */
.L_x_548:
[----:B------:R-:W-:Y:S05]  /*0de0*/  BSYNC.RECONVERGENT B0 ;  /* 0x0000000000007941 */ /* 0x000fea0003800200 */
.L_x_547:
        /* <DEDUP_REMOVED lines=50> */
[----:B------:R-:W-:Y:S05]  /*1110*/  CALL.REL.NOINC `($__internal_20_$__cuda_sm20_dsqrt_rn_f64_mediumpath_v1) ;  /* 0x0000003000c87944 */ /* 0x000fea0003c00000 */
[----:B------:R-:W-:Y:S02]  /*1120*/  IMAD.MOV.U32 R18, RZ, RZ, R4 ;  /* 0x000000ffff127224 */ /* 0x000fe400078e0004 */
[----:B------:R-:W-:-:S07]  /*1130*/  IMAD.MOV.U32 R19, RZ, RZ, R5 ;  /* 0x000000ffff137224 */ /* 0x000fce00078e0005 */
.L_x_552:
[----:B------:R-:W-:Y:S05]  /*1140*/  BSYNC.RECONVERGENT B0 ;  /* 0x0000000000007941 */ /* 0x000fea0003800200 */
.L_x_551:
        /* <DEDUP_REMOVED lines=8> */
[----:B------:R-:W-:Y:S05]  /*11d0*/  CALL.REL.NOINC `($student_t_f64$__internal_trig_reduction_slowpathd) ;  /* 0x00000040000c7944 */ /* 0x000fea0003c00000 */
.L_x_554:
[----:B------:R-:W-:Y:S05]  /*11e0*/  BSYNC.RECONVERGENT B0 ;  /* 0x0000000000007941 */ /* 0x000fea0003800200 */
.L_x_553:
        /* <DEDUP_REMOVED lines=38> */
[----:B------:R-:W-:Y:S05]  /*1450*/  CALL.REL.NOINC `($__internal_18_$__cuda_sm20_dblrcp_rn_slowpath_v3) ;  /* 0x0000002400dc7944 */ /* 0x000fea0003c00000 */
[----:B------:R-:W-:Y:S02]  /*1460*/  IMAD.MOV.U32 R6, RZ, RZ, R22 ;  /* 0x000000ffff067224 */ /* 0x000fe400078e0016 */
[----:B------:R-:W-:-:S07]  /*1470*/  IMAD.MOV.U32 R7, RZ, RZ, R23 ;  /* 0x000000ffff077224 */ /* 0x000fce00078e0017 */
.L_x_556:
        /* <DEDUP_REMOVED lines=20> */
[----:B------:R-:W-:Y:S05]  /*15c0*/  CALL.REL.NOINC `($student_t_f64$__internal_accurate_pow) ;  /* 0x00000030004c7944 */ /* 0x000fea0003c00000 */
[----:B------:R-:W-:Y:S05]  /*15d0*/  BSYNC.RECONVERGENT B1 ;  /* 0x0000000000017941 */ /* 0x000fea0003800200 */
.L_x_559:
        /* <DEDUP_REMOVED lines=12> */
.L_x_558:
[----:B------:R-:W-:Y:S05]  /*16a0*/  BSYNC.RECONVERGENT B0 ;  /* 0x0000000000007941 */ /* 0x000fea0003800200 */
.L_x_557:
        /* <DEDUP_REMOVED lines=15> */
.L_x_562:
        /* <DEDUP_REMOVED lines=11> */
.L_x_561:
[----:B------:R-:W-:Y:S05]  /*1850*/  BSYNC.RECONVERGENT B0 ;  /* 0x0000000000007941 */ /* 0x000fea0003800200 */
.L_x_560:
        /* <DEDUP_REMOVED lines=11> */
.L_x_555:
        /* <DEDUP_REMOVED lines=23> */
[----:B------:R-:W-:Y:S05]  /*1a80*/  CALL.REL.NOINC `($__internal_20_$__cuda_sm20_dsqrt_rn_f64_mediumpath_v1) ;  /* 0x00000028006c7944 */ /* 0x000fea0003c00000 */
.L_x_563:
        /* <DEDUP_REMOVED lines=16> */
[----:B------:R-:W-:Y:S05]  /*1b90*/  CALL.REL.NOINC `($__internal_18_$__cuda_sm20_dblrcp_rn_slowpath_v3) ;  /* 0x00000020000c7944 */ /* 0x000fea0003c00000 */
.L_x_565:
[----:B------:R-:W-:Y:S05]  /*1ba0*/  BSYNC.RECONVERGENT B0 ;  /* 0x0000000000007941 */ /* 0x000fea0003800200 */
.L_x_564:
[----:B------:R-:W-:Y:S01]  /*1bb0*/  BSSY.RECONVERGENT B0, `(.L_x_566) ;  /* 0x00001b1000007945 */ /* 0x000fe20003800200 */
.L_x_587:
[----:B------:R-:W-:Y:S01]  /*1bc0*/  BSSY.RECONVERGENT B1, `(.L_x_567) ;  /* 0x00000e7000017945 */ /* 0x000fe20003800200 */
[----:B------:R-:W-:Y:S02]  /*1bd0*/  IMAD.MOV.U32 R31, RZ, RZ, R28 ;  /* 0x000000ffff1f7224 */ /* 0x000fe400078e001c */
[----:B------:R-:W-:Y:S02]  /*1be0*/  IMAD.MOV.U32 R30, RZ, RZ, R29 ;  /* 0x000000ffff1e7224 */ /* 0x000fe400078e001d */
[----:B------:R-:W-:Y:S02]  /*1bf0*/  IMAD.MOV.U32 R28, RZ, RZ, R10 ;  /* 0x000000ffff1c7224 */ /* 0x000fe400078e000a */
[----:B------:R-:W-:-:S07]  /*1c00*/  IMAD.MOV.U32 R29, RZ, RZ, R11 ;  /* 0x000000ffff1d7224 */ /* 0x000fce00078e000b */
.L_x_579:
        /* <DEDUP_REMOVED lines=117> */
.L_x_569:
[----:B------:R-:W-:Y:S01]  /*2360*/  IMAD.MOV.U32 R4, RZ, RZ, 0x0 ;  /* 0x00000000ff047424 */ /* 0x000fe200078e00ff */
[----:B------:R-:W-:Y:S01]  /*2370*/  LOP3.LUT P0, RZ, R7, 0x7fffffff, RZ, 0xc0, !PT ;  /* 0x7fffffff07ff7812 */ /* 0x000fe2000780c0ff */
[----:B------:R-:W-:-:S06]  /*2380*/  IMAD.MOV.U32 R5, RZ, RZ, 0x7ff00000 ;  /* 0x7ff00000ff057424 */ /* 0x000fcc00078e00ff */
[----:B------:R-:W-:-:S10]  /*2390*/  DFMA R4, R6, R4, +INF ;  /* 0x7ff000000604742b */ /* 0x000fd40000000004 */
[----:B------:R-:W-:Y:S02]  /*23a0*/  FSEL R26, R4, RZ, P0 ;  /* 0x000000ff041a7208 */ /* 0x000fe40000000000 */
[----:B------:R-:W-:-:S07]  /*23b0*/  FSEL R27, R5, -QNAN , P0 ;  /* 0xfff00000051b7808 */ /* 0x000fce0000000000 */
.L_x_570:
[----:B------:R-:W-:Y:S05]  /*23c0*/  BSYNC.RECONVERGENT B2 ;  /* 0x0000000000027941 */ /* 0x000fea0003800200 */
.L_x_568:
        /* <DEDUP_REMOVED lines=33> */
.L_x_574:
[----:B------:R-:W-:Y:S05]  /*25e0*/  BSYNC.RECONVERGENT B3 ;  /* 0x0000000000037941 */ /* 0x000fea0003800200 */
.L_x_573:
[----:B------:R-:W-:-:S07]  /*25f0*/  VIADD R0, R0, 0x1 ;  /* 0x0000000100007836 */ /* 0x000fce0000000000 */
.L_x_572:
[----:B------:R-:W-:Y:S05]  /*2600*/  BSYNC.RECONVERGENT B2 ;  /* 0x0000000000027941 */ /* 0x000fea0003800200 */
.L_x_571:
        /* <DEDUP_REMOVED lines=49> */
[----:B------:R-:W-:Y:S05]  /*2920*/  CALL.REL.NOINC `($__internal_20_$__cuda_sm20_dsqrt_rn_f64_mediumpath_v1) ;  /* 0x0000001800c47944 */ /* 0x000fea0003c00000 */
[----:B------:R-:W-:Y:S02]  /*2930*/  IMAD.MOV.U32 R12, RZ, RZ, R4 ;  /* 0x000000ffff0c7224 */ /* 0x000fe400078e0004 */
[----:B------:R-:W-:-:S07]  /*2940*/  IMAD.MOV.U32 R13, RZ, RZ, R5 ;  /* 0x000000ffff0d7224 */ /* 0x000fce00078e0005 */
.L_x_576:
[----:B------:R-:W-:Y:S05]  /*2950*/  BSYNC.RECONVERGENT B2 ;  /* 0x0000000000027941 */ /* 0x000fea0003800200 */
.L_x_575:
        /* <DEDUP_REMOVED lines=9> */
.L_x_578:
[----:B------:R-:W-:Y:S05]  /*29f0*/  BSYNC.RECONVERGENT B2 ;  /* 0x0000000000027941 */ /* 0x000fea0003800200 */
.L_x_577:
[----:B------:R-:W-:-:S08]  /*2a00*/  DFMA R2, R22, R14, 1 ;  /* 0x3ff000001602742b */ /* 0x000fd0000000000e */
[----:B------:R-:W-:-:S14]  /*2a10*/  DSETP.GTU.AND P0, PT, R2, RZ, PT ;  /* 0x000000ff0200722a */ /* 0x000fdc0003f0c000 */
[----:B------:R-:W-:Y:S05]  /*2a20*/  @!P0 BRA `(.L_x_579) ;  /* 0xfffffff000788947 */ /* 0x000fea000383ffff */
[----:B------:R-:W-:Y:S05]  /*2a30*/  BSYNC.RECONVERGENT B1 ;  /* 0x0000000000017941 */ /* 0x000fea0003800200 */
.L_x_567:
        /* <DEDUP_REMOVED lines=101> */
.L_x_582:
[----:B------:R-:W-:Y:S01]  /*3090*/  IMAD.MOV.U32 R6, RZ, RZ, 0x0 ;  /* 0x00000000ff067424 */ /* 0x000fe200078e00ff */
[----:B------:R-:W-:Y:S01]  /*30a0*/  LOP3.LUT P0, RZ, R5, 0x7fffffff, RZ, 0xc0, !PT ;  /* 0x7fffffff05ff7812 */ /* 0x000fe2000780c0ff */
[----:B------:R-:W-:-:S06]  /*30b0*/  IMAD.MOV.U32 R7, RZ, RZ, 0x7ff00000 ;  /* 0x7ff00000ff077424 */ /* 0x000fcc00078e00ff */
[----:B------:R-:W-:-:S10]  /*30c0*/  DFMA R6, R4, R6, +INF ;  /* 0x7ff000000406742b */ /* 0x000fd40000000006 */
[----:B------:R-:W-:Y:S02]  /*30d0*/  FSEL R4, R6, RZ, P0 ;  /* 0x000000ff06047208 */ /* 0x000fe40000000000 */
[----:B------:R-:W-:-:S07]  /*30e0*/  FSEL R5, R7, -QNAN , P0 ;  /* 0xfff0000007057808 */ /* 0x000fce0000000000 */
.L_x_583:
[----:B------:R-:W-:Y:S05]  /*30f0*/  BSYNC.RECONVERGENT B1 ;  /* 0x0000000000017941 */ /* 0x000fea0003800200 */
.L_x_581:
        /* <DEDUP_REMOVED lines=76> */
.L_x_585:
[----:B------:R-:W-:Y:S01]  /*35c0*/  IMAD.MOV.U32 R8, RZ, RZ, 0x0 ;  /* 0x00000000ff087424 */ /* 0x000fe200078e00ff */
[----:B------:R-:W-:Y:S01]  /*35d0*/  LOP3.LUT P0, RZ, R7, 0x7fffffff, RZ, 0xc0, !PT ;  /* 0x7fffffff07ff7812 */ /* 0x000fe2000780c0ff */
[----:B------:R-:W-:-:S06]  /*35e0*/  IMAD.MOV.U32 R9, RZ, RZ, 0x7ff00000 ;  /* 0x7ff00000ff097424 */ /* 0x000fcc00078e00ff */
[----:B------:R-:W-:-:S10]  /*35f0*/  DFMA R8, R6, R8, +INF ;  /* 0x7ff000000608742b */ /* 0x000fd40000000008 */
[----:B------:R-:W-:Y:S02]  /*3600*/  FSEL R6, R8, RZ, P0 ;  /* 0x000000ff08067208 */ /* 0x000fe40000000000 */
[----:B------:R-:W-:-:S07]  /*3610*/  FSEL R7, R9, -QNAN , P0 ;  /* 0xfff0000009077808 */ /* 0x000fce0000000000 */
.L_x_586:
[----:B------:R-:W-:Y:S05]  /*3620*/  BSYNC.RECONVERGENT B1 ;  /* 0x0000000000017941 */ /* 0x000fea0003800200 */
.L_x_584:
        /* <DEDUP_REMOVED lines=9> */
.L_x_580:
[----:B------:R-:W-:Y:S05]  /*36c0*/  BSYNC.RECONVERGENT B0 ;  /* 0x0000000000007941 */ /* 0x000fea0003800200 */
.L_x_566:
        /* <DEDUP_REMOVED lines=26> */
[----:B------:R-:W-:Y:S05]  /*3870*/  CALL.REL.NOINC `($__internal_19_$__cuda_sm20_div_rn_f64_full) ;  /* 0x00000004007c7944 */ /* 0x000fea0003c00000 */
.L_x_589:
[----:B------:R-:W-:Y:S05]  /*3880*/  BSYNC.RECONVERGENT B0 ;  /* 0x0000000000007941 */ /* 0x000fea0003800200 */
.L_x_588:
        /* <DEDUP_REMOVED lines=21> */
.L_x_591:
[----:B------:R-:W-:Y:S05]  /*39e0*/  BSYNC.RECONVERGENT B0 ;  /* 0x0000000000007941 */ /* 0x000fea0003800200 */
.L_x_590:
        /* <DEDUP_REMOVED lines=18> */
[----:B------:R-:W-:Y:S05]  /*3b10*/  CALL.REL.NOINC `($__internal_19_$__cuda_sm20_div_rn_f64_full) ;  /* 0x0000000000d47944 */ /* 0x000fea0003c00000 */
[----:B------:R-:W-:Y:S02]  /*3b20*/  IMAD.MOV.U32 R2, RZ, RZ, R26 ;  /* 0x000000ffff027224 */ /* 0x000fe400078e001a */
[----:B------:R-:W-:-:S07]  /*3b30*/  IMAD.MOV.U32 R3, RZ, RZ, R27 ;  /* 0x000000ffff037224 */ /* 0x000fce00078e001b */
.L_x_593:
[----:B------:R-:W-:Y:S05]  /*3b40*/  BSYNC.RECONVERGENT B0 ;  /* 0x0000000000007941 */ /* 0x000fea0003800200 */
.L_x_592:
[----:B------:R-:W0:Y:S01]  /*3b50*/  S2R R0, SR_TID.X ;  /* 0x0000000000007919 */ /* 0x000e220000002100 */
[----:B------:R-:W0:Y:S08]  /*3b60*/  S2UR UR6, SR_CTAID.X ;  /* 0x00000000000679c3 */ /* 0x000e300000002500 */
[----:B------:R-:W0:Y:S08]  /*3b70*/  LDC R7, c[0x0][0x360] ;  /* 0x0000d800ff077b82 */ /* 0x000e300000000800 */
[----:B------:R-:W1:Y:S01]  /*3b80*/  LDC.64 R4, c[0x0][0x380] ;  /* 0x0000e000ff047b82 */ /* 0x000e620000000a00 */
[----:B0-----:R-:W-:-:S04]  /*3b90*/  IMAD R7, R7, UR6, R0 ;  /* 0x0000000607077c24 */ /* 0x001fc8000f8e0200 */
[----:B-1----:R-:W-:-:S05]  /*3ba0*/  IMAD.WIDE.U32 R4, R7, 0x8, R4 ;  /* 0x0000000807047825 */ /* 0x002fca00078e0004 */
[----:B------:R-:W-:Y:S01]  /*3bb0*/  STG.E.64 desc[UR4][R4.64], R2 ;  /* 0x0000000204007986 */ /* 0x000fe2000c101b04 */
[----:B------:R-:W-:Y:S05]  /*3bc0*/  EXIT ;  /* 0x000000000000794d */ /* 0x000fea0003800000 */
        .weak           $__internal_18_$__cuda_sm20_dblrcp_rn_slowpath_v3
        .type           $__internal_18_$__cuda_sm20_dblrcp_rn_slowpath_v3,@function
        .size           $__internal_18_$__cuda_sm20_dblrcp_rn_slowpath_v3,($__internal_19_$__cuda_sm20_div_rn_f64_full - $__internal_18_$__cuda_sm20_dblrcp_rn_slowpath_v3)
$__internal_18_$__cuda_sm20_dblrcp_rn_slowpath_v3:
        /* <DEDUP_REMOVED lines=24> */
.L_x_597:
        /* <DEDUP_REMOVED lines=10> */
.L_x_595:
[----:B------:R-:W-:Y:S01]  /*3df0*/  LOP3.LUT R9, R7, 0x80000, RZ, 0xfc, !PT ;  /* 0x0008000007097812 */ /* 0x000fe200078efcff */
[----:B------:R-:W-:-:S07]  /*3e00*/  IMAD.MOV.U32 R8, RZ, RZ, R6 ;  /* 0x000000ffff087224 */ /* 0x000fce00078e0006 */
.L_x_596:
[----:B------:R-:W-:Y:S05]  /*3e10*/  BSYNC.RECONVERGENT B1 ;  /* 0x0000000000017941 */ /* 0x000fea0003800200 */
.L_x_594:
[----:B------:R-:W-:Y:S02]  /*3e20*/  IMAD.MOV.U32 R6, RZ, RZ, R0 ;  /* 0x000000ffff067224 */ /* 0x000fe400078e0000 */
[----:B------:R-:W-:Y:S02]  /*3e30*/  IMAD.MOV.U32 R7, RZ, RZ, 0x0 ;  /* 0x00000000ff077424 */ /* 0x000fe400078e00ff */
[----:B------:R-:W-:Y:S02]  /*3e40*/  IMAD.MOV.U32 R22, RZ, RZ, R8 ;  /* 0x000000ffff167224 */ /* 0x000fe400078e0008 */
[----:B------:R-:W-:Y:S01]  /*3e50*/  IMAD.MOV.U32 R23, RZ, RZ, R9 ;  /* 0x000000ffff177224 */ /* 0x000fe200078e0009 */
[----:B------:R-:W-:Y:S06]  /*3e60*/  RET.REL.NODEC R6 `(student_t_f64) ;  /* 0xffffffc006647950 */ /* 0x000fec0003c3ffff */
        .weak           $__internal_19_$__cuda_sm20_div_rn_f64_full
        .type           $__internal_19_$__cuda_sm20_div_rn_f64_full,@function
        .size           $__internal_19_$__cuda_sm20_div_rn_f64_full,($__internal_20_$__cuda_sm20_dsqrt_rn_f64_mediumpath_v1 - $__internal_19_$__cuda_sm20_div_rn_f64_full)
$__internal_19_$__cuda_sm20_div_rn_f64_full:
        /* <DEDUP_REMOVED lines=66> */
.L_x_599:
        /* <DEDUP_REMOVED lines=16> */
.L_x_602:
[----:B------:R-:W-:Y:S01]  /*4390*/  LOP3.LUT R11, R5, 0x80000, RZ, 0xfc, !PT ;  /* 0x00080000050b7812 */ /* 0x000fe200078efcff */
[----:B------:R-:W-:Y:S01]  /*43a0*/  IMAD.MOV.U32 R10, RZ, RZ, R4 ;  /* 0x000000ffff0a7224 */ /* 0x000fe200078e0004 */
[----:B------:R-:W-:Y:S06]  /*43b0*/  BRA `(.L_x_600) ;  /* 0x0000000000087947 */ /* 0x000fec0003800000 */
.L_x_601:
[----:B------:R-:W-:Y:S01]  /*43c0*/  LOP3.LUT R11, R7, 0x80000, RZ, 0xfc, !PT ;  /* 0x00080000070b7812 */ /* 0x000fe200078efcff */
[----:B------:R-:W-:-:S07]  /*43d0*/  IMAD.MOV.U32 R10, RZ, RZ, R6 ;  /* 0x000000ffff0a7224 */ /* 0x000fce00078e0006 */
.L_x_600:
[----:B------:R-:W-:Y:S05]  /*43e0*/  BSYNC.RECONVERGENT B1 ;  /* 0x0000000000017941 */ /* 0x000fea0003800200 */
.L_x_598:
[----:B------:R-:W-:Y:S02]  /*43f0*/  IMAD.MOV.U32 R2, RZ, RZ, R0 ;  /* 0x000000ffff027224 */ /* 0x000fe400078e0000 */
[----:B------:R-:W-:Y:S02]  /*4400*/  IMAD.MOV.U32 R3, RZ, RZ, 0x0 ;  /* 0x00000000ff037424 */ /* 0x000fe400078e00ff */
[----:B------:R-:W-:Y:S02]  /*4410*/  IMAD.MOV.U32 R26, RZ, RZ, R10 ;  /* 0x000000ffff1a7224 */ /* 0x000fe400078e000a */
[----:B------:R-:W-:Y:S01]  /*4420*/  IMAD.MOV.U32 R27, RZ, RZ, R11 ;  /* 0x000000ffff1b7224 */ /* 0x000fe200078e000b */
[----:B------:R-:W-:Y:S06]  /*4430*/  RET.REL.NODEC R2 `(student_t_f64) ;  /* 0xffffffb802f07950 */ /* 0x000fec0003c3ffff */
        .weak           $__internal_20_$__cuda_sm20_dsqrt_rn_f64_mediumpath_v1
        .type           $__internal_20_$__cuda_sm20_dsqrt_rn_f64_mediumpath_v1,@function
        .size           $__internal_20_$__cuda_sm20_dsqrt_rn_f64_mediumpath_v1,($student_t_f64$__internal_accurate_pow - $__internal_20_$__cuda_sm20_dsqrt_rn_f64_mediumpath_v1)
$__internal_20_$__cuda_sm20_dsqrt_rn_f64_mediumpath_v1:
        /* <DEDUP_REMOVED lines=15> */
.L_x_604:
        /* <DEDUP_REMOVED lines=24> */
.L_x_606:
[----:B------:R-:W-:-:S11]  /*46b0*/  DADD R4, R2, R2 ;  /* 0x0000000002047229 */ /* 0x000fd60000000002 */
.L_x_605:
[----:B------:R-:W-:Y:S05]  /*46c0*/  BSYNC.RECONVERGENT B3 ;  /* 0x0000000000037941 */ /* 0x000fea0003800200 */
.L_x_603:
[----:B------:R-:W-:Y:S02]  /*46d0*/  IMAD.MOV.U32 R2, RZ, RZ, R0 ;  /* 0x000000ffff027224 */ /* 0x000fe400078e0000 */
[----:B------:R-:W-:-:S04]  /*46e0*/  IMAD.MOV.U32 R3, RZ, RZ, 0x0 ;  /* 0x00000000ff037424 */ /* 0x000fc800078e00ff */
[----:B------:R-:W-:Y:S05]  /*46f0*/  RET.REL.NODEC R2 `(student_t_f64) ;  /* 0xffffffb802407950 */ /* 0x000fea0003c3ffff */
        .type           $student_t_f64$__internal_accurate_pow,@function
        .size           $student_t_f64$__internal_accurate_pow,($student_t_f64$__internal_trig_reduction_slowpathd - $student_t_f64$__internal_accurate_pow)
$student_t_f64$__internal_accurate_pow:
        /* <DEDUP_REMOVED lines=170> */
.L_x_607:
[----:B------:R-:W-:Y:S02]  /*51a0*/  DFMA R18, R18, R8, R8 ;  /* 0x000000081212722b */ /* 0x000fe40000000008 */
[----:B------:R-:W-:-:S08]  /*51b0*/  DSETP.NEU.AND P0, PT, |R8|, +INF , PT ;  /* 0x7ff000000800742a */ /* 0x000fd00003f0d200 */
[----:B------:R-:W-:Y:S01]  /*51c0*/  FSEL R15, R8, R18, !P0 ;  /* 0x00000012080f7208 */ /* 0x000fe20004000000 */
[----:B------:R-:W-:Y:S01]  /*51d0*/  IMAD.MOV.U32 R8, RZ, RZ, R0 ;  /* 0x000000ffff087224 */ /* 0x000fe200078e0000 */
[----:B------:R-:W-:Y:S01]  /*51e0*/  FSEL R18, R9, R19, !P0 ;  /* 0x0000001309127208 */ /* 0x000fe20004000000 */
[----:B------:R-:W-:-:S04]  /*51f0*/  IMAD.MOV.U32 R9, RZ, RZ, 0x0 ;  /* 0x00000000ff097424 */ /* 0x000fc800078e00ff */
[----:B------:R-:W-:Y:S05]  /*5200*/  RET.REL.NODEC R8 `(student_t_f64) ;  /* 0xffffffac087c7950 */ /* 0x000fea0003c3ffff */
        .type           $student_t_f64$__internal_trig_reduction_slowpathd,@function
        .size           $student_t_f64$__internal_trig_reduction_slowpathd,(.L_x_1778 - $student_t_f64$__internal_trig_reduction_slowpathd)
$student_t_f64$__internal_trig_reduction_slowpathd:
        /* <DEDUP_REMOVED lines=24> */
.L_x_612:
        /* <DEDUP_REMOVED lines=29> */
.L_x_611:
[----:B------:R-:W-:-:S07]  /*5560*/  IMAD.MOV.U32 R4, RZ, RZ, R3 ;  /* 0x000000ffff047224 */ /* 0x000fce00078e0003 */
.L_x_610:
[----:B------:R-:W-:Y:S05]  /*5570*/  BSYNC.RECONVERGENT B4 ;  /* 0x0000000000047941 */ /* 0x000fea0003800200 */
.L_x_609:
        /* <DEDUP_REMOVED lines=60> */
.L_x_614:
[----:B------:R-:W-:Y:S05]  /*5940*/  BSYNC.RECONVERGENT B4 ;  /* 0x0000000000047941 */ /* 0x000fea0003800200 */
.L_x_613:
        /* <DEDUP_REMOVED lines=36> */
.L_x_608:
[----:B------:R-:W-:Y:S02]  /*5b90*/  IMAD.MOV.U32 R33, RZ, RZ, 0x0 ;  /* 0x00000000ff217424 */ /* 0x000fe400078e00ff */
[----:B------:R-:W-:Y:S02]  /*5ba0*/  IMAD.MOV.U32 R0, RZ, RZ, R2 ;  /* 0x000000ffff007224 */ /* 0x000fe400078e0002 */
[----:B------:R-:W-:Y:S05]  /*5bb0*/  RET.REL.NODEC R32 `(student_t_f64) ;  /* 0xffffffa420107950 */ /* 0x000fea0003c3ffff */
.L_x_615:
        /* <DEDUP_REMOVED lines=12> */
.L_x_1778:


//--------------------- .text.student_t_f32       --------------------------
	.section	.text.student_t_f32,"ax",@progbits
	.align	128
        .global         student_t_f32
        .type           student_t_f32,@function
        .size           student_t_f32,(.L_x_1783 - student_t_f32)
        .other          student_t_f32,@"STO_CUDA_ENTRY STV_DEFAULT"
student_t_f32:
.text.student_t_f32:
        /* <DEDUP_REMOVED lines=179> */
.L_x_617:
[----:B------:R-:W-:Y:S01]  /*0b30*/  IMAD.MOV.U32 R4, RZ, RZ, 0x0 ;  /* 0x00000000ff047424 */ /* 0x000fe200078e00ff */
[----:B------:R-:W-:Y:S01]  /*0b40*/  LOP3.LUT P0, RZ, R7, 0x7fffffff, RZ, 0xc0, !PT ;  /* 0x7fffffff07ff7812 */ /* 0x000fe2000780c0ff */
[----:B------:R-:W-:-:S06]  /*0b50*/  IMAD.MOV.U32 R5, RZ, RZ, 0x7ff00000 ;  /* 0x7ff00000ff057424 */ /* 0x000fcc00078e00ff */
[----:B------:R-:W-:-:S10]  /*0b60*/  DFMA R4, R6, R4, +INF ;  /* 0x7ff000000604742b */ /* 0x000fd40000000004 */
[----:B------:R-:W-:Y:S02]  /*0b70*/  FSEL R16, R4, RZ, P0 ;  /* 0x000000ff04107208 */ /* 0x000fe40000000000 */
[----:B------:R-:W-:-:S07]  /*0b80*/  FSEL R17, R5, -QNAN , P0 ;  /* 0xfff0000005117808 */ /* 0x000fce0000000000 */
.L_x_618:
[----:B------:R-:W-:Y:S05]  /*0b90*/  BSYNC.RECONVERGENT B0 ;  /* 0x0000000000007941 */ /* 0x000fea0003800200 */
.L_x_616:
        /* <DEDUP_REMOVED lines=31> */
[----:B------:R-:W-:Y:S05]  /*0d90*/  CALL.REL.NOINC `($student_t_f32$__internal_trig_reduction_slowpathd) ;  /* 0x0000004400207944 */ /* 0x000fea0003c00000 */
[----:B------:R-:W-:Y:S02]  /*0da0*/  IMAD.MOV.U32 R18, RZ, RZ, R6 ;  /* 0x000000ffff127224 */ /* 0x000fe400078e0006 */
[----:B------:R-:W-:-:S07]  /*0db0*/  IMAD.MOV.U32 R19, RZ, RZ, R7 ;  /* 0x000000ffff137224 */ /* 0x000fce00078e0007 */
.L_x_622:
[----:B------:R-:W-:Y:S05]  /*0dc0*/  BSYNC.RECONVERGENT B1 ;  /* 0x0000000000017941 */ /* 0x000fea0003800200 */
.L_x_621:
[----:B------:R-:W-:-:S07]  /*0dd0*/  VIADD R0, R0, 0x1 ;  /* 0x0000000100007836 */ /* 0x000fce0000000000 */
.L_x_620:
[----:B------:R-:W-:Y:S05]  /*0de0*/  BSYNC.RECONVERGENT B0 ;  /* 0x0000000000007941 */ /* 0x000fea0003800200 */
.L_x_619:
        /* <DEDUP_REMOVED lines=50> */
[----:B------:R-:W-:Y:S05]  /*1110*/  CALL.REL.NOINC `($__internal_23_$__cuda_sm20_dsqrt_rn_f64_mediumpath_v1) ;  /* 0x0000003000cc7944 */ /* 0x000fea0003c00000 */
[----:B------:R-:W-:Y:S02]  /*1120*/  IMAD.MOV.U32 R18, RZ, RZ, R4 ;  /* 0x000000ffff127224 */ /* 0x000fe400078e0004 */
[----:B------:R-:W-:-:S07]  /*1130*/  IMAD.MOV.U32 R19, RZ, RZ, R5 ;  /* 0x000000ffff137224 */ /* 0x000fce00078e0005 */
.L_x_624:
[----:B------:R-:W-:Y:S05]  /*1140*/  BSYNC.RECONVERGENT B0 ;  /* 0x0000000000007941 */ /* 0x000fea0003800200 */
.L_x_623:
        /* <DEDUP_REMOVED lines=8> */
[----:B------:R-:W-:Y:S05]  /*11d0*/  CALL.REL.NOINC `($student_t_f32$__internal_trig_reduction_slowpathd) ;  /* 0x0000004000107944 */ /* 0x000fea0003c00000 */
.L_x_626:
[----:B------:R-:W-:Y:S05]  /*11e0*/  BSYNC.RECONVERGENT B0 ;  /* 0x0000000000007941 */ /* 0x000fea0003800200 */
.L_x_625:
        /* <DEDUP_REMOVED lines=38> */
[----:B------:R-:W-:Y:S05]  /*1450*/  CALL.REL.NOINC `($__internal_21_$__cuda_sm20_dblrcp_rn_slowpath_v3) ;  /* 0x0000002400e07944 */ /* 0x000fea0003c00000 */
[----:B------:R-:W-:Y:S02]  /*1460*/  IMAD.MOV.U32 R6, RZ, RZ, R22 ;  /* 0x000000ffff067224 */ /* 0x000fe400078e0016 */
[----:B------:R-:W-:-:S07]  /*1470*/  IMAD.MOV.U32 R7, RZ, RZ, R23 ;  /* 0x000000ffff077224 */ /* 0x000fce00078e0017 */
.L_x_628:
        /* <DEDUP_REMOVED lines=20> */
[----:B------:R-:W-:Y:S05]  /*15c0*/  CALL.REL.NOINC `($student_t_f32$__internal_accurate_pow) ;  /* 0x0000003000507944 */ /* 0x000fea0003c00000 */
[----:B------:R-:W-:Y:S05]  /*15d0*/  BSYNC.RECONVERGENT B1 ;  /* 0x0000000000017941 */ /* 0x000fea0003800200 */
.L_x_631:
        /* <DEDUP_REMOVED lines=12> */
.L_x_630:
[----:B------:R-:W-:Y:S05]  /*16a0*/  BSYNC.RECONVERGENT B0 ;  /* 0x0000000000007941 */ /* 0x000fea0003800200 */
.L_x_629:
        /* <DEDUP_REMOVED lines=15> */
.L_x_634:
        /* <DEDUP_REMOVED lines=11> */
.L_x_633:
[----:B------:R-:W-:Y:S05]  /*1850*/  BSYNC.RECONVERGENT B0 ;  /* 0x0000000000007941 */ /* 0x000fea0003800200 */
.L_x_632:
        /* <DEDUP_REMOVED lines=11> */
.L_x_627:
        /* <DEDUP_REMOVED lines=23> */
[----:B------:R-:W-:Y:S05]  /*1a80*/  CALL.REL.NOINC `($__internal_23_$__cuda_sm20_dsqrt_rn_f64_mediumpath_v1) ;  /* 0x0000002800707944 */ /* 0x000fea0003c00000 */
.L_x_635:
        /* <DEDUP_REMOVED lines=16> */
[----:B------:R-:W-:Y:S05]  /*1b90*/  CALL.REL.NOINC `($__internal_21_$__cuda_sm20_dblrcp_rn_slowpath_v3) ;  /* 0x0000002000107944 */ /* 0x000fea0003c00000 */
.L_x_637:
[----:B------:R-:W-:Y:S05]  /*1ba0*/  BSYNC.RECONVERGENT B0 ;  /* 0x0000000000007941 */ /* 0x000fea0003800200 */
.L_x_636:
[----:B------:R-:W-:Y:S01]  /*1bb0*/  BSSY.RECONVERGENT B0, `(.L_x_638) ;  /* 0x00001b1000007945 */ /* 0x000fe20003800200 */
.L_x_659:
[----:B------:R-:W-:Y:S01]  /*1bc0*/  BSSY.RECONVERGENT B1, `(.L_x_639) ;  /* 0x00000e7000017945 */ /* 0x000fe20003800200 */
[----:B------:R-:W-:Y:S02]  /*1bd0*/  IMAD.MOV.U32 R31, RZ, RZ, R28 ;  /* 0x000000ffff1f7224 */ /* 0x000fe400078e001c */
[----:B------:R-:W-:Y:S02]  /*1be0*/  IMAD.MOV.U32 R30, RZ, RZ, R29 ;  /* 0x000000ffff1e7224 */ /* 0x000fe400078e001d */
[----:B------:R-:W-:Y:S02]  /*1bf0*/  IMAD.MOV.U32 R28, RZ, RZ, R10 ;  /* 0x000000ffff1c7224 */ /* 0x000fe400078e000a */
[----:B------:R-:W-:-:S07]  /*1c00*/  IMAD.MOV.U32 R29, RZ, RZ, R11 ;  /* 0x000000ffff1d7224 */ /* 0x000fce00078e000b */
.L_x_651:
        /* <DEDUP_REMOVED lines=117> */
.L_x_641:
[----:B------:R-:W-:Y:S01]  /*2360*/  IMAD.MOV.U32 R4, RZ, RZ, 0x0 ;  /* 0x00000000ff047424 */ /* 0x000fe200078e00ff */
[----:B------:R-:W-:Y:S01]  /*2370*/  LOP3.LUT P0, RZ, R7, 0x7fffffff, RZ, 0xc0, !PT ;  /* 0x7fffffff07ff7812 */ /* 0x000fe2000780c0ff */
[----:B------:R-:W-:-:S06]  /*2380*/  IMAD.MOV.U32 R5, RZ, RZ, 0x7ff00000 ;  /* 0x7ff00000ff057424 */ /* 0x000fcc00078e00ff */
[----:B------:R-:W-:-:S10]  /*2390*/  DFMA R4, R6, R4, +INF ;  /* 0x7ff000000604742b */ /* 0x000fd40000000004 */
[----:B------:R-:W-:Y:S02]  /*23a0*/  FSEL R26, R4, RZ, P0 ;  /* 0x000000ff041a7208 */ /* 0x000fe40000000000 */
[----:B------:R-:W-:-:S07]  /*23b0*/  FSEL R27, R5, -QNAN , P0 ;  /* 0xfff00000051b7808 */ /* 0x000fce0000000000 */
.L_x_642:
[----:B------:R-:W-:Y:S05]  /*23c0*/  BSYNC.RECONVERGENT B2 ;  /* 0x0000000000027941 */ /* 0x000fea0003800200 */
.L_x_640:
        /* <DEDUP_REMOVED lines=33> */
.L_x_646:
[----:B------:R-:W-:Y:S05]  /*25e0*/  BSYNC.RECONVERGENT B3 ;  /* 0x0000000000037941 */ /* 0x000fea0003800200 */
.L_x_645:
[----:B------:R-:W-:-:S07]  /*25f0*/  VIADD R0, R0, 0x1 ;  /* 0x0000000100007836 */ /* 0x000fce0000000000 */
.L_x_644:
[----:B------:R-:W-:Y:S05]  /*2600*/  BSYNC.RECONVERGENT B2 ;  /* 0x0000000000027941 */ /* 0x000fea0003800200 */
.L_x_643:
        /* <DEDUP_REMOVED lines=49> */
[----:B------:R-:W-:Y:S05]  /*2920*/  CALL.REL.NOINC `($__internal_23_$__cuda_sm20_dsqrt_rn_f64_mediumpath_v1) ;  /* 0x0000001800c87944 */ /* 0x000fea0003c00000 */
[----:B------:R-:W-:Y:S02]  /*2930*/  IMAD.MOV.U32 R12, RZ, RZ, R4 ;  /* 0x000000ffff0c7224 */ /* 0x000fe400078e0004 */
[----:B------:R-:W-:-:S07]  /*2940*/  IMAD.MOV.U32 R13, RZ, RZ, R5 ;  /* 0x000000ffff0d7224 */ /* 0x000fce00078e0005 */
.L_x_648:
[----:B------:R-:W-:Y:S05]  /*2950*/  BSYNC.RECONVERGENT B2 ;  /* 0x0000000000027941 */ /* 0x000fea0003800200 */
.L_x_647:
        /* <DEDUP_REMOVED lines=9> */
.L_x_650:
[----:B------:R-:W-:Y:S05]  /*29f0*/  BSYNC.RECONVERGENT B2 ;  /* 0x0000000000027941 */ /* 0x000fea0003800200 */
.L_x_649:
[----:B------:R-:W-:-:S08]  /*2a00*/  DFMA R2, R22, R14, 1 ;  /* 0x3ff000001602742b */ /* 0x000fd0000000000e */
[----:B------:R-:W-:-:S14]  /*2a10*/  DSETP.GTU.AND P0, PT, R2, RZ, PT ;  /* 0x000000ff0200722a */ /* 0x000fdc0003f0c000 */
[----:B------:R-:W-:Y:S05]  /*2a20*/  @!P0 BRA `(.L_x_651) ;  /* 0xfffffff000788947 */ /* 0x000fea000383ffff */
[----:B------:R-:W-:Y:S05]  /*2a30*/  BSYNC.RECONVERGENT B1 ;  /* 0x0000000000017941 */ /* 0x000fea0003800200 */
.L_x_639:
        /* <DEDUP_REMOVED lines=101> */
.L_x_654:
[----:B------:R-:W-:Y:S01]  /*3090*/  IMAD.MOV.U32 R6, RZ, RZ, 0x0 ;  /* 0x00000000ff067424 */ /* 0x000fe200078e00ff */
[----:B------:R-:W-:Y:S01]  /*30a0*/  LOP3.LUT P0, RZ, R5, 0x7fffffff, RZ, 0xc0, !PT ;  /* 0x7fffffff05ff7812 */ /* 0x000fe2000780c0ff */
[----:B------:R-:W-:-:S06]  /*30b0*/  IMAD.MOV.U32 R7, RZ, RZ, 0x7ff00000 ;  /* 0x7ff00000ff077424 */ /* 0x000fcc00078e00ff */
[----:B------:R-:W-:-:S10]  /*30c0*/  DFMA R6, R4, R6, +INF ;  /* 0x7ff000000406742b */ /* 0x000fd40000000006 */
[----:B------:R-:W-:Y:S02]  /*30d0*/  FSEL R4, R6, RZ, P0 ;  /* 0x000000ff06047208 */ /* 0x000fe40000000000 */
[----:B------:R-:W-:-:S07]  /*30e0*/  FSEL R5, R7, -QNAN , P0 ;  /* 0xfff0000007057808 */ /* 0x000fce0000000000 */
.L_x_655:
[----:B------:R-:W-:Y:S05]  /*30f0*/  BSYNC.RECONVERGENT B1 ;  /* 0x0000000000017941 */ /* 0x000fea0003800200 */
.L_x_653:
        /* <DEDUP_REMOVED lines=76> */
.L_x_657:
[----:B------:R-:W-:Y:S01]  /*35c0*/  IMAD.MOV.U32 R8, RZ, RZ, 0x0 ;  /* 0x00000000ff087424 */ /* 0x000fe200078e00ff */
[----:B------:R-:W-:Y:S01]  /*35d0*/  LOP3.LUT P0, RZ, R7, 0x7fffffff, RZ, 0xc0, !PT ;  /* 0x7fffffff07ff7812 */ /* 0x000fe2000780c0ff */
[----:B------:R-:W-:-:S06]  /*35e0*/  IMAD.MOV.U32 R9, RZ, RZ, 0x7ff00000 ;  /* 0x7ff00000ff097424 */ /* 0x000fcc00078e00ff */
[----:B------:R-:W-:-:S10]  /*35f0*/  DFMA R8, R6, R8, +INF ;  /* 0x7ff000000608742b */ /* 0x000fd40000000008 */
[----:B------:R-:W-:Y:S02]  /*3600*/  FSEL R6, R8, RZ, P0 ;  /* 0x000000ff08067208 */ /* 0x000fe40000000000 */
[----:B------:R-:W-:-:S07]  /*3610*/  FSEL R7, R9, -QNAN , P0 ;  /* 0xfff0000009077808 */ /* 0x000fce0000000000 */
.L_x_658:
[----:B------:R-:W-:Y:S05]  /*3620*/  BSYNC.RECONVERGENT B1 ;  /* 0x0000000000017941 */ /* 0x000fea0003800200 */
.L_x_656:
        /* <DEDUP_REMOVED lines=9> */
.L_x_652:
[----:B------:R-:W-:Y:S05]  /*36c0*/  BSYNC.RECONVERGENT B0 ;  /* 0x0000000000007941 */ /* 0x000fea0003800200 */
.L_x_638:
        /* <DEDUP_REMOVED lines=26> */
[----:B------:R-:W-:Y:S05]  /*3870*/  CALL.REL.NOINC `($__internal_22_$__cuda_sm20_div_rn_f64_full) ;  /* 0x0000000400807944 */ /* 0x000fea0003c00000 */
.L_x_661:
[----:B------:R-:W-:Y:S05]  /*3880*/  BSYNC.RECONVERGENT B0 ;  /* 0x0000000000007941 */ /* 0x000fea0003800200 */
.L_x_660:
        /* <DEDUP_REMOVED lines=21> */
.L_x_663:
[----:B------:R-:W-:Y:S05]  /*39e0*/  BSYNC.RECONVERGENT B0 ;  /* 0x0000000000007941 */ /* 0x000fea0003800200 */
.L_x_662:
        /* <DEDUP_REMOVED lines=18> */
[----:B------:R-:W-:Y:S05]  /*3b10*/  CALL.REL.NOINC `($__internal_22_$__cuda_sm20_div_rn_f64_full) ;  /* 0x0000000000d87944 */ /* 0x000fea0003c00000 */
[----:B------:R-:W-:Y:S02]  /*3b20*/  IMAD.MOV.U32 R2, RZ, RZ, R26 ;  /* 0x000000ffff027224 */ /* 0x000fe400078e001a */
[----:B------:R-:W-:-:S07]  /*3b30*/  IMAD.MOV.U32 R3, RZ, RZ, R27 ;  /* 0x000000ffff037224 */ /* 0x000fce00078e001b */
.L_x_665:
[----:B------:R-:W-:Y:S05]  /*3b40*/  BSYNC.RECONVERGENT B0 ;  /* 0x0000000000007941 */ /* 0x000fea0003800200 */
.L_x_664:
[----:B------:R-:W0:Y:S01]  /*3b50*/  S2R R0, SR_TID.X ;  /* 0x0000000000007919 */ /* 0x000e220000002100 */
[----:B------:R-:W0:Y:S01]  /*3b60*/  S2UR UR6, SR_CTAID.X ;  /* 0x00000000000679c3 */ /* 0x000e220000002500 */
[----:B------:R-:W1:Y:S07]  /*3b70*/  F2F.F32.F64 R3, R2 ;  /* 0x0000000200037310 */ /* 0x000e6e0000301000 */
[----:B------:R-:W0:Y:S08]  /*3b80*/  LDC R7, c[0x0][0x360] ;  /* 0x0000d800ff077b82 */ /* 0x000e300000000800 */
[----:B------:R-:W2:Y:S01]  /*3b90*/  LDC.64 R4, c[0x0][0x380] ;  /* 0x0000e000ff047b82 */ /* 0x000ea20000000a00 */
[----:B0-----:R-:W-:-:S04]  /*3ba0*/  IMAD R7, R7, UR6, R0 ;  /* 0x0000000607077c24 */ /* 0x001fc8000f8e0200 */
[----:B--2---:R-:W-:-:S05]  /*3bb0*/  IMAD.WIDE.U32 R4, R7, 0x4, R4 ;  /* 0x0000000407047825 */ /* 0x004fca00078e0004 */
[----:B-1----:R-:W-:Y:S01]  /*3bc0*/  STG.E desc[UR4][R4.64], R3 ;  /* 0x0000000304007986 */ /* 0x002fe2000c101904 */
[----:B------:R-:W-:Y:S05]  /*3bd0*/  EXIT ;  /* 0x000000000000794d */ /* 0x000fea0003800000 */
        .weak           $__internal_21_$__cuda_sm20_dblrcp_rn_slowpath_v3
        .type           $__internal_21_$__cuda_sm20_dblrcp_rn_slowpath_v3,@function
        .size           $__internal_21_$__cuda_sm20_dblrcp_rn_slowpath_v3,($__internal_22_$__cuda_sm20_div_rn_f64_full - $__internal_21_$__cuda_sm20_dblrcp_rn_slowpath_v3)
$__internal_21_$__cuda_sm20_dblrcp_rn_slowpath_v3:
        /* <DEDUP_REMOVED lines=24> */
.L_x_669:
        /* <DEDUP_REMOVED lines=10> */
.L_x_667:
[----:B------:R-:W-:Y:S01]  /*3e00*/  LOP3.LUT R9, R7, 0x80000, RZ, 0xfc, !PT ;  /* 0x0008000007097812 */ /* 0x000fe200078efcff */
[----:B------:R-:W-:-:S07]  /*3e10*/  IMAD.MOV.U32 R8, RZ, RZ, R6 ;  /* 0x000000ffff087224 */ /* 0x000fce00078e0006 */
.L_x_668:
[----:B------:R-:W-:Y:S05]  /*3e20*/  BSYNC.RECONVERGENT B1 ;  /* 0x0000000000017941 */ /* 0x000fea0003800200 */
.L_x_666:
[----:B------:R-:W-:Y:S02]  /*3e30*/  IMAD.MOV.U32 R6, RZ, RZ, R0 ;  /* 0x000000ffff067224 */ /* 0x000fe400078e0000 */
[----:B------:R-:W-:Y:S02]  /*3e40*/  IMAD.MOV.U32 R7, RZ, RZ, 0x0 ;  /* 0x00000000ff077424 */ /* 0x000fe400078e00ff */
[----:B------:R-:W-:Y:S02]  /*3e50*/  IMAD.MOV.U32 R22, RZ, RZ, R8 ;  /* 0x000000ffff167224 */ /* 0x000fe400078e0008 */
[----:B------:R-:W-:Y:S01]  /*3e60*/  IMAD.MOV.U32 R23, RZ, RZ, R9 ;  /* 0x000000ffff177224 */ /* 0x000fe200078e0009 */
[----:B------:R-:W-:Y:S06]  /*3e70*/  RET.REL.NODEC R6 `(student_t_f32) ;  /* 0xffffffc006607950 */ /* 0x000fec0003c3ffff */
        .weak           $__internal_22_$__cuda_sm20_div_rn_f64_full
        .type           $__internal_22_$__cuda_sm20_div_rn_f64_full,@function
        .size           $__internal_22_$__cuda_sm20_div_rn_f64_full,($__internal_23_$__cuda_sm20_dsqrt_rn_f64_mediumpath_v1 - $__internal_22_$__cuda_sm20_div_rn_f64_full)
$__internal_22_$__cuda_sm20_div_rn_f64_full:
        /* <DEDUP_REMOVED lines=66> */
.L_x_671:
        /* <DEDUP_REMOVED lines=16> */
.L_x_674:
[----:B------:R-:W-:Y:S01]  /*43a0*/  LOP3.LUT R11, R5, 0x80000, RZ, 0xfc, !PT ;  /* 0x00080000050b7812 */ /* 0x000fe200078efcff */
[----:B------:R-:W-:Y:S01]  /*43b0*/  IMAD.MOV.U32 R10, RZ, RZ, R4 ;  /* 0x000000ffff0a7224 */ /* 0x000fe200078e0004 */
[----:B------:R-:W-:Y:S06]  /*43c0*/  BRA `(.L_x_672) ;  /* 0x0000000000087947 */ /* 0x000fec0003800000 */
.L_x_673:
[----:B------:R-:W-:Y:S01]  /*43d0*/  LOP3.LUT R11, R7, 0x80000, RZ, 0xfc, !PT ;  /* 0x00080000070b7812 */ /* 0x000fe200078efcff */
[----:B------:R-:W-:-:S07]  /*43e0*/  IMAD.MOV.U32 R10, RZ, RZ, R6 ;  /* 0x000000ffff0a7224 */ /* 0x000fce00078e0006 */
.L_x_672:
[----:B------:R-:W-:Y:S05]  /*43f0*/  BSYNC.RECONVERGENT B1 ;  /* 0x0000000000017941 */ /* 0x000fea0003800200 */
.L_x_670:
[----:B------:R-:W-:Y:S02]  /*4400*/  IMAD.MOV.U32 R2, RZ, RZ, R0 ;  /* 0x000000ffff027224 */ /* 0x000fe400078e0000 */
[----:B------:R-:W-:Y:S02]  /*4410*/  IMAD.MOV.U32 R3, RZ, RZ, 0x0 ;  /* 0x00000000ff037424 */ /* 0x000fe400078e00ff */
[----:B------:R-:W-:Y:S02]  /*4420*/  IMAD.MOV.U32 R26, RZ, RZ, R10 ;  /* 0x000000ffff1a7224 */ /* 0x000fe400078e000a */
[----:B------:R-:W-:Y:S01]  /*4430*/  IMAD.MOV.U32 R27, RZ, RZ, R11 ;  /* 0x000000ffff1b7224 */ /* 0x000fe200078e000b */
[----:B------:R-:W-:Y:S06]  /*4440*/  RET.REL.NODEC R2 `(student_t_f32) ;  /* 0xffffffb802ec7950 */ /* 0x000fec0003c3ffff */
        .weak           $__internal_23_$__cuda_sm20_dsqrt_rn_f64_mediumpath_v1
        .type           $__internal_23_$__cuda_sm20_dsqrt_rn_f64_mediumpath_v1,@function
        .size           $__internal_23_$__cuda_sm20_dsqrt_rn_f64_mediumpath_v1,($student_t_f32$__internal_accurate_pow - $__internal_23_$__cuda_sm20_dsqrt_rn_f64_mediumpath_v1)
$__internal_23_$__cuda_sm20_dsqrt_rn_f64_mediumpath_v1:
        /* <DEDUP_REMOVED lines=15> */
.L_x_676:
        /* <DEDUP_REMOVED lines=24> */
.L_x_678:
[----:B------:R-:W-:-:S11]  /*46c0*/  DADD R4, R2, R2 ;  /* 0x0000000002047229 */ /* 0x000fd60000000002 */
.L_x_677:
[----:B------:R-:W-:Y:S05]  /*46d0*/  BSYNC.RECONVERGENT B3 ;  /* 0x0000000000037941 */ /* 0x000fea0003800200 */
.L_x_675:
[----:B------:R-:W-:Y:S02]  /*46e0*/  IMAD.MOV.U32 R2, RZ, RZ, R0 ;  /* 0x000000ffff027224 */ /* 0x000fe400078e0000 */
[----:B------:R-:W-:-:S04]  /*46f0*/  IMAD.MOV.U32 R3, RZ, RZ, 0x0 ;  /* 0x00000000ff037424 */ /* 0x000fc800078e00ff */
[----:B------:R-:W-:Y:S05]  /*4700*/  RET.REL.NODEC R2 `(student_t_f32) ;  /* 0xffffffb8023c7950 */ /* 0x000fea0003c3ffff */
        .type           $student_t_f32$__internal_accurate_pow,@function
        .size           $student_t_f32$__internal_accurate_pow,($student_t_f32$__internal_trig_reduction_slowpathd - $student_t_f32$__internal_accurate_pow)
$student_t_f32$__internal_accurate_pow:
        /* <DEDUP_REMOVED lines=170> */
.L_x_679:
[----:B------:R-:W-:Y:S02]  /*51b0*/  DFMA R18, R18, R8, R8 ;  /* 0x000000081212722b */ /* 0x000fe40000000008 */
[----:B------:R-:W-:-:S08]  /*51c0*/  DSETP.NEU.AND P0, PT, |R8|, +INF , PT ;  /* 0x7ff000000800742a */ /* 0x000fd00003f0d200 */
[----:B------:R-:W-:Y:S01]  /*51d0*/  FSEL R15, R8, R18, !P0 ;  /* 0x00000012080f7208 */ /* 0x000fe20004000000 */
[----:B------:R-:W-:Y:S01]  /*51e0*/  IMAD.MOV.U32 R8, RZ, RZ, R0 ;  /* 0x000000ffff087224 */ /* 0x000fe200078e0000 */
[----:B------:R-:W-:Y:S01]  /*51f0*/  FSEL R18, R9, R19, !P0 ;  /* 0x0000001309127208 */ /* 0x000fe20004000000 */
[----:B------:R-:W-:-:S04]  /*5200*/  IMAD.MOV.U32 R9, RZ, RZ, 0x0 ;  /* 0x00000000ff097424 */ /* 0x000fc800078e00ff */
[----:B------:R-:W-:Y:S05]  /*5210*/  RET.REL.NODEC R8 `(student_t_f32) ;  /* 0xffffffac08787950 */ /* 0x000fea0003c3ffff */
        .type           $student_t_f32$__internal_trig_reduction_slowpathd,@function
        .size           $student_t_f32$__internal_trig_reduction_slowpathd,(.L_x_1783 - $student_t_f32$__internal_trig_reduction_slowpathd)
$student_t_f32$__internal_trig_reduction_slowpathd:
        /* <DEDUP_REMOVED lines=24> */
.L_x_684:
        /* <DEDUP_REMOVED lines=29> */
.L_x_683:
[----:B------:R-:W-:-:S07]  /*5570*/  IMAD.MOV.U32 R4, RZ, RZ, R3 ;  /* 0x000000ffff047224 */ /* 0x000fce00078e0003 */
.L_x_682:
[----:B------:R-:W-:Y:S05]  /*5580*/  BSYNC.RECONVERGENT B4 ;  /* 0x0000000000047941 */ /* 0x000fea0003800200 */
.L_x_681:
        /* <DEDUP_REMOVED lines=60> */
.L_x_686:
[----:B------:R-:W-:Y:S05]  /*5950*/  BSYNC.RECONVERGENT B4 ;  /* 0x0000000000047941 */ /* 0x000fea0003800200 */
.L_x_685:
        /* <DEDUP_REMOVED lines=36> */
.L_x_680:
[----:B------:R-:W-:Y:S02]  /*5ba0*/  IMAD.MOV.U32 R33, RZ, RZ, 0x0 ;  /* 0x00000000ff217424 */ /* 0x000fe400078e00ff */
[----:B------:R-:W-:Y:S02]  /*5bb0*/  IMAD.MOV.U32 R0, RZ, RZ, R2 ;  /* 0x000000ffff007224 */ /* 0x000fe400078e0002 */
[----:B------:R-:W-:Y:S05]  /*5bc0*/  RET.REL.NODEC R32 `(student_t_f32) ;  /* 0xffffffa4200c7950 */ /* 0x000fea0003c3ffff */
.L_x_687:
        /* <DEDUP_REMOVED lines=11> */
.L_x_1783:


//--------------------- .text.chi_squared_bf16    --------------------------
	.section	.text.chi_squared_bf16,"ax",@progbits
	.align	128
        .global         chi_squared_bf16
        .type           chi_squared_bf16,@function
        .size           chi_squared_bf16,(.L_x_1787 - chi_squared_bf16)
        .other          chi_squared_bf16,@"STO_CUDA_ENTRY STV_DEFAULT"
chi_squared_bf16:
.text.chi_squared_bf16:
        /* <DEDUP_REMOVED lines=31> */
[----:B------:R-:W-:Y:S01]  /*01f0*/  IMAD R11, R5, -0x40a7b893, R8 ;  /* 0xbf58476d050b7824 */ /* 0x000fe200078e0208 */
        /* <DEDUP_REMOVED lines=32> */
[----:B------:R-:W-:Y:S02]  /*0400*/  SEL R0, R0, RZ, P0 ;  /* 0x000000ff00007207 */ /* 0x000fe40000000000 */
[----:B------:R-:W-:Y:S01]  /*0410*/  SEL R5, R4, RZ, P1 ;  /* 0x000000ff04057207 */ /* 0x000fe20000800000 */
[----:B------:R-:W-:Y:S01]  /*0420*/  IMAD.MOV.U32 R6, RZ, RZ, R3 ;  /* 0x000000ffff067224 */ /* 0x000fe200078e0003 */
[----:B------:R-:W-:Y:S01]  /*0430*/  SEL R2, R2, 0x1, P1 ;  /* 0x0000000102027807 */ /* 0x000fe20000800000 */
[----:B------:R-:W-:Y:S01]  /*0440*/  IMAD.MOV.U32 R4, RZ, RZ, R0 ;  /* 0x000000ffff047224 */ /* 0x000fe200078e0000 */
[----:B------:R-:W-:Y:S06]  /*0450*/  @P2 BRA `(.L_x_688) ;  /* 0x0000000400a82947 */ /* 0x000fec0003800000 */
        /* <DEDUP_REMOVED lines=8> */
[----:B------:R-:W-:Y:S01]  /*04e0*/  SHF.R.U32.HI R15, RZ, 0xb, R11 ;  /* 0x0000000bff0f7819 */ /* 0x000fe2000001160b */
[----:B0-----:R-:W-:-:S08]  /*04f0*/  DFMA R8, -R24, R6, 1 ;  /* 0x3ff000001808742b */ /* 0x001fd00000000106 */
[----:B------:R-:W-:-:S08]  /*0500*/  DFMA R8, R8, R8, R8 ;  /* 0x000000080808722b */ /* 0x000fd00000000008 */
[----:B------:R-:W-:Y:S02]  /*0510*/  DFMA R10, R6, R8, R6 ;  /* 0x00000008060a722b */ /* 0x000fe40000000006 */
[----:B------:R-:W0:Y:S06]  /*0520*/  I2F.F64.U64 R8, R14 ;  /* 0x0000000e00087312 */ /* 0x000e2c0000301800 */
[----:B------:R-:W-:-:S08]  /*0530*/  DFMA R12, -R24, R10, 1 ;  /* 0x3ff00000180c742b */ /* 0x000fd0000000010a */
[----:B------:R-:W-:Y:S01]  /*0540*/  DFMA R6, R10, R12, R10 ;  /* 0x0000000c0a06722b */ /* 0x000fe2000000000a */
[----:B------:R-:W-:Y:S01]  /*0550*/  IMAD.SHL.U32 R11, R2, 0x800000, RZ ;  /* 0x00800000020b7824 */ /* 0x000fe200078e00ff */
[----:B0-----:R-:W-:-:S04]  /*0560*/  DMUL R8, R8, 1.1102230246251565404e-16 ;  /* 0x3ca0000008087828 */ /* 0x001fc80000000000 */
[----:B------:R-:W-:Y:S01]  /*0570*/  LOP3.LUT R5, R11, R2, RZ, 0x3c, !PT ;  /* 0x000000020b057212 */ /* 0x000fe200078e3cff */
[----:B------:R-:W-:Y:S06]  /*0580*/  @P0 BRA `(.L_x_689) ;  /* 0x0000000000200947 */ /* 0x000fec0003800000 */
[----:B------:R-:W-:Y:S01]  /*0590*/  LOP3.LUT R2, R25, 0x7fffffff, RZ, 0xc0, !PT ;  /* 0x7fffffff19027812 */ /* 0x000fe200078ec0ff */
[----:B------:R-:W-:Y:S01]  /*05a0*/  IMAD.MOV.U32 R10, RZ, RZ, R24 ;  /* 0x000000ffff0a7224 */ /* 0x000fe200078e0018 */
[----:B------:R-:W-:Y:S01]  /*05b0*/  MOV R14, 0x5f0 ;  /* 0x000005f0000e7802 */ /* 0x000fe20000000f00 */
[----:B------:R-:W-:Y:S02]  /*05c0*/  IMAD.MOV.U32 R11, RZ, RZ, R25 ;  /* 0x000000ffff0b7224 */ /* 0x000fe400078e0019 */
[----:B------:R-:W-:-:S07]  /*05d0*/  VIADD R16, R2, 0xfff00000 ;  /* 0xfff0000002107836 */ /* 0x000fce0000000000 */
[----:B------:R-:W-:Y:S05]  /*05e0*/  CALL.REL.NOINC `($__internal_24_$__cuda_sm20_dblrcp_rn_slowpath_v3) ;  /* 0x0000002400147944 */ /* 0x000fea0003c00000 */
[----:B------:R-:W-:Y:S02]  /*05f0*/  IMAD.MOV.U32 R6, RZ, RZ, R22 ;  /* 0x000000ffff067224 */ /* 0x000fe400078e0016 */
[----:B------:R-:W-:-:S07]  /*0600*/  IMAD.MOV.U32 R7, RZ, RZ, R23 ;  /* 0x000000ffff077224 */ /* 0x000fce00078e0017 */
.L_x_689:
        /* <DEDUP_REMOVED lines=20> */
[----:B------:R-:W-:Y:S05]  /*0750*/  CALL.REL.NOINC `($chi_squared_bf16$__internal_accurate_pow) ;  /* 0x0000002800087944 */ /* 0x000fea0003c00000 */
[----:B------:R-:W-:Y:S05]  /*0760*/  BSYNC.RECONVERGENT B1 ;  /* 0x0000000000017941 */ /* 0x000fea0003800200 */
.L_x_692:
        /* <DEDUP_REMOVED lines=12> */
.L_x_691:
[----:B------:R-:W-:Y:S05]  /*0830*/  BSYNC.RECONVERGENT B0 ;  /* 0x0000000000007941 */ /* 0x000fea0003800200 */
.L_x_690:
        /* <DEDUP_REMOVED lines=15> */
.L_x_695:
        /* <DEDUP_REMOVED lines=11> */
.L_x_694:
[----:B------:R-:W-:Y:S05]  /*09e0*/  BSYNC.RECONVERGENT B0 ;  /* 0x0000000000007941 */ /* 0x000fea0003800200 */
.L_x_693:
[----:B------:R-:W-:Y:S01]  /*09f0*/  DSETP.NEU.AND P0, PT, R8, 1, PT ;  /* 0x3ff000000800742a */ /* 0x000fe20003f0d000 */
[----:B------:R-:W-:Y:S01]  /*0a00*/  SHF.R.U64 R2, R5, 0x12, R4 ;  /* 0x0000001205027819 */ /* 0x000fe20000001204 */
[----:B------:R-:W-:Y:S01]  /*0a10*/  DSETP.NEU.AND P1, PT, R6, RZ, PT ;  /* 0x000000ff0600722a */ /* 0x000fe20003f2d000 */
[C-C-:B------:R-:W-:Y:S01]  /*0a20*/  SHF.R.U64 R8, R3.reuse, 0x5, R0.reuse ;  /* 0x0000000503087819 */ /* 0x140fe20000001200 */
[----:B------:R-:W-:Y:S01]  /*0a30*/  DADD R24, R24, 1 ;  /* 0x3ff0000018187429 */ /* 0x000fe20000000000 */
[----:B------:R-:W-:Y:S02]  /*0a40*/  SHF.R.U32.HI R12, RZ, 0x5, R0 ;  /* 0x00000005ff0c7819 */ /* 0x000fe40000011600 */
[----:B------:R-:W-:Y:S02]  /*0a50*/  SHF.R.U32.HI R9, RZ, 0x12, R4 ;  /* 0x00000012ff097819 */ /* 0x000fe40000011604 */
[----:B------:R-:W-:Y:S01]  /*0a60*/  LOP3.LUT R6, R3, R8, R2, 0x96, !PT ;  /* 0x0000000803067212 */ /* 0x000fe200078e9602 */
[----:B------:R-:W-:Y:S01]  /*0a70*/  IMAD.MOV.U32 R2, RZ, RZ, R3 ;  /* 0x000000ffff027224 */ /* 0x000fe200078e0003 */
[----:B------:R-:W-:-:S02]  /*0a80*/  FSEL R26, R10, RZ, P0 ;  /* 0x000000ff0a1a7208 */ /* 0x000fc40000000000 */
[----:B------:R-:W-:Y:S02]  /*0a90*/  LOP3.LUT R7, R0, R12, R9, 0x96, !PT ;  /* 0x0000000c00077212 */ /* 0x000fe400078e9609 */
[----:B------:R-:W-:Y:S02]  /*0aa0*/  FSEL R10, R11, 1.875, P0 ;  /* 0x3ff000000b0a7808 */ /* 0x000fe40000000000 */
[----:B------:R-:W-:Y:S01]  /*0ab0*/  LOP3.LUT R6, R6, R5, RZ, 0x3c, !PT ;  /* 0x0000000506067212 */ /* 0x000fe200078e3cff */
[----:B------:R-:W-:Y:S01]  /*0ac0*/  IMAD.MOV.U32 R5, RZ, RZ, R0 ;  /* 0x000000ffff057224 */ /* 0x000fe200078e0000 */
[----:B------:R-:W-:Y:S02]  /*0ad0*/  LOP3.LUT R4, R7, R4, RZ, 0x3c, !PT ;  /* 0x0000000407047212 */ /* 0x000fe400078e3cff */
[----:B------:R-:W-:Y:S02]  /*0ae0*/  FSEL R26, R26, RZ, P1 ;  /* 0x000000ff1a1a7208 */ /* 0x000fe40000800000 */
[----:B------:R-:W-:-:S07]  /*0af0*/  FSEL R27, R10, 1.875, P1 ;  /* 0x3ff000000a1b7808 */ /* 0x000fce0000800000 */
.L_x_688:
        /* <DEDUP_REMOVED lines=20> */
[----:B------:R-:W-:Y:S02]  /*0c40*/  IMAD.MOV.U32 R7, RZ, RZ, R19 ;  /* 0x000000ffff077224 */ /* 0x000fe400078e0013 */
[----:B------:R-:W-:Y:S02]  /*0c50*/  IMAD.MOV.U32 R12, RZ, RZ, R16 ;  /* 0x000000ffff0c7224 */ /* 0x000fe400078e0010 */
[----:B------:R-:W-:Y:S01]  /*0c60*/  IMAD.MOV.U32 R19, RZ, RZ, R8 ;  /* 0x000000ffff137224 */ /* 0x000fe200078e0008 */
[----:B------:R-:W-:Y:S01]  /*0c70*/  MOV R8, 0xce0 ;  /* 0x00000ce000087802 */ /* 0x000fe20000000f00 */
[----:B------:R-:W-:Y:S02]  /*0c80*/  IMAD.MOV.U32 R16, RZ, RZ, R20 ;  /* 0x000000ffff107224 */ /* 0x000fe400078e0014 */
[----:B------:R-:W-:Y:S02]  /*0c90*/  IMAD.MOV.U32 R17, RZ, RZ, R21 ;  /* 0x000000ffff117224 */ /* 0x000fe400078e0015 */
[----:B------:R-:W-:-:S02]  /*0ca0*/  IMAD.MOV.U32 R10, RZ, RZ, R14 ;  /* 0x000000ffff0a7224 */ /* 0x000fc400078e000e */
[----:B------:R-:W-:Y:S02]  /*0cb0*/  IMAD.MOV.U32 R9, RZ, RZ, R15 ;  /* 0x000000ffff097224 */ /* 0x000fe400078e000f */
[----:B------:R-:W-:-:S07]  /*0cc0*/  IMAD.MOV.U32 R13, RZ, RZ, R11 ;  /* 0x000000ffff0d7224 */ /* 0x000fce00078e000b */
[----:B------:R-:W-:Y:S05]  /*0cd0*/  CALL.REL.NOINC `($__internal_25_$__cuda_sm20_dsqrt_rn_f64_mediumpath_v1) ;  /* 0x0000001c00fc7944 */ /* 0x000fea0003c00000 */
.L_x_696:
        /* <DEDUP_REMOVED lines=12> */
[----:B------:R-:W-:Y:S01]  /*0da0*/  LOP3.LUT R0, R13, 0x7fffffff, RZ, 0xc0, !PT ;  /* 0x7fffffff0d007812 */ /* 0x000fe200078ec0ff */
[----:B------:R-:W-:Y:S01]  /*0db0*/  IMAD.MOV.U32 R10, RZ, RZ, R12 ;  /* 0x000000ffff0a7224 */ /* 0x000fe200078e000c */
[----:B------:R-:W-:Y:S01]  /*0dc0*/  MOV R14, 0xe00 ;  /* 0x00000e00000e7802 */ /* 0x000fe20000000f00 */
[----:B------:R-:W-:Y:S02]  /*0dd0*/  IMAD.MOV.U32 R11, RZ, RZ, R13 ;  /* 0x000000ffff0b7224 */ /* 0x000fe400078e000d */
[----:B------:R-:W-:-:S07]  /*0de0*/  VIADD R16, R0, 0xfff00000 ;  /* 0xfff0000000107836 */ /* 0x000fce0000000000 */
[----:B------:R-:W-:Y:S05]  /*0df0*/  CALL.REL.NOINC `($__internal_24_$__cuda_sm20_dblrcp_rn_slowpath_v3) ;  /* 0x0000001c00107944 */ /* 0x000fea0003c00000 */
.L_x_698:
[----:B------:R-:W-:Y:S05]  /*0e00*/  BSYNC.RECONVERGENT B0 ;  /* 0x0000000000007941 */ /* 0x000fea0003800200 */
.L_x_697:
[----:B------:R-:W-:Y:S01]  /*0e10*/  BSSY.RECONVERGENT B0, `(.L_x_699) ;  /* 0x00001b6000007945 */ /* 0x000fe20003800200 */
.L_x_720:
[----:B------:R-:W-:Y:S01]  /*0e20*/  BSSY.RECONVERGENT B1, `(.L_x_700) ;  /* 0x00000e9000017945 */ /* 0x000fe20003800200 */
[----:B------:R-:W-:Y:S02]  /*0e30*/  IMAD.MOV.U32 R3, RZ, RZ, R2 ;  /* 0x000000ffff037224 */ /* 0x000fe400078e0002 */
[----:B------:R-:W-:Y:S02]  /*0e40*/  IMAD.MOV.U32 R0, RZ, RZ, R5 ;  /* 0x000000ffff007224 */ /* 0x000fe400078e0005 */
[----:B------:R-:W-:Y:S02]  /*0e50*/  IMAD.MOV.U32 R2, RZ, RZ, R6 ;  /* 0x000000ffff027224 */ /* 0x000fe400078e0006 */
[----:B------:R-:W-:-:S07]  /*0e60*/  IMAD.MOV.U32 R5, RZ, RZ, R4 ;  /* 0x000000ffff057224 */ /* 0x000fce00078e0004 */
.L_x_712:
        /* <DEDUP_REMOVED lines=117> */
.L_x_702:
[----:B------:R-:W-:Y:S01]  /*15c0*/  IMAD.MOV.U32 R8, RZ, RZ, 0x0 ;  /* 0x00000000ff087424 */ /* 0x000fe200078e00ff */
[----:B------:R-:W-:Y:S01]  /*15d0*/  LOP3.LUT P0, RZ, R11, 0x7fffffff, RZ, 0xc0, !PT ;  /* 0x7fffffff0bff7812 */ /* 0x000fe2000780c0ff */
[----:B------:R-:W-:-:S06]  /*15e0*/  IMAD.MOV.U32 R9, RZ, RZ, 0x7ff00000 ;  /* 0x7ff00000ff097424 */ /* 0x000fcc00078e00ff */
[----:B------:R-:W-:-:S10]  /*15f0*/  DFMA R8, R10, R8, +INF ;  /* 0x7ff000000a08742b */ /* 0x000fd40000000008 */
[----:B------:R-:W-:Y:S02]  /*1600*/  FSEL R10, R8, RZ, P0 ;  /* 0x000000ff080a7208 */ /* 0x000fe40000000000 */
[----:B------:R-:W-:-:S07]  /*1610*/  FSEL R11, R9, -QNAN , P0 ;  /* 0xfff00000090b7808 */ /* 0x000fce0000000000 */
.L_x_703:
[----:B------:R-:W-:Y:S05]  /*1620*/  BSYNC.RECONVERGENT B2 ;  /* 0x0000000000027941 */ /* 0x000fea0003800200 */
.L_x_701:
[----:B------:R-:W-:Y:S01]  /*1630*/  DMUL R6, R6, 1.1102230246251565404e-16 ;  /* 0x3ca0000006067828 */ /* 0x000fe20000000000 */
[----:B------:R-:W-:Y:S01]  /*1640*/  UMOV UR10, 0x54442d18 ;  /* 0x54442d18000a7882 */ /* 0x000fe20000000000 */
[----:B------:R-:W-:Y:S01]  /*1650*/  UMOV UR11, 0x401921fb ;  /* 0x401921fb000b7882 */ /* 0x000fe20000000000 */
[----:B------:R-:W-:Y:S01]  /*1660*/  BSSY.RECONVERGENT B2, `(.L_x_704) ;  /* 0x0000021000027945 */ /* 0x000fe20003800200 */
[----:B------:R-:W-:Y:S01]  /*1670*/  DMUL R28, RZ, +INF ;  /* 0x7ff00000ff1c7828 */ /* 0x000fe20000000000 */
[----:B------:R-:W-:-:S03]  /*1680*/  IMAD.MOV.U32 R4, RZ, RZ, 0x1 ;  /* 0x00000001ff047424 */ /* 0x000fc600078e00ff */
[----:B------:R-:W-:Y:S02]  /*1690*/  DMUL R20, R6, UR10 ;  /* 0x0000000a06147c28 */ /* 0x000fe40008000000 */
[----:B------:R-:W-:-:S06]  /*16a0*/  DMUL R6, R10, -2 ;  /* 0xc00000000a067828 */ /* 0x000fcc0000000000 */
        /* <DEDUP_REMOVED lines=22> */
[----:B------:R-:W-:Y:S05]  /*1810*/  CALL.REL.NOINC `($chi_squared_bf16$__internal_trig_reduction_slowpathd) ;  /* 0x0000002000987944 */ /* 0x000fea0003c00000 */
[----:B------:R-:W-:Y:S02]  /*1820*/  IMAD.MOV.U32 R4, RZ, RZ, R10 ;  /* 0x000000ffff047224 */ /* 0x000fe400078e000a */
[----:B------:R-:W-:Y:S02]  /*1830*/  IMAD.MOV.U32 R28, RZ, RZ, R16 ;  /* 0x000000ffff1c7224 */ /* 0x000fe400078e0010 */
[----:B------:R-:W-:-:S07]  /*1840*/  IMAD.MOV.U32 R29, RZ, RZ, R17 ;  /* 0x000000ffff1d7224 */ /* 0x000fce00078e0011 */
.L_x_707:
[----:B------:R-:W-:Y:S05]  /*1850*/  BSYNC.RECONVERGENT B3 ;  /* 0x0000000000037941 */ /* 0x000fea0003800200 */
.L_x_706:
[----:B------:R-:W-:-:S07]  /*1860*/  VIADD R4, R4, 0x1 ;  /* 0x0000000104047836 */ /* 0x000fce0000000000 */
.L_x_705:
[----:B------:R-:W-:Y:S05]  /*1870*/  BSYNC.RECONVERGENT B2 ;  /* 0x0000000000027941 */ /* 0x000fea0003800200 */
.L_x_704:
        /* <DEDUP_REMOVED lines=20> */
[----:B------:R-:W-:Y:S01]  /*19c0*/  ISETP.GE.U32.AND P1, PT, R8, 0x7ca00000, PT ;  /* 0x7ca000000800780c */ /* 0x000fe20003f26070 */
[----:B------:R-:W-:Y:S02]  /*19d0*/  IMAD.MOV.U32 R12, RZ, RZ, 0x0 ;  /* 0x00000000ff0c7424 */ /* 0x000fe400078e00ff */
[----:B------:R-:W-:-:S04]  /*19e0*/  IMAD.MOV.U32 R13, RZ, RZ, 0x3fd80000 ;  /* 0x3fd80000ff0d7424 */ /* 0x000fc800078e00ff */
[----:B------:R-:W-:Y:S02]  /*19f0*/  DFMA R14, R32, R10, R14 ;  /* 0x0000000a200e722b */ /* 0x000fe4000000000e */
[----:B0-----:R-:W-:-:S06]  /*1a00*/  DMUL R10, R8, R8 ;  /* 0x00000008080a7228 */ /* 0x001fcc0000000000 */
        /* <DEDUP_REMOVED lines=25> */
[----:B------:R-:W-:Y:S05]  /*1ba0*/  CALL.REL.NOINC `($__internal_25_$__cuda_sm20_dsqrt_rn_f64_mediumpath_v1) ;  /* 0x0000001000487944 */ /* 0x000fea0003c00000 */
[----:B------:R-:W-:Y:S02]  /*1bb0*/  IMAD.MOV.U32 R28, RZ, RZ, R12 ;  /* 0x000000ffff1c7224 */ /* 0x000fe400078e000c */
[----:B------:R-:W-:-:S07]  /*1bc0*/  IMAD.MOV.U32 R29, RZ, RZ, R13 ;  /* 0x000000ffff1d7224 */ /* 0x000fce00078e000d */
.L_x_709:
[----:B------:R-:W-:Y:S05]  /*1bd0*/  BSYNC.RECONVERGENT B2 ;  /* 0x0000000000027941 */ /* 0x000fea0003800200 */
.L_x_708:
        /* <DEDUP_REMOVED lines=8> */
[----:B------:R-:W-:Y:S05]  /*1c60*/  CALL.REL.NOINC `($chi_squared_bf16$__internal_trig_reduction_slowpathd) ;  /* 0x0000001c00847944 */ /* 0x000fea0003c00000 */
.L_x_711:
[----:B------:R-:W-:Y:S05]  /*1c70*/  BSYNC.RECONVERGENT B2 ;  /* 0x0000000000027941 */ /* 0x000fea0003800200 */
.L_x_710:
[----:B------:R-:W-:-:S08]  /*1c80*/  DFMA R8, R22, R6, 1 ;  /* 0x3ff000001608742b */ /* 0x000fd00000000006 */
[----:B------:R-:W-:-:S14]  /*1c90*/  DSETP.GTU.AND P0, PT, R8, RZ, PT ;  /* 0x000000ff0800722a */ /* 0x000fdc0003f0c000 */
[----:B------:R-:W-:Y:S05]  /*1ca0*/  @!P0 BRA `(.L_x_712) ;  /* 0xfffffff000708947 */ /* 0x000fea000383ffff */
[----:B------:R-:W-:Y:S05]  /*1cb0*/  BSYNC.RECONVERGENT B1 ;  /* 0x0000000000017941 */ /* 0x000fea0003800200 */
.L_x_700:
[C---:B------:R-:W-:Y:S01]  /*1cc0*/  IADD3 R18, P0, PT, R3.reuse, R2, RZ ;  /* 0x0000000203127210 */ /* 0x040fe20007f1e0ff */
[----:B------:R-:W-:Y:S01]  /*1cd0*/  DMUL R14, R6, R6 ;  /* 0x00000006060e7228 */ /* 0x000fe20000000000 */
[----:B------:R-:W-:Y:S01]  /*1ce0*/  UMOV UR10, 0xb2fec56d ;  /* 0xb2fec56d000a7882 */ /* 0x000fe20000000000 */
[----:B------:R-:W-:Y:S01]  /*1cf0*/  UMOV UR11, 0x3fa0f27b ;  /* 0x3fa0f27b000b7882 */ /* 0x000fe20000000000 */
[----:B------:R-:W-:Y:S01]  /*1d00*/  DMUL R12, R8, R8 ;  /* 0x00000008080c7228 */ /* 0x000fe20000000000 */
[----:B------:R-:W-:Y:S02]  /*1d10*/  IMAD.X R11, R0, 0x1, R5, P0 ;  /* 0x00000001000b7824 */ /* 0x000fe400000e0605 */
        /* <DEDUP_REMOVED lines=8> */
[----:B------:R-:W-:Y:S02]  /*1da0*/  SHF.L.U64.HI R15, R3, 0x17, R0 ;  /* 0x00000017030f7819 */ /* 0x000fe40000010200 */
[----:B------:R-:W-:Y:S02]  /*1db0*/  SHF.R.U64 R3, R2, 0x5, R5 ;  /* 0x0000000502037819 */ /* 0x000fe40000001205 */
[----:B------:R-:W-:-:S02]  /*1dc0*/  LOP3.LUT R15, R15, R0, RZ, 0x3c, !PT ;  /* 0x000000000f0f7212 */ /* 0x000fc400078e3cff */
[----:B------:R-:W-:Y:S02]  /*1dd0*/  SHF.R.U32.HI R0, RZ, 0x5, R5 ;  /* 0x00000005ff007819 */ /* 0x000fe40000011605 */
[C-C-:B------:R-:W-:Y:S02]  /*1de0*/  SHF.R.U64 R4, R12.reuse, 0x12, R15.reuse ;  /* 0x000000120c047819 */ /* 0x140fe4000000120f */
[----:B------:R-:W-:Y:S01]  /*1df0*/  SHF.R.U32.HI R13, RZ, 0x12, R15 ;  /* 0x00000012ff0d7819 */ /* 0x000fe2000001160f */
[----:B0-----:R-:W-:Y:S01]  /*1e00*/  DMUL R10, R10, 1.1102230246251565404e-16 ;  /* 0x3ca000000a0a7828 */ /* 0x001fe20000000000 */
[----:B------:R-:W-:Y:S02]  /*1e10*/  LOP3.LUT R3, R12, R4, R3, 0x96, !PT ;  /* 0x000000040c037212 */ /* 0x000fe400078e9603 */
[----:B------:R-:W-:-:S05]  /*1e20*/  LOP3.LUT R0, R15, R13, R0, 0x96, !PT ;  /* 0x0000000d0f007212 */ /* 0x000fca00078e9600 */
[----:B------:R-:W-:-:S14]  /*1e30*/  DSETP.GEU.AND P0, PT, R10, R16, PT ;  /* 0x000000100a00722a */ /* 0x000fdc0003f0e000 */
        /* <DEDUP_REMOVED lines=13> */
[----:B------:R-:W-:Y:S01]  /*1f10*/  LOP3.LUT R10, R15, 0xfffff, RZ, 0xc0, !PT ;  /* 0x000fffff0f0a7812 */ /* 0x000fe200078ec0ff */
[----:B------:R-:W-:Y:S01]  /*1f20*/  IMAD.MOV.U32 R28, RZ, RZ, -0x748574fc ;  /* 0x8b7a8b04ff1c7424 */ /* 0x000fe200078e00ff */
[----:B------:R-:W-:Y:S01]  /*1f30*/  UMOV UR10, 0x3ae80f1e ;  /* 0x3ae80f1e000a7882 */ /* 0x000fe20000000000 */
[----:B------:R-:W-:Y:S01]  /*1f40*/  IMAD.MOV.U32 R29, RZ, RZ, 0x3ed0ee25 ;  /* 0x3ed0ee25ff1d7424 */ /* 0x000fe200078e00ff */
[----:B------:R-:W-:Y:S01]  /*1f50*/  LOP3.LUT R11, R10, 0x3ff00000, RZ, 0xfc, !PT ;  /* 0x3ff000000a0b7812 */ /* 0x000fe200078efcff */
[----:B------:R-:W-:Y:S01]  /*1f60*/  IMAD.MOV.U32 R10, RZ, RZ, R12 ;  /* 0x000000ffff0a7224 */ /* 0x000fe200078e000c */
[----:B------:R-:W-:Y:S01]  /*1f70*/  UMOV UR11, 0x3eb1380b ;  /* 0x3eb1380b000b7882 */ /* 0x000fe20000000000 */
[----:B------:R-:W-:Y:S01]  /*1f80*/  IMAD.MOV.U32 R12, RZ, RZ, RZ ;  /* 0x000000ffff0c7224 */ /* 0x000fe200078e00ff */
        /* <DEDUP_REMOVED lines=57> */
.L_x_715:
[----:B------:R-:W-:Y:S01]  /*2320*/  IMAD.MOV.U32 R12, RZ, RZ, 0x0 ;  /* 0x00000000ff0c7424 */ /* 0x000fe200078e00ff */
[----:B------:R-:W-:Y:S01]  /*2330*/  LOP3.LUT P0, RZ, R11, 0x7fffffff, RZ, 0xc0, !PT ;  /* 0x7fffffff0bff7812 */ /* 0x000fe2000780c0ff */
[----:B------:R-:W-:-:S06]  /*2340*/  IMAD.MOV.U32 R13, RZ, RZ, 0x7ff00000 ;  /* 0x7ff00000ff0d7424 */ /* 0x000fcc00078e00ff */
[----:B------:R-:W-:-:S10]  /*2350*/  DFMA R12, R10, R12, +INF ;  /* 0x7ff000000a0c742b */ /* 0x000fd4000000000c */
[----:B------:R-:W-:Y:S02]  /*2360*/  FSEL R10, R12, RZ, P0 ;  /* 0x000000ff0c0a7208 */ /* 0x000fe40000000000 */
[----:B------:R-:W-:-:S07]  /*2370*/  FSEL R11, R13, -QNAN , P0 ;  /* 0xfff000000d0b7808 */ /* 0x000fce0000000000 */
.L_x_716:
[----:B------:R-:W-:Y:S05]  /*2380*/  BSYNC.RECONVERGENT B1 ;  /* 0x0000000000017941 */ /* 0x000fea0003800200 */
.L_x_714:
        /* <DEDUP_REMOVED lines=78> */
.L_x_718:
[----:B------:R-:W-:Y:S01]  /*2870*/  IMAD.MOV.U32 R14, RZ, RZ, 0x0 ;  /* 0x00000000ff0e7424 */ /* 0x000fe200078e00ff */
[----:B------:R-:W-:Y:S01]  /*2880*/  LOP3.LUT P0, RZ, R13, 0x7fffffff, RZ, 0xc0, !PT ;  /* 0x7fffffff0dff7812 */ /* 0x000fe2000780c0ff */
[----:B------:R-:W-:-:S06]  /*2890*/  IMAD.MOV.U32 R15, RZ, RZ, 0x7ff00000 ;  /* 0x7ff00000ff0f7424 */ /* 0x000fcc00078e00ff */
[----:B------:R-:W-:-:S10]  /*28a0*/  DFMA R14, R12, R14, +INF ;  /* 0x7ff000000c0e742b */ /* 0x000fd4000000000e */
[----:B------:R-:W-:Y:S02]  /*28b0*/  FSEL R16, R14, RZ, P0 ;  /* 0x000000ff0e107208 */ /* 0x000fe40000000000 */
[----:B------:R-:W-:-:S07]  /*28c0*/  FSEL R17, R15, -QNAN , P0 ;  /* 0xfff000000f117808 */ /* 0x000fce0000000000 */
.L_x_719:
[----:B------:R-:W-:Y:S05]  /*28d0*/  BSYNC.RECONVERGENT B1 ;  /* 0x0000000000017941 */ /* 0x000fea0003800200 */
.L_x_717:
[----:B------:R-:W-:Y:S01]  /*28e0*/  DADD R12, -R8, 1 ;  /* 0x3ff00000080c7429 */ /* 0x000fe20000000100 */
[----:B------:R-:W-:Y:S01]  /*28f0*/  LOP3.LUT R4, R0, R5, RZ, 0x3c, !PT ;  /* 0x0000000500047212 */ /* 0x000fe200078e3cff */
[----:B------:R-:W-:-:S06]  /*2900*/  DMUL R14, R6, 0.5 ;  /* 0x3fe00000060e7828 */ /* 0x000fcc0000000000 */
[----:B------:R-:W-:-:S08]  /*2910*/  DADD R12, R12, R16 ;  /* 0x000000000c0c7229 */ /* 0x000fd00000000010 */
[----:B------:R-:W-:-:S08]  /*2920*/  DMUL R12, R24, R12 ;  /* 0x0000000c180c7228 */ /* 0x000fd00000000000 */
[----:B------:R-:W-:Y:S01]  /*2930*/  DFMA R12, R6, R14, R12 ;  /* 0x0000000e060c722b */ /* 0x000fe2000000000c */
[----:B------:R-:W-:-:S07]  /*2940*/  LOP3.LUT R6, R3, R2, RZ, 0x3c, !PT ;  /* 0x0000000203067212 */ /* 0x000fce00078e3cff */
[----:B------:R-:W-:-:S14]  /*2950*/  DSETP.GEU.AND P0, PT, R10, R12, PT ;  /* 0x0000000c0a00722a */ /* 0x000fdc0003f0e000 */
[----:B------:R-:W-:Y:S05]  /*2960*/  @P0 BRA `(.L_x_720) ;  /* 0xffffffe4002c0947 */ /* 0x000fea000383ffff */
.L_x_713:
[----:B------:R-:W-:Y:S05]  /*2970*/  BSYNC.RECONVERGENT B0 ;  /* 0x0000000000007941 */ /* 0x000fea0003800200 */
.L_x_699:
[CC--:B------:R-:W-:Y:S01]  /*2980*/  DMUL R2, R24.reuse, R8.reuse ;  /* 0x0000000818027228 */ /* 0x0c0fe20000000000 */
[----:B------:R-:W0:Y:S01]  /*2990*/  S2R R0, SR_TID.X ;  /* 0x0000000000007919 */ /* 0x000e220000002100 */
[----:B------:R-:W0:Y:S06]  /*29a0*/  LDC R7, c[0x0][0x360] ;  /* 0x0000d800ff077b82 */ /* 0x000e2c0000000800 */
[----:B------:R-:W-:Y:S02]  /*29b0*/  DFMA R2, R24, R8, R2 ;  /* 0x000000081802722b */ /* 0x000fe40000000002 */
[----:B------:R-:W1:Y:S06]  /*29c0*/  LDC.64 R4, c[0x0][0x380] ;  /* 0x0000e000ff047b82 */ /* 0x000e6c0000000a00 */
[----:B------:R-:W-:-:S10]  /*29d0*/  DMUL R2, R2, R26 ;  /* 0x0000001a02027228 */ /* 0x000fd40000000000 */
[----:B------:R-:W2:Y:S01]  /*29e0*/  F2F.F32.F64 R2, R2 ;  /* 0x0000000200027310 */ /* 0x000ea20000301000 */
[----:B0-----:R-:W-:-:S04]  /*29f0*/  IMAD R7, R7, UR4, R0 ;  /* 0x0000000407077c24 */ /* 0x001fc8000f8e0200 */
[----:B-1----:R-:W-:Y:S01]  /*2a00*/  IMAD.WIDE.U32 R4, R7, 0x2, R4 ;  /* 0x0000000207047825 */ /* 0x002fe200078e0004 */
[----:B--2---:R-:W-:-:S05]  /*2a10*/  F2FP.BF16.F32.PACK_AB R0, RZ, R2 ;  /* 0x00000002ff00723e */ /* 0x004fca00000010ff */
[----:B------:R-:W-:Y:S01]  /*2a20*/  STG.E.U16 desc[UR6][R4.64], R0 ;  /* 0x0000000004007986 */ /* 0x000fe2000c101506 */
[----:B------:R-:W-:Y:S05]  /*2a30*/  EXIT ;  /* 0x000000000000794d */ /* 0x000fea0003800000 */
        .weak           $__internal_24_$__cuda_sm20_dblrcp_rn_slowpath_v3
        .type           $__internal_24_$__cuda_sm20_dblrcp_rn_slowpath_v3,@function
        .size           $__internal_24_$__cuda_sm20_dblrcp_rn_slowpath_v3,($__internal_25_$__cuda_sm20_dsqrt_rn_f64_mediumpath_v1 - $__internal_24_$__cuda_sm20_dblrcp_rn_slowpath_v3)
$__internal_24_$__cuda_sm20_dblrcp_rn_slowpath_v3:
        /* <DEDUP_REMOVED lines=24> */
.L_x_724:
        /* <DEDUP_REMOVED lines=10> */
.L_x_722:
[----:B------:R-:W-:Y:S01]  /*2c60*/  LOP3.LUT R13, R11, 0x80000, RZ, 0xfc, !PT ;  /* 0x000800000b0d7812 */ /* 0x000fe200078efcff */
[----:B------:R-:W-:-:S07]  /*2c70*/  IMAD.MOV.U32 R12, RZ, RZ, R10 ;  /* 0x000000ffff0c7224 */ /* 0x000fce00078e000a */
.L_x_723:
[----:B------:R-:W-:Y:S05]  /*2c80*/  BSYNC.RECONVERGENT B1 ;  /* 0x0000000000017941 */ /* 0x000fea0003800200 */
.L_x_721:
[----:B------:R-:W-:Y:S02]  /*2c90*/  IMAD.MOV.U32 R15, RZ, RZ, 0x0 ;  /* 0x00000000ff0f7424 */ /* 0x000fe400078e00ff */
[----:B------:R-:W-:Y:S02]  /*2ca0*/  IMAD.MOV.U32 R22, RZ, RZ, R12 ;  /* 0x000000ffff167224 */ /* 0x000fe400078e000c */
[----:B------:R-:W-:Y:S01]  /*2cb0*/  IMAD.MOV.U32 R23, RZ, RZ, R13 ;  /* 0x000000ffff177224 */ /* 0x000fe200078e000d */
[----:B------:R-:W-:Y:S06]  /*2cc0*/  RET.REL.NODEC R14 `(chi_squared_bf16) ;  /* 0xffffffd00ecc7950 */ /* 0x000fec0003c3ffff */
        .weak           $__internal_25_$__cuda_sm20_dsqrt_rn_f64_mediumpath_v1
        .type           $__internal_25_$__cuda_sm20_dsqrt_rn_f64_mediumpath_v1,@function
        .size           $__internal_25_$__cuda_sm20_dsqrt_rn_f64_mediumpath_v1,($chi_squared_bf16$__internal_accurate_pow - $__internal_25_$__cuda_sm20_dsqrt_rn_f64_mediumpath_v1)
$__internal_25_$__cuda_sm20_dsqrt_rn_f64_mediumpath_v1:
[----:B------:R-:W-:Y:S01]  /*2cd0*/  ISETP.GE.U32.AND P0, PT, R19, -0x3400000, PT ;  /* 0xfcc000001300780c */ /* 0x000fe20003f06070 */
[----:B------:R-:W-:Y:S01]  /*2ce0*/  BSSY.RECONVERGENT B3, `(.L_x_725) ;  /* 0x0000025000037945 */ /* 0x000fe20003800200 */
[----:B------:R-:W-:Y:S02]  /*2cf0*/  IMAD.MOV.U32 R19, RZ, RZ, R7 ;  /* 0x000000ffff137224 */ /* 0x000fe400078e0007 */
[----:B------:R-:W-:-:S09]  /*2d00*/  IMAD.MOV.U32 R11, RZ, RZ, R9 ;  /* 0x000000ffff0b7224 */ /* 0x000fd200078e0009 */
        /* <DEDUP_REMOVED lines=9> */
.L_x_726:
        /* <DEDUP_REMOVED lines=24> */
.L_x_728:
[----:B------:R-:W-:-:S11]  /*2f20*/  DADD R10, R18, R18 ;  /* 0x00000000120a7229 */ /* 0x000fd60000000012 */
.L_x_727:
[----:B------:R-:W-:Y:S05]  /*2f30*/  BSYNC.RECONVERGENT B3 ;  /* 0x0000000000037941 */ /* 0x000fea0003800200 */
.L_x_725:
[----:B------:R-:W-:Y:S02]  /*2f40*/  IMAD.MOV.U32 R9, RZ, RZ, 0x0 ;  /* 0x00000000ff097424 */ /* 0x000fe400078e00ff */
[----:B------:R-:W-:Y:S02]  /*2f50*/  IMAD.MOV.U32 R12, RZ, RZ, R10 ;  /* 0x000000ffff0c7224 */ /* 0x000fe400078e000a */
[----:B------:R-:W-:Y:S01]  /*2f60*/  IMAD.MOV.U32 R13, RZ, RZ, R11 ;  /* 0x000000ffff0d7224 */ /* 0x000fe200078e000b */
[----:B------:R-:W-:Y:S06]  /*2f70*/  RET.REL.NODEC R8 `(chi_squared_bf16) ;  /* 0xffffffd008207950 */ /* 0x000fec0003c3ffff */
        .type           $chi_squared_bf16$__internal_accurate_pow,@function
        .size           $chi_squared_bf16$__internal_accurate_pow,($chi_squared_bf16$__internal_trig_reduction_slowpathd - $chi_squared_bf16$__internal_accurate_pow)
$chi_squared_bf16$__internal_accurate_pow:
[----:B------:R-:W-:Y:S01]  /*2f80*/  ISETP.GT.U32.AND P0, PT, R9, 0xfffff, PT ;  /* 0x000fffff0900780c */ /* 0x000fe20003f04070 */
[----:B------:R-:W-:Y:S01]  /*2f90*/  IMAD.MOV.U32 R10, RZ, RZ, R8 ;  /* 0x000000ffff0a7224 */ /* 0x000fe200078e0008 */
[----:B------:R-:W-:Y:S01]  /*2fa0*/  UMOV UR6, 0x7d2cafe2 ;  /* 0x7d2cafe200067882 */ /* 0x000fe20000000000 */
[--C-:B------:R-:W-:Y:S01]  /*2fb0*/  IMAD.MOV.U32 R11, RZ, RZ, R9.reuse ;  /* 0x000000ffff0b7224 */ /* 0x100fe200078e0009 */
[----:B------:R-:W-:Y:S01]  /*2fc0*/  UMOV UR7, 0x3eb0f5ff ;  /* 0x3eb0f5ff00077882 */ /* 0x000fe20000000000 */
[----:B------:R-:W-:Y:S01]  /*2fd0*/  IMAD.MOV.U32 R12, RZ, RZ, R9 ;  /* 0x000000ffff0c7224 */ /* 0x000fe200078e0009 */
[----:B------:R-:W-:Y:S01]  /*2fe0*/  UMOV UR8, 0x3b39803f ;  /* 0x3b39803f00087882 */ /* 0x000fe20000000000 */
[----:B------:R-:W-:Y:S01]  /*2ff0*/  IMAD.MOV.U32 R26, RZ, RZ, RZ ;  /* 0x000000ffff1a7224 */ /* 0x000fe200078e00ff */
[----:B------:R-:W-:Y:S01]  /*3000*/  UMOV UR9, 0x3c7abc9e ;  /* 0x3c7abc9e00097882 */ /* 0x000fe20000000000 */
[----:B------:R-:W-:Y:S02]  /*3010*/  IMAD.MOV.U32 R20, RZ, RZ, 0x41ad3b5a ;  /* 0x41ad3b5aff147424 */ /* 0x000fe400078e00ff */
[----:B------:R-:W-:-:S02]  /*3020*/  IMAD.MOV.U32 R21, RZ, RZ, 0x3ed0f5d2 ;  /* 0x3ed0f5d2ff157424 */ /* 0x000fc400078e00ff */
[----:B------:R-:W-:-:S10]  /*3030*/  @!P0 DMUL R10, R10, 1.80143985094819840000e+16 ;  /* 0x435000000a0a8828 */ /* 0x000fd40000000000 */
[----:B------:R-:W-:-:S05]  /*3040*/  @!P0 IMAD.MOV.U32 R12, RZ, RZ, R11 ;  /* 0x000000ffff0c8224 */ /* 0x000fca00078e000b */
[----:B------:R-:W-:-:S04]  /*3050*/  LOP3.LUT R12, R12, 0x800fffff, RZ, 0xc0, !PT ;  /* 0x800fffff0c0c7812 */ /* 0x000fc800078ec0ff */
[----:B------:R-:W-:Y:S01]  /*3060*/  LOP3.LUT R13, R12, 0x3ff00000, RZ, 0xfc, !PT ;  /* 0x3ff000000c0d7812 */ /* 0x000fe200078efcff */
[----:B------:R-:W-:Y:S02]  /*3070*/  IMAD.MOV.U32 R12, RZ, RZ, R8 ;  /* 0x000000ffff0c7224 */ /* 0x000fe400078e0008 */
[----:B------:R-:W-:Y:S01]  /*3080*/  @!P0 IMAD.MOV.U32 R12, RZ, RZ, R10 ;  /* 0x000000ffff0c8224 */ /* 0x000fe200078e000a */
        /* <DEDUP_REMOVED lines=11> */
[CC--:B------:R-:W-:Y:S02]  /*3140*/  DMUL R16, R14.reuse, R14.reuse ;  /* 0x0000000e0e107228 */ /* 0x0c0fe40000000000 */
[----:B------:R-:W-:-:S06]  /*3150*/  DMUL R28, R14, R14 ;  /* 0x0000000e0e1c7228 */ /* 0x000fcc0000000000 */
        /* <DEDUP_REMOVED lines=35> */
[----:B------:R-:W-:-:S04]  /*3390*/  DFMA R26, R14, R26, R20 ;  /* 0x0000001a0e1a722b */ /* 0x000fc80000000014 */
[----:B------:R-:W-:Y:S02]  /*33a0*/  DADD R20, R22, R16 ;  /* 0x0000000016147229 */ /* 0x000fe40000000010 */
[----:B------:R-:W-:-:S06]  /*33b0*/  DFMA R30, R12, R28, R30 ;  /* 0x0000001c0c1e722b */ /* 0x000fcc000000001e */
[----:B------:R-:W-:Y:S02]  /*33c0*/  DMUL R28, R20, R18 ;  /* 0x00000012141c7228 */ /* 0x000fe40000000000 */
[----:B------:R-:W-:Y:S02]  /*33d0*/  DFMA R26, R14, R26, R30 ;  /* 0x0000001a0e1a722b */ /* 0x000fe4000000001e */
[----:B------:R-:W-:-:S04]  /*33e0*/  DADD R30, R22, -R20 ;  /* 0x00000000161e7229 */ /* 0x000fc80000000814 */
[----:B------:R-:W-:-:S04]  /*33f0*/  DFMA R22, R20, R18, -R28 ;  /* 0x000000121416722b */ /* 0x000fc8000000081c */
[----:B------:R-:W-:-:S04]  /*3400*/  DADD R30, R16, R30 ;  /* 0x00000000101e7229 */ /* 0x000fc8000000001e */
        /* <DEDUP_REMOVED lines=24> */
[----:B------:R-:W-:-:S05]  /*3590*/  IMAD.SHL.U32 R14, R33, 0x2, RZ ;  /* 0x00000002210e7824 */ /* 0x000fca00078e00ff */
[----:B------:R-:W-:Y:S02]  /*35a0*/  ISETP.GT.U32.AND P0, PT, R14, -0x2000001, PT ;  /* 0xfdffffff0e00780c */ /* 0x000fe40003f04070 */
[----:B------:R-:W-:Y:S01]  /*35b0*/  DADD R20, -R18, R20 ;  /* 0x0000000012147229 */ /* 0x000fe20000000114 */
[----:B------:R-:W-:Y:S01]  /*35c0*/  LOP3.LUT R19, R33, 0xff0fffff, RZ, 0xc0, !PT ;  /* 0xff0fffff21137812 */ /* 0x000fe200078ec0ff */
[----:B------:R-:W-:-:S03]  /*35d0*/  IMAD.MOV.U32 R18, RZ, RZ, R32 ;  /* 0x000000ffff127224 */ /* 0x000fc600078e0020 */
[----:B------:R-:W-:-:S03]  /*35e0*/  SEL R19, R19, R33, P0 ;  /* 0x0000002113137207 */ /* 0x000fc60000000000 */
[----:B------:R-:W-:-:S08]  /*35f0*/  DADD R16, R16, -R20 ;  /* 0x0000000010107229 */ /* 0x000fd00000000814 */
        /* <DEDUP_REMOVED lines=65> */
.L_x_729:
[----:B------:R-:W-:Y:S02]  /*3a10*/  DFMA R16, R16, R10, R10 ;  /* 0x0000000a1010722b */ /* 0x000fe4000000000a */
[----:B------:R-:W-:-:S08]  /*3a20*/  DSETP.NEU.AND P0, PT, |R10|, +INF , PT ;  /* 0x7ff000000a00742a */ /* 0x000fd00003f0d200 */
[----:B------:R-:W-:Y:S01]  /*3a30*/  FSEL R15, R10, R16, !P0 ;  /* 0x000000100a0f7208 */ /* 0x000fe20004000000 */
[----:B------:R-:W-:Y:S01]  /*3a40*/  IMAD.MOV.U32 R10, RZ, RZ, R2 ;  /* 0x000000ffff0a7224 */ /* 0x000fe200078e0002 */
[----:B------:R-:W-:Y:S01]  /*3a50*/  FSEL R16, R11, R17, !P0 ;  /* 0x000000110b107208 */ /* 0x000fe20004000000 */
[----:B------:R-:W-:-:S04]  /*3a60*/  IMAD.MOV.U32 R11, RZ, RZ, 0x0 ;  /* 0x00000000ff0b7424 */ /* 0x000fc800078e00ff */
[----:B------:R-:W-:Y:S05]  /*3a70*/  RET.REL.NODEC R10 `(chi_squared_bf16) ;  /* 0xffffffc40a607950 */ /* 0x000fea0003c3ffff */
        .type           $chi_squared_bf16$__internal_trig_reduction_slowpathd,@function
        .size           $chi_squared_bf16$__internal_trig_reduction_slowpathd,(.L_x_1787 - $chi_squared_bf16$__internal_trig_reduction_slowpathd)
$chi_squared_bf16$__internal_trig_reduction_slowpathd:
        /* <DEDUP_REMOVED lines=24> */
.L_x_734:
[----:B------:R-:W1:Y:S01]  /*3c00*/  LDC.64 R16, c[0x4][RZ] ;  /* 0x01000000ff107b82 */ /* 0x000e620000000a00 */
[----:B0-----:R-:W-:Y:S02]  /*3c10*/  R2UR UR10, R12 ;  /* 0x000000000c0a72ca */ /* 0x001fe400000e0000 */
[----:B------:R-:W-:Y:S01]  /*3c20*/  R2UR UR11, R13 ;  /* 0x000000000d0b72ca */ /* 0x000fe200000e0000 */
[----:B-1----:R-:W-:-:S12]  /*3c30*/  IMAD.WIDE R16, R31, 0x8, R16 ;  /* 0x000000081f107825 */ /* 0x002fd800078e0210 */
[----:B------:R-:W2:Y:S01]  /*3c40*/  LDG.E.64.CONSTANT R16, desc[UR10][R16.64] ;  /* 0x0000000a10107981 */ /* 0x000ea2000c1e9b00 */
[----:B------:R-:W-:Y:S02]  /*3c50*/  VIADD R28, R28, 0x1 ;  /* 0x000000011c1c7836 */ /* 0x000fe40000000000 */
[----:B------:R-:W-:Y:S02]  /*3c60*/  VIADD R31, R31, 0x1 ;  /* 0x000000011f1f7836 */ /* 0x000fe40000000000 */
[----:B--2---:R-:W-:-:S04]  /*3c70*/  IMAD.WIDE.U32 R14, P2, R16, R29, R14 ;  /* 0x0000001d100e7225 */ /* 0x004fc8000784000e */
[----:B------:R-:W-:Y:S02]  /*3c80*/  IMAD R33, R16, R19, RZ ;  /* 0x0000001310217224 */ /* 0x000fe400078e02ff */
[CC--:B------:R-:W-:Y:S02]  /*3c90*/  IMAD R30, R17.reuse, R29.reuse, RZ ;  /* 0x0000001d111e7224 */ /* 0x0c0fe400078e02ff */
[----:B------:R-:W-:Y:S01]  /*3ca0*/  IMAD.HI.U32 R35, R17, R29, RZ ;  /* 0x0000001d11237227 */ /* 0x000fe200078e00ff */
[----:B------:R-:W-:-:S03]  /*3cb0*/  IADD3 R15, P0, PT, R33, R15, RZ ;  /* 0x0000000f210f7210 */ /* 0x000fc60007f1e0ff */
[----:B------:R-:W-:Y:S01]  /*3cc0*/  IMAD R33, R18, 0x8, R1 ;  /* 0x0000000812217824 */ /* 0x000fe200078e0201 */
[----:B------:R-:W-:Y:S01]  /*3cd0*/  IADD3 R15, P1, PT, R30, R15, RZ ;  /* 0x0000000f1e0f7210 */ /* 0x000fe20007f3e0ff */
[----:B------:R-:W-:-:S04]  /*3ce0*/  IMAD.HI.U32 R30, R16, R19, RZ ;  /* 0x00000013101e7227 */ /* 0x000fc800078e00ff */
[----:B------:R-:W-:Y:S01]  /*3cf0*/  IMAD.X R16, RZ, RZ, R30, P2 ;  /* 0x000000ffff107224 */ /* 0x000fe200010e061e */
[----:B------:R0:W-:Y:S01]  /*3d00*/  STL.64 [R33], R14 ;  /* 0x0000000e21007387 */ /* 0x0001e20000100a00 */
[----:B------:R-:W-:-:S03]  /*3d10*/  IMAD.HI.U32 R30, R17, R19, RZ ;  /* 0x00000013111e7227 */ /* 0x000fc600078e00ff */
[----:B------:R-:W-:Y:S01]  /*3d20*/  IADD3.X R16, P0, PT, R35, R16, RZ, P0, !PT ;  /* 0x0000001023107210 */ /* 0x000fe2000071e4ff */
[----:B------:R-:W-:Y:S02]  /*3d30*/  IMAD R17, R17, R19, RZ ;  /* 0x0000001311117224 */ /* 0x000fe400078e02ff */
[----:B------:R-:W-:-:S03]  /*3d40*/  VIADD R18, R18, 0x1 ;  /* 0x0000000112127836 */ /* 0x000fc60000000000 */
[----:B------:R-:W-:Y:S01]  /*3d50*/  IADD3.X R17, P1, PT, R17, R16, RZ, P1, !PT ;  /* 0x0000001011117210 */ /* 0x000fe20000f3e4ff */
[----:B------:R-:W-:Y:S01]  /*3d60*/  IMAD.X R16, RZ, RZ, R30, P0 ;  /* 0x000000ffff107224 */ /* 0x000fe200000e061e */
[----:B------:R-:W-:-:S03]  /*3d70*/  ISETP.NE.AND P0, PT, R28, -0xf, PT ;  /* 0xfffffff11c00780c */ /* 0x000fc60003f05270 */
[----:B------:R-:W-:Y:S02]  /*3d80*/  IMAD.X R16, RZ, RZ, R16, P1 ;  /* 0x000000ffff107224 */ /* 0x000fe400008e0610 */
[----:B0-----:R-:W-:Y:S02]  /*3d90*/  IMAD.MOV.U32 R14, RZ, RZ, R17 ;  /* 0x000000ffff0e7224 */ /* 0x001fe400078e0011 */
[----:B------:R-:W-:-:S06]  /*3da0*/  IMAD.MOV.U32 R15, RZ, RZ, R16 ;  /* 0x000000ffff0f7224 */ /* 0x000fcc00078e0010 */
[----:B------:R-:W-:Y:S05]  /*3db0*/  @P0 BRA `(.L_x_734) ;  /* 0xfffffffc00900947 */ /* 0x000fea000383ffff */
[----:B------:R-:W-:Y:S05]  /*3dc0*/  BSYNC.RECONVERGENT B5 ;  /* 0x0000000000057941 */ /* 0x000fea0003800200 */
.L_x_733:
[----:B------:R-:W-:-:S07]  /*3dd0*/  IMAD.MOV.U32 R31, RZ, RZ, R11 ;  /* 0x000000ffff1f7224 */ /* 0x000fce00078e000b */
.L_x_732:
[----:B------:R-:W-:Y:S05]  /*3de0*/  BSYNC.RECONVERGENT B4 ;  /* 0x0000000000047941 */ /* 0x000fea0003800200 */
.L_x_731:
        /* <DEDUP_REMOVED lines=11> */
[----:B---3--:R-:W-:Y:S02]  /*3ea0*/  @P0 SHF.L.U32 R17, R12, R19, RZ ;  /* 0x000000130c110219 */ /* 0x008fe400000006ff */
[----:B0-----:R-:W-:Y:S02]  /*3eb0*/  @P0 SHF.R.U64 R14, R16, R9, R18 ;  /* 0x00000009100e0219 */ /* 0x001fe40000001212 */
[--C-:B------:R-:W-:Y:S02]  /*3ec0*/  @P0 SHF.R.U32.HI R32, RZ, 0x1, R13.reuse ;  /* 0x00000001ff200819 */ /* 0x100fe4000001160d */
[C-C-:B------:R-:W-:Y:S02]  /*3ed0*/  @P0 SHF.R.U64 R30, R12.reuse, 0x1, R13.reuse ;  /* 0x000000010c1e0819 */ /* 0x140fe4000000120d */
[----:B------:R-:W-:-:S02]  /*3ee0*/  @P0 SHF.L.U64.HI R28, R12, R19, R13 ;  /* 0x000000130c1c0219 */ /* 0x000fc4000001020d */
[----:B------:R-:W-:Y:S02]  /*3ef0*/  @P0 SHF.R.U32.HI R15, RZ, R9, R18 ;  /* 0x00000009ff0f0219 */ /* 0x000fe40000011612 */
[----:B------:R-:W-:Y:S02]  /*3f00*/  @P0 LOP3.LUT R12, R17, R14, RZ, 0xfc, !PT ;  /* 0x0000000e110c0212 */ /* 0x000fe400078efcff */
[----:B----4-:R-:W-:Y:S02]  /*3f10*/  @P0 SHF.L.U32 R16, R10, R19, RZ ;  /* 0x000000130a100219 */ /* 0x010fe400000006ff */
[----:B------:R-:W-:Y:S01]  /*3f20*/  @P0 SHF.R.U64 R29, R30, R9, R32 ;  /* 0x000000091e1d0219 */ /* 0x000fe20000001220 */
[----:B------:R-:W-:Y:S01]  /*3f30*/  IMAD.SHL.U32 R14, R12, 0x4, RZ ;  /* 0x000000040c0e7824 */ /* 0x000fe200078e00ff */
[----:B------:R-:W-:Y:S02]  /*3f40*/  @P0 LOP3.LUT R13, R28, R15, RZ, 0xfc, !PT ;  /* 0x0000000f1c0d0212 */ /* 0x000fe400078efcff */
        /* <DEDUP_REMOVED lines=28> */
[C---:B------:R-:W-:Y:S02]  /*4110*/  LOP3.LUT R13, R15.reuse, 0x3f, RZ, 0xc0, !PT ;  /* 0x0000003f0f0d7812 */ /* 0x040fe400078ec0ff */
[--C-:B------:R-:W-:Y:S02]  /*4120*/  SHF.R.U64 R17, R14, 0x1, R19.reuse ;  /* 0x000000010e117819 */ /* 0x100fe40000001213 */
[----:B------:R-:W-:Y:S02]  /*4130*/  SHF.R.U32.HI R19, RZ, 0x1, R19 ;  /* 0x00000001ff137819 */ /* 0x000fe40000011613 */
[----:B------:R-:W-:Y:S02]  /*4140*/  LOP3.LUT R12, R15, 0x3f, RZ, 0xc, !PT ;  /* 0x0000003f0f0c7812 */ /* 0x000fe400078e0cff */
[CC--:B------:R-:W-:Y:S02]  /*4150*/  SHF.L.U64.HI R14, R18.reuse, R13.reuse, R9 ;  /* 0x0000000d120e7219 */ /* 0x0c0fe40000010209 */
[----:B------:R-:W-:-:S02]  /*4160*/  SHF.L.U32 R13, R18, R13, RZ ;  /* 0x0000000d120d7219 */ /* 0x000fc400000006ff */
[-CC-:B------:R-:W-:Y:S02]  /*4170*/  SHF.R.U64 R18, R17, R12.reuse, R19.reuse ;  /* 0x0000000c11127219 */ /* 0x180fe40000001213 */
[----:B------:R-:W-:Y:S02]  /*4180*/  SHF.R.U32.HI R9, RZ, R12, R19 ;  /* 0x0000000cff097219 */ /* 0x000fe40000011613 */
[----:B------:R-:W-:Y:S02]  /*4190*/  LOP3.LUT R18, R13, R18, RZ, 0xfc, !PT ;  /* 0x000000120d127212 */ /* 0x000fe400078efcff */
[----:B------:R-:W-:-:S07]  /*41a0*/  LOP3.LUT R9, R14, R9, RZ, 0xfc, !PT ;  /* 0x000000090e097212 */ /* 0x000fce00078efcff */
.L_x_736:
[----:B------:R-:W-:Y:S05]  /*41b0*/  BSYNC.RECONVERGENT B4 ;  /* 0x0000000000047941 */ /* 0x000fea0003800200 */
.L_x_735:
        /* <DEDUP_REMOVED lines=25> */
[----:B------:R-:W-:-:S02]  /*4350*/  @!P0 LOP3.LUT R8, R8, 0x80000000, RZ, 0x3c, !PT ;  /* 0x8000000008088812 */ /* 0x000fc400078e3cff */
[----:B------:R-:W-:Y:S01]  /*4360*/  SHF.R.U64 R16, R16, 0xa, R13 ;  /* 0x0000000a10107819 */ /* 0x000fe2000000120d */
[----:B------:R-:W-:-:S03]  /*4370*/  IMAD.SHL.U32 R9, R9, 0x100000, RZ ;  /* 0x0010000009097824 */ /* 0x000fc600078e00ff */
[----:B------:R-:W-:-:S03]  /*4380*/  IADD3 R16, P2, PT, R16, 0x1, RZ ;  /* 0x0000000110107810 */ /* 0x000fc60007f5e0ff */
[----:B------:R-:W-:Y:S01]  /*4390*/  @P1 IMAD.MOV R10, RZ, RZ, -R10 ;  /* 0x000000ffff0a1224 */ /* 0x000fe200078e0a0a */
[----:B------:R-:W-:-:S04]  /*43a0*/  LEA.HI.X R13, R13, RZ, RZ, 0x16, P2 ;  /* 0x000000ff0d0d7211 */ /* 0x000fc800010fb4ff */
[--C-:B------:R-:W-:Y:S02]  /*43b0*/  SHF.R.U64 R16, R16, 0x1, R13.reuse ;  /* 0x0000000110107819 */ /* 0x100fe4000000120d */
[----:B------:R-:W-:Y:S02]  /*43c0*/  SHF.R.U32.HI R12, RZ, 0x1, R13 ;  /* 0x00000001ff0c7819 */ /* 0x000fe4000001160d */
[----:B------:R-:W-:-:S04]  /*43d0*/  IADD3 R16, P2, P3, RZ, RZ, R16 ;  /* 0x000000ffff107210 */ /* 0x000fc80007b5e010 */
[----:B------:R-:W-:-:S04]  /*43e0*/  IADD3.X R9, PT, PT, R9, 0x3fe00000, R12, P2, P3 ;  /* 0x3fe0000009097810 */ /* 0x000fc800017e640c */
[----:B------:R-:W-:-:S07]  /*43f0*/  LOP3.LUT R17, R9, R8, RZ, 0xfc, !PT ;  /* 0x0000000809117212 */ /* 0x000fce00078efcff */
.L_x_730:
[----:B------:R-:W-:Y:S02]  /*4400*/  IMAD.MOV.U32 R8, RZ, RZ, R4 ;  /* 0x000000ffff087224 */ /* 0x000fe400078e0004 */
[----:B------:R-:W-:-:S04]  /*4410*/  IMAD.MOV.U32 R9, RZ, RZ, 0x0 ;  /* 0x00000000ff097424 */ /* 0x000fc800078e00ff */
[----:B------:R-:W-:Y:S05]  /*4420*/  RET.REL.NODEC R8 `(chi_squared_bf16) ;  /* 0xffffffb808f47950 */ /* 0x000fea0003c3ffff */
.L_x_737:
        /* <DEDUP_REMOVED lines=13> */
.L_x_1787:


//--------------------- .text.chi_squared_f16     --------------------------
	.section	.text.chi_squared_f16,"ax",@progbits
	.align	128
        .global         chi_squared_f16
        .type           chi_squared_f16,@function
        .size           chi_squared_f16,(.L_x_1791 - chi_squared_f16)
        .other          chi_squared_f16,@"STO_CUDA_ENTRY STV_DEFAULT"
chi_squared_f16:
.text.chi_squared_f16:
        /* <DEDUP_REMOVED lines=94> */
[----:B------:R-:W-:Y:S05]  /*05e0*/  CALL.REL.NOINC `($__internal_26_$__cuda_sm20_dblrcp_rn_slowpath_v3) ;  /* 0x0000002400147944 */ /* 0x000fea0003c00000 */
[----:B------:R-:W-:Y:S02]  /*05f0*/  IMAD.MOV.U32 R6, RZ, RZ, R22 ;  /* 0x000000ffff067224 */ /* 0x000fe400078e0016 */
[----:B------:R-:W-:-:S07]  /*0600*/  IMAD.MOV.U32 R7, RZ, RZ, R23 ;  /* 0x000000ffff077224 */ /* 0x000fce00078e0017 */
.L_x_739:
        /* <DEDUP_REMOVED lines=20> */
[----:B------:R-:W-:Y:S05]  /*0750*/  CALL.REL.NOINC `($chi_squared_f16$__internal_accurate_pow) ;  /* 0x0000002800087944 */ /* 0x000fea0003c00000 */
[----:B------:R-:W-:Y:S05]  /*0760*/  BSYNC.RECONVERGENT B1 ;  /* 0x0000000000017941 */ /* 0x000fea0003800200 */
.L_x_742:
        /* <DEDUP_REMOVED lines=12> */
.L_x_741:
[----:B------:R-:W-:Y:S05]  /*0830*/  BSYNC.RECONVERGENT B0 ;  /* 0x0000000000007941 */ /* 0x000fea0003800200 */
.L_x_740:
        /* <DEDUP_REMOVED lines=15> */
.L_x_745:
        /* <DEDUP_REMOVED lines=11> */
.L_x_744:
[----:B------:R-:W-:Y:S05]  /*09e0*/  BSYNC.RECONVERGENT B0 ;  /* 0x0000000000007941 */ /* 0x000fea0003800200 */
.L_x_743:
        /* <DEDUP_REMOVED lines=17> */
.L_x_738:
        /* <DEDUP_REMOVED lines=29> */
[----:B------:R-:W-:Y:S05]  /*0cd0*/  CALL.REL.NOINC `($__internal_27_$__cuda_sm20_dsqrt_rn_f64_mediumpath_v1) ;  /* 0x0000001c00fc7944 */ /* 0x000fea0003c00000 */
.L_x_746:
        /* <DEDUP_REMOVED lines=17> */
[----:B------:R-:W-:Y:S05]  /*0df0*/  CALL.REL.NOINC `($__internal_26_$__cuda_sm20_dblrcp_rn_slowpath_v3) ;  /* 0x0000001c00107944 */ /* 0x000fea0003c00000 */
.L_x_748:
[----:B------:R-:W-:Y:S05]  /*0e00*/  BSYNC.RECONVERGENT B0 ;  /* 0x0000000000007941 */ /* 0x000fea0003800200 */
.L_x_747:
[----:B------:R-:W-:Y:S01]  /*0e10*/  BSSY.RECONVERGENT B0, `(.L_x_749) ;  /* 0x00001b6000007945 */ /* 0x000fe20003800200 */
.L_x_770:
[----:B------:R-:W-:Y:S01]  /*0e20*/  BSSY.RECONVERGENT B1, `(.L_x_750) ;  /* 0x00000e9000017945 */ /* 0x000fe20003800200 */
[----:B------:R-:W-:Y:S02]  /*0e30*/  IMAD.MOV.U32 R3, RZ, RZ, R2 ;  /* 0x000000ffff037224 */ /* 0x000fe400078e0002 */
[----:B------:R-:W-:Y:S02]  /*0e40*/  IMAD.MOV.U32 R0, RZ, RZ, R5 ;  /* 0x000000ffff007224 */ /* 0x000fe400078e0005 */
[----:B------:R-:W-:Y:S02]  /*0e50*/  IMAD.MOV.U32 R2, RZ, RZ, R6 ;  /* 0x000000ffff027224 */ /* 0x000fe400078e0006 */
[----:B------:R-:W-:-:S07]  /*0e60*/  IMAD.MOV.U32 R5, RZ, RZ, R4 ;  /* 0x000000ffff057224 */ /* 0x000fce00078e0004 */
.L_x_762:
        /* <DEDUP_REMOVED lines=117> */
.L_x_752:
[----:B------:R-:W-:Y:S01]  /*15c0*/  IMAD.MOV.U32 R8, RZ, RZ, 0x0 ;  /* 0x00000000ff087424 */ /* 0x000fe200078e00ff */
[----:B------:R-:W-:Y:S01]  /*15d0*/  LOP3.LUT P0, RZ, R11, 0x7fffffff, RZ, 0xc0, !PT ;  /* 0x7fffffff0bff7812 */ /* 0x000fe2000780c0ff */
[----:B------:R-:W-:-:S06]  /*15e0*/  IMAD.MOV.U32 R9, RZ, RZ, 0x7ff00000 ;  /* 0x7ff00000ff097424 */ /* 0x000fcc00078e00ff */
[----:B------:R-:W-:-:S10]  /*15f0*/  DFMA R8, R10, R8, +INF ;  /* 0x7ff000000a08742b */ /* 0x000fd40000000008 */
[----:B------:R-:W-:Y:S02]  /*1600*/  FSEL R10, R8, RZ, P0 ;  /* 0x000000ff080a7208 */ /* 0x000fe40000000000 */
[----:B------:R-:W-:-:S07]  /*1610*/  FSEL R11, R9, -QNAN , P0 ;  /* 0xfff00000090b7808 */ /* 0x000fce0000000000 */
.L_x_753:
[----:B------:R-:W-:Y:S05]  /*1620*/  BSYNC.RECONVERGENT B2 ;  /* 0x0000000000027941 */ /* 0x000fea0003800200 */
.L_x_751:
        /* <DEDUP_REMOVED lines=30> */
[----:B------:R-:W-:Y:S05]  /*1810*/  CALL.REL.NOINC `($chi_squared_f16$__internal_trig_reduction_slowpathd) ;  /* 0x0000002000987944 */ /* 0x000fea0003c00000 */
[----:B------:R-:W-:Y:S02]  /*1820*/  IMAD.MOV.U32 R4, RZ, RZ, R10 ;  /* 0x000000ffff047224 */ /* 0x000fe400078e000a */
[----:B------:R-:W-:Y:S02]  /*1830*/  IMAD.MOV.U32 R28, RZ, RZ, R16 ;  /* 0x000000ffff1c7224 */ /* 0x000fe400078e0010 */
[----:B------:R-:W-:-:S07]  /*1840*/  IMAD.MOV.U32 R29, RZ, RZ, R17 ;  /* 0x000000ffff1d7224 */ /* 0x000fce00078e0011 */
.L_x_757:
[----:B------:R-:W-:Y:S05]  /*1850*/  BSYNC.RECONVERGENT B3 ;  /* 0x0000000000037941 */ /* 0x000fea0003800200 */
.L_x_756:
[----:B------:R-:W-:-:S07]  /*1860*/  VIADD R4, R4, 0x1 ;  /* 0x0000000104047836 */ /* 0x000fce0000000000 */
.L_x_755:
[----:B------:R-:W-:Y:S05]  /*1870*/  BSYNC.RECONVERGENT B2 ;  /* 0x0000000000027941 */ /* 0x000fea0003800200 */
.L_x_754:
        /* <DEDUP_REMOVED lines=50> */
[----:B------:R-:W-:Y:S05]  /*1ba0*/  CALL.REL.NOINC `($__internal_27_$__cuda_sm20_dsqrt_rn_f64_mediumpath_v1) ;  /* 0x0000001000487944 */ /* 0x000fea0003c00000 */
[----:B------:R-:W-:Y:S02]  /*1bb0*/  IMAD.MOV.U32 R28, RZ, RZ, R12 ;  /* 0x000000ffff1c7224 */ /* 0x000fe400078e000c */
[----:B------:R-:W-:-:S07]  /*1bc0*/  IMAD.MOV.U32 R29, RZ, RZ, R13 ;  /* 0x000000ffff1d7224 */ /* 0x000fce00078e000d */
.L_x_759:
[----:B------:R-:W-:Y:S05]  /*1bd0*/  BSYNC.RECONVERGENT B2 ;  /* 0x0000000000027941 */ /* 0x000fea0003800200 */
.L_x_758:
        /* <DEDUP_REMOVED lines=8> */
[----:B------:R-:W-:Y:S05]  /*1c60*/  CALL.REL.NOINC `($chi_squared_f16$__internal_trig_reduction_slowpathd) ;  /* 0x0000001c00847944 */ /* 0x000fea0003c00000 */
.L_x_761:
[----:B------:R-:W-:Y:S05]  /*1c70*/  BSYNC.RECONVERGENT B2 ;  /* 0x0000000000027941 */ /* 0x000fea0003800200 */
.L_x_760:
[----:B------:R-:W-:-:S08]  /*1c80*/  DFMA R8, R22, R6, 1 ;  /* 0x3ff000001608742b */ /* 0x000fd00000000006 */
[----:B------:R-:W-:-:S14]  /*1c90*/  DSETP.GTU.AND P0, PT, R8, RZ, PT ;  /* 0x000000ff0800722a */ /* 0x000fdc0003f0c000 */
[----:B------:R-:W-:Y:S05]  /*1ca0*/  @!P0 BRA `(.L_x_762) ;  /* 0xfffffff000708947 */ /* 0x000fea000383ffff */
[----:B------:R-:W-:Y:S05]  /*1cb0*/  BSYNC.RECONVERGENT B1 ;  /* 0x0000000000017941 */ /* 0x000fea0003800200 */
.L_x_750:
        /* <DEDUP_REMOVED lines=102> */
.L_x_765:
[----:B------:R-:W-:Y:S01]  /*2320*/  IMAD.MOV.U32 R12, RZ, RZ, 0x0 ;  /* 0x00000000ff0c7424 */ /* 0x000fe200078e00ff */
[----:B------:R-:W-:Y:S01]  /*2330*/  LOP3.LUT P0, RZ, R11, 0x7fffffff, RZ, 0xc0, !PT ;  /* 0x7fffffff0bff7812 */ /* 0x000fe2000780c0ff */
[----:B------:R-:W-:-:S06]  /*2340*/  IMAD.MOV.U32 R13, RZ, RZ, 0x7ff00000 ;  /* 0x7ff00000ff0d7424 */ /* 0x000fcc00078e00ff */
[----:B------:R-:W-:-:S10]  /*2350*/  DFMA R12, R10, R12, +INF ;  /* 0x7ff000000a0c742b */ /* 0x000fd4000000000c */
[----:B------:R-:W-:Y:S02]  /*2360*/  FSEL R10, R12, RZ, P0 ;  /* 0x000000ff0c0a7208 */ /* 0x000fe40000000000 */
[----:B------:R-:W-:-:S07]  /*2370*/  FSEL R11, R13, -QNAN , P0 ;  /* 0xfff000000d0b7808 */ /* 0x000fce0000000000 */
.L_x_766:
[----:B------:R-:W-:Y:S05]  /*2380*/  BSYNC.RECONVERGENT B1 ;  /* 0x0000000000017941 */ /* 0x000fea0003800200 */
.L_x_764:
        /* <DEDUP_REMOVED lines=78> */
.L_x_768:
[----:B------:R-:W-:Y:S01]  /*2870*/  IMAD.MOV.U32 R14, RZ, RZ, 0x0 ;  /* 0x00000000ff0e7424 */ /* 0x000fe200078e00ff */
[----:B------:R-:W-:Y:S01]  /*2880*/  LOP3.LUT P0, RZ, R13, 0x7fffffff, RZ, 0xc0, !PT ;  /* 0x7fffffff0dff7812 */ /* 0x000fe2000780c0ff */
[----:B------:R-:W-:-:S06]  /*2890*/  IMAD.MOV.U32 R15, RZ, RZ, 0x7ff00000 ;  /* 0x7ff00000ff0f7424 */ /* 0x000fcc00078e00ff */
[----:B------:R-:W-:-:S10]  /*28a0*/  DFMA R14, R12, R14, +INF ;  /* 0x7ff000000c0e742b */ /* 0x000fd4000000000e */
[----:B------:R-:W-:Y:S02]  /*28b0*/  FSEL R16, R14, RZ, P0 ;  /* 0x000000ff0e107208 */ /* 0x000fe40000000000 */
[----:B------:R-:W-:-:S07]  /*28c0*/  FSEL R17, R15, -QNAN , P0 ;  /* 0xfff000000f117808 */ /* 0x000fce0000000000 */
.L_x_769:
[----:B------:R-:W-:Y:S05]  /*28d0*/  BSYNC.RECONVERGENT B1 ;  /* 0x0000000000017941 */ /* 0x000fea0003800200 */
.L_x_767:
        /* <DEDUP_REMOVED lines=9> */
.L_x_763:
[----:B------:R-:W-:Y:S05]  /*2970*/  BSYNC.RECONVERGENT B0 ;  /* 0x0000000000007941 */ /* 0x000fea0003800200 */
.L_x_749:
        /* <DEDUP_REMOVED lines=9> */
[----:B--2---:R-:W-:-:S05]  /*2a10*/  F2FP.F16.F32.PACK_AB R0, RZ, R2 ;  /* 0x00000002ff00723e */ /* 0x004fca00000000ff */
[----:B------:R-:W-:Y:S01]  /*2a20*/  STG.E.U16 desc[UR6][R4.64], R0 ;  /* 0x0000000004007986 */ /* 0x000fe2000c101506 */
[----:B------:R-:W-:Y:S05]  /*2a30*/  EXIT ;  /* 0x000000000000794d */ /* 0x000fea0003800000 */
        .weak           $__internal_26_$__cuda_sm20_dblrcp_rn_slowpath_v3
        .type           $__internal_26_$__cuda_sm20_dblrcp_rn_slowpath_v3,@function
        .size           $__internal_26_$__cuda_sm20_dblrcp_rn_slowpath_v3,($__internal_27_$__cuda_sm20_dsqrt_rn_f64_mediumpath_v1 - $__internal_26_$__cuda_sm20_dblrcp_rn_slowpath_v3)
$__internal_26_$__cuda_sm20_dblrcp_rn_slowpath_v3:
        /* <DEDUP_REMOVED lines=24> */
.L_x_774:
        /* <DEDUP_REMOVED lines=10> */
.L_x_772:
[----:B------:R-:W-:Y:S01]  /*2c60*/  LOP3.LUT R13, R11, 0x80000, RZ, 0xfc, !PT ;  /* 0x000800000b0d7812 */ /* 0x000fe200078efcff */
[----:B------:R-:W-:-:S07]  /*2c70*/  IMAD.MOV.U32 R12, RZ, RZ, R10 ;  /* 0x000000ffff0c7224 */ /* 0x000fce00078e000a */
.L_x_773:
[----:B------:R-:W-:Y:S05]  /*2c80*/  BSYNC.RECONVERGENT B1 ;  /* 0x0000000000017941 */ /* 0x000fea0003800200 */
.L_x_771:
[----:B------:R-:W-:Y:S02]  /*2c90*/  IMAD.MOV.U32 R15, RZ, RZ, 0x0 ;  /* 0x00000000ff0f7424 */ /* 0x000fe400078e00ff */
[----:B------:R-:W-:Y:S02]  /*2ca0*/  IMAD.MOV.U32 R22, RZ, RZ, R12 ;  /* 0x000000ffff167224 */ /* 0x000fe400078e000c */
[----:B------:R-:W-:Y:S01]  /*2cb0*/  IMAD.MOV.U32 R23, RZ, RZ, R13 ;  /* 0x000000ffff177224 */ /* 0x000fe200078e000d */
[----:B------:R-:W-:Y:S06]  /*2cc0*/  RET.REL.NODEC R14 `(chi_squared_f16) ;  /* 0xffffffd00ecc7950 */ /* 0x000fec0003c3ffff */
        .weak           $__internal_27_$__cuda_sm20_dsqrt_rn_f64_mediumpath_v1
        .type           $__internal_27_$__cuda_sm20_dsqrt_rn_f64_mediumpath_v1,@function
        .size           $__internal_27_$__cuda_sm20_dsqrt_rn_f64_mediumpath_v1,($chi_squared_f16$__internal_accurate_pow - $__internal_27_$__cuda_sm20_dsqrt_rn_f64_mediumpath_v1)
$__internal_27_$__cuda_sm20_dsqrt_rn_f64_mediumpath_v1:
        /* <DEDUP_REMOVED lines=13> */
.L_x_776:
        /* <DEDUP_REMOVED lines=24> */
.L_x_778:
[----:B------:R-:W-:-:S11]  /*2f20*/  DADD R10, R18, R18 ;  /* 0x00000000120a7229 */ /* 0x000fd60000000012 */
.L_x_777:
[----:B------:R-:W-:Y:S05]  /*2f30*/  BSYNC.RECONVERGENT B3 ;  /* 0x0000000000037941 */ /* 0x000fea0003800200 */
.L_x_775:
[----:B------:R-:W-:Y:S02]  /*2f40*/  IMAD.MOV.U32 R9, RZ, RZ, 0x0 ;  /* 0x00000000ff097424 */ /* 0x000fe400078e00ff */
[----:B------:R-:W-:Y:S02]  /*2f50*/  IMAD.MOV.U32 R12, RZ, RZ, R10 ;  /* 0x000000ffff0c7224 */ /* 0x000fe400078e000a */
[----:B------:R-:W-:Y:S01]  /*2f60*/  IMAD.MOV.U32 R13, RZ, RZ, R11 ;  /* 0x000000ffff0d7224 */ /* 0x000fe200078e000b */
[----:B------:R-:W-:Y:S06]  /*2f70*/  RET.REL.NODEC R8 `(chi_squared_f16) ;  /* 0xffffffd008207950 */ /* 0x000fec0003c3ffff */
        .type           $chi_squared_f16$__internal_accurate_pow,@function
        .size           $chi_squared_f16$__internal_accurate_pow,($chi_squared_f16$__internal_trig_reduction_slowpathd - $chi_squared_f16$__internal_accurate_pow)
$chi_squared_f16$__internal_accurate_pow:
        /* <DEDUP_REMOVED lines=169> */
.L_x_779:
[----:B------:R-:W-:Y:S02]  /*3a10*/  DFMA R16, R16, R10, R10 ;  /* 0x0000000a1010722b */ /* 0x000fe4000000000a */
[----:B------:R-:W-:-:S08]  /*3a20*/  DSETP.NEU.AND P0, PT, |R10|, +INF , PT ;  /* 0x7ff000000a00742a */ /* 0x000fd00003f0d200 */
[----:B------:R-:W-:Y:S01]  /*3a30*/  FSEL R15, R10, R16, !P0 ;  /* 0x000000100a0f7208 */ /* 0x000fe20004000000 */
[----:B------:R-:W-:Y:S01]  /*3a40*/  IMAD.MOV.U32 R10, RZ, RZ, R2 ;  /* 0x000000ffff0a7224 */ /* 0x000fe200078e0002 */
[----:B------:R-:W-:Y:S01]  /*3a50*/  FSEL R16, R11, R17, !P0 ;  /* 0x000000110b107208 */ /* 0x000fe20004000000 */
[----:B------:R-:W-:-:S04]  /*3a60*/  IMAD.MOV.U32 R11, RZ, RZ, 0x0 ;  /* 0x00000000ff0b7424 */ /* 0x000fc800078e00ff */
[----:B------:R-:W-:Y:S05]  /*3a70*/  RET.REL.NODEC R10 `(chi_squared_f16) ;  /* 0xffffffc40a607950 */ /* 0x000fea0003c3ffff */
        .type           $chi_squared_f16$__internal_trig_reduction_slowpathd,@function
        .size           $chi_squared_f16$__internal_trig_reduction_slowpathd,(.L_x_1791 - $chi_squared_f16$__internal_trig_reduction_slowpathd)
$chi_squared_f16$__internal_trig_reduction_slowpathd:
        /* <DEDUP_REMOVED lines=24> */
.L_x_784:
        /* <DEDUP_REMOVED lines=29> */
.L_x_783:
[----:B------:R-:W-:-:S07]  /*3dd0*/  IMAD.MOV.U32 R31, RZ, RZ, R11 ;  /* 0x000000ffff1f7224 */ /* 0x000fce00078e000b */
.L_x_782:
[----:B------:R-:W-:Y:S05]  /*3de0*/  BSYNC.RECONVERGENT B4 ;  /* 0x0000000000047941 */ /* 0x000fea0003800200 */
.L_x_781:
        /* <DEDUP_REMOVED lines=60> */
.L_x_786:
[----:B------:R-:W-:Y:S05]  /*41b0*/  BSYNC.RECONVERGENT B4 ;  /* 0x0000000000047941 */ /* 0x000fea0003800200 */
.L_x_785:
        /* <DEDUP_REMOVED lines=36> */
.L_x_780:
[----:B------:R-:W-:Y:S02]  /*4400*/  IMAD.MOV.U32 R8, RZ, RZ, R4 ;  /* 0x000000ffff087224 */ /* 0x000fe400078e0004 */
[----:B------:R-:W-:-:S04]  /*4410*/  IMAD.MOV.U32 R9, RZ, RZ, 0x0 ;  /* 0x00000000ff097424 */ /* 0x000fc800078e00ff */
[----:B------:R-:W-:Y:S05]  /*4420*/  RET.REL.NODEC R8 `(chi_squared_f16) ;  /* 0xffffffb808f47950 */ /* 0x000fea0003c3ffff */
.L_x_787:
        /* <DEDUP_REMOVED lines=13> */
.L_x_1791:


//--------------------- .text.chi_squared_f64     --------------------------
	.section	.text.chi_squared_f64,"ax",@progbits
	.align	128
        .global         chi_squared_f64
        .type           chi_squared_f64,@function
        .size           chi_squared_f64,(.L_x_1795 - chi_squared_f64)
        .other          chi_squared_f64,@"STO_CUDA_ENTRY STV_DEFAULT"
chi_squared_f64:
.text.chi_squared_f64:
        /* <DEDUP_REMOVED lines=94> */
[----:B------:R-:W-:Y:S05]  /*05e0*/  CALL.REL.NOINC `($__internal_28_$__cuda_sm20_dblrcp_rn_slowpath_v3) ;  /* 0x00000024000c7944 */ /* 0x000fea0003c00000 */
[----:B------:R-:W-:Y:S02]  /*05f0*/  IMAD.MOV.U32 R6, RZ, RZ, R22 ;  /* 0x000000ffff067224 */ /* 0x000fe400078e0016 */
[----:B------:R-:W-:-:S07]  /*0600*/  IMAD.MOV.U32 R7, RZ, RZ, R23 ;  /* 0x000000ffff077224 */ /* 0x000fce00078e0017 */
.L_x_789:
        /* <DEDUP_REMOVED lines=20> */
[----:B------:R-:W-:Y:S05]  /*0750*/  CALL.REL.NOINC `($chi_squared_f64$__internal_accurate_pow) ;  /* 0x0000002800007944 */ /* 0x000fea0003c00000 */
[----:B------:R-:W-:Y:S05]  /*0760*/  BSYNC.RECONVERGENT B1 ;  /* 0x0000000000017941 */ /* 0x000fea0003800200 */
.L_x_792:
        /* <DEDUP_REMOVED lines=12> */
.L_x_791:
[----:B------:R-:W-:Y:S05]  /*0830*/  BSYNC.RECONVERGENT B0 ;  /* 0x0000000000007941 */ /* 0x000fea0003800200 */
.L_x_790:
        /* <DEDUP_REMOVED lines=15> */
.L_x_795:
        /* <DEDUP_REMOVED lines=11> */
.L_x_794:
[----:B------:R-:W-:Y:S05]  /*09e0*/  BSYNC.RECONVERGENT B0 ;  /* 0x0000000000007941 */ /* 0x000fea0003800200 */
.L_x_793:
        /* <DEDUP_REMOVED lines=17> */
.L_x_788:
        /* <DEDUP_REMOVED lines=29> */
[----:B------:R-:W-:Y:S05]  /*0cd0*/  CALL.REL.NOINC `($__internal_29_$__cuda_sm20_dsqrt_rn_f64_mediumpath_v1) ;  /* 0x0000001c00f47944 */ /* 0x000fea0003c00000 */
.L_x_796:
        /* <DEDUP_REMOVED lines=17> */
[----:B------:R-:W-:Y:S05]  /*0df0*/  CALL.REL.NOINC `($__internal_28_$__cuda_sm20_dblrcp_rn_slowpath_v3) ;  /* 0x0000001c00087944 */ /* 0x000fea0003c00000 */
.L_x_798:
[----:B------:R-:W-:Y:S05]  /*0e00*/  BSYNC.RECONVERGENT B0 ;  /* 0x0000000000007941 */ /* 0x000fea0003800200 */
.L_x_797:
[----:B------:R-:W-:Y:S01]  /*0e10*/  BSSY.RECONVERGENT B0, `(.L_x_799) ;  /* 0x00001b6000007945 */ /* 0x000fe20003800200 */
.L_x_820:
[----:B------:R-:W-:Y:S01]  /*0e20*/  BSSY.RECONVERGENT B1, `(.L_x_800) ;  /* 0x00000e9000017945 */ /* 0x000fe20003800200 */
[----:B------:R-:W-:Y:S02]  /*0e30*/  IMAD.MOV.U32 R3, RZ, RZ, R2 ;  /* 0x000000ffff037224 */ /* 0x000fe400078e0002 */
[----:B------:R-:W-:Y:S02]  /*0e40*/  IMAD.MOV.U32 R0, RZ, RZ, R5 ;  /* 0x000000ffff007224 */ /* 0x000fe400078e0005 */
[----:B------:R-:W-:Y:S02]  /*0e50*/  IMAD.MOV.U32 R2, RZ, RZ, R6 ;  /* 0x000000ffff027224 */ /* 0x000fe400078e0006 */
[----:B------:R-:W-:-:S07]  /*0e60*/  IMAD.MOV.U32 R5, RZ, RZ, R4 ;  /* 0x000000ffff057224 */ /* 0x000fce00078e0004 */
.L_x_812:
        /* <DEDUP_REMOVED lines=117> */
.L_x_802:
[----:B------:R-:W-:Y:S01]  /*15c0*/  IMAD.MOV.U32 R8, RZ, RZ, 0x0 ;  /* 0x00000000ff087424 */ /* 0x000fe200078e00ff */
[----:B------:R-:W-:Y:S01]  /*15d0*/  LOP3.LUT P0, RZ, R11, 0x7fffffff, RZ, 0xc0, !PT ;  /* 0x7fffffff0bff7812 */ /* 0x000fe2000780c0ff */
[----:B------:R-:W-:-:S06]  /*15e0*/  IMAD.MOV.U32 R9, RZ, RZ, 0x7ff00000 ;  /* 0x7ff00000ff097424 */ /* 0x000fcc00078e00ff */
[----:B------:R-:W-:-:S10]  /*15f0*/  DFMA R8, R10, R8, +INF ;  /* 0x7ff000000a08742b */ /* 0x000fd40000000008 */
[----:B------:R-:W-:Y:S02]  /*1600*/  FSEL R10, R8, RZ, P0 ;  /* 0x000000ff080a7208 */ /* 0x000fe40000000000 */
[----:B------:R-:W-:-:S07]  /*1610*/  FSEL R11, R9, -QNAN , P0 ;  /* 0xfff00000090b7808 */ /* 0x000fce0000000000 */
.L_x_803:
[----:B------:R-:W-:Y:S05]  /*1620*/  BSYNC.RECONVERGENT B2 ;  /* 0x0000000000027941 */ /* 0x000fea0003800200 */
.L_x_801:
        /* <DEDUP_REMOVED lines=30> */
[----:B------:R-:W-:Y:S05]  /*1810*/  CALL.REL.NOINC `($chi_squared_f64$__internal_trig_reduction_slowpathd) ;  /* 0x0000002000907944 */ /* 0x000fea0003c00000 */
[----:B------:R-:W-:Y:S02]  /*1820*/  IMAD.MOV.U32 R4, RZ, RZ, R10 ;  /* 0x000000ffff047224 */ /* 0x000fe400078e000a */
[----:B------:R-:W-:Y:S02]  /*1830*/  IMAD.MOV.U32 R28, RZ, RZ, R16 ;  /* 0x000000ffff1c7224 */ /* 0x000fe400078e0010 */
[----:B------:R-:W-:-:S07]  /*1840*/  IMAD.MOV.U32 R29, RZ, RZ, R17 ;  /* 0x000000ffff1d7224 */ /* 0x000fce00078e0011 */
.L_x_807:
[----:B------:R-:W-:Y:S05]  /*1850*/  BSYNC.RECONVERGENT B3 ;  /* 0x0000000000037941 */ /* 0x000fea0003800200 */
.L_x_806:
[----:B------:R-:W-:-:S07]  /*1860*/  VIADD R4, R4, 0x1 ;  /* 0x0000000104047836 */ /* 0x000fce0000000000 */
.L_x_805:
[----:B------:R-:W-:Y:S05]  /*1870*/  BSYNC.RECONVERGENT B2 ;  /* 0x0000000000027941 */ /* 0x000fea0003800200 */
.L_x_804:
        /* <DEDUP_REMOVED lines=50> */
[----:B------:R-:W-:Y:S05]  /*1ba0*/  CALL.REL.NOINC `($__internal_29_$__cuda_sm20_dsqrt_rn_f64_mediumpath_v1) ;  /* 0x0000001000407944 */ /* 0x000fea0003c00000 */
[----:B------:R-:W-:Y:S02]  /*1bb0*/  IMAD.MOV.U32 R28, RZ, RZ, R12 ;  /* 0x000000ffff1c7224 */ /* 0x000fe400078e000c */
[----:B------:R-:W-:-:S07]  /*1bc0*/  IMAD.MOV.U32 R29, RZ, RZ, R13 ;  /* 0x000000ffff1d7224 */ /* 0x000fce00078e000d */
.L_x_809:
[----:B------:R-:W-:Y:S05]  /*1bd0*/  BSYNC.RECONVERGENT B2 ;  /* 0x0000000000027941 */ /* 0x000fea0003800200 */
.L_x_808:
        /* <DEDUP_REMOVED lines=8> */
[----:B------:R-:W-:Y:S05]  /*1c60*/  CALL.REL.NOINC `($chi_squared_f64$__internal_trig_reduction_slowpathd) ;  /* 0x0000001c007c7944 */ /* 0x000fea0003c00000 */
.L_x_811:
[----:B------:R-:W-:Y:S05]  /*1c70*/  BSYNC.RECONVERGENT B2 ;  /* 0x0000000000027941 */ /* 0x000fea0003800200 */
.L_x_810:
[----:B------:R-:W-:-:S08]  /*1c80*/  DFMA R8, R22, R6, 1 ;  /* 0x3ff000001608742b */ /* 0x000fd00000000006 */
[----:B------:R-:W-:-:S14]  /*1c90*/  DSETP.GTU.AND P0, PT, R8, RZ, PT ;  /* 0x000000ff0800722a */ /* 0x000fdc0003f0c000 */
[----:B------:R-:W-:Y:S05]  /*1ca0*/  @!P0 BRA `(.L_x_812) ;  /* 0xfffffff000708947 */ /* 0x000fea000383ffff */
[----:B------:R-:W-:Y:S05]  /*1cb0*/  BSYNC.RECONVERGENT B1 ;  /* 0x0000000000017941 */ /* 0x000fea0003800200 */
.L_x_800:
        /* <DEDUP_REMOVED lines=102> */
.L_x_815:
[----:B------:R-:W-:Y:S01]  /*2320*/  IMAD.MOV.U32 R12, RZ, RZ, 0x0 ;  /* 0x00000000ff0c7424 */ /* 0x000fe200078e00ff */
[----:B------:R-:W-:Y:S01]  /*2330*/  LOP3.LUT P0, RZ, R11, 0x7fffffff, RZ, 0xc0, !PT ;  /* 0x7fffffff0bff7812 */ /* 0x000fe2000780c0ff */
[----:B------:R-:W-:-:S06]  /*2340*/  IMAD.MOV.U32 R13, RZ, RZ, 0x7ff00000 ;  /* 0x7ff00000ff0d7424 */ /* 0x000fcc00078e00ff */
[----:B------:R-:W-:-:S10]  /*2350*/  DFMA R12, R10, R12, +INF ;  /* 0x7ff000000a0c742b */ /* 0x000fd4000000000c */
[----:B------:R-:W-:Y:S02]  /*2360*/  FSEL R10, R12, RZ, P0 ;  /* 0x000000ff0c0a7208 */ /* 0x000fe40000000000 */
[----:B------:R-:W-:-:S07]  /*2370*/  FSEL R11, R13, -QNAN , P0 ;  /* 0xfff000000d0b7808 */ /* 0x000fce0000000000 */
.L_x_816:
[----:B------:R-:W-:Y:S05]  /*2380*/  BSYNC.RECONVERGENT B1 ;  /* 0x0000000000017941 */ /* 0x000fea0003800200 */
.L_x_814:
        /* <DEDUP_REMOVED lines=78> */
.L_x_818:
[----:B------:R-:W-:Y:S01]  /*2870*/  IMAD.MOV.U32 R14, RZ, RZ, 0x0 ;  /* 0x00000000ff0e7424 */ /* 0x000fe200078e00ff */
[----:B------:R-:W-:Y:S01]  /*2880*/  LOP3.LUT P0, RZ, R13, 0x7fffffff, RZ, 0xc0, !PT ;  /* 0x7fffffff0dff7812 */ /* 0x000fe2000780c0ff */
[----:B------:R-:W-:-:S06]  /*2890*/  IMAD.MOV.U32 R15, RZ, RZ, 0x7ff00000 ;  /* 0x7ff00000ff0f7424 */ /* 0x000fcc00078e00ff */
[----:B------:R-:W-:-:S10]  /*28a0*/  DFMA R14, R12, R14, +INF ;  /* 0x7ff000000c0e742b */ /* 0x000fd4000000000e */
[----:B------:R-:W-:Y:S02]  /*28b0*/  FSEL R16, R14, RZ, P0 ;  /* 0x000000ff0e107208 */ /* 0x000fe40000000000 */
[----:B------:R-:W-:-:S07]  /*28c0*/  FSEL R17, R15, -QNAN , P0 ;  /* 0xfff000000f117808 */ /* 0x000fce0000000000 */
.L_x_819:
[----:B------:R-:W-:Y:S05]  /*28d0*/  BSYNC.RECONVERGENT B1 ;  /* 0x0000000000017941 */ /* 0x000fea0003800200 */
.L_x_817:
        /* <DEDUP_REMOVED lines=9> */
.L_x_813:
[----:B------:R-:W-:Y:S05]  /*2970*/  BSYNC.RECONVERGENT B0 ;  /* 0x0000000000007941 */ /* 0x000fea0003800200 */
.L_x_799:
[----:B------:R-:W0:Y:S01]  /*2980*/  S2R R0, SR_TID.X ;  /* 0x0000000000007919 */ /* 0x000e220000002100 */
[----:B------:R-:W0:Y:S01]  /*2990*/  LDC R7, c[0x0][0x360] ;  /* 0x0000d800ff077b82 */ /* 0x000e220000000800 */
[----:B------:R-:W-:-:S07]  /*29a0*/  DMUL R2, R24, R8 ;  /* 0x0000000818027228 */ /* 0x000fce0000000000 */
[----:B------:R-:W1:Y:S01]  /*29b0*/  LDC.64 R4, c[0x0][0x380] ;  /* 0x0000e000ff047b82 */ /* 0x000e620000000a00 */
[----:B------:R-:W-:-:S08]  /*29c0*/  DFMA R2, R24, R8, R2 ;  /* 0x000000081802722b */ /* 0x000fd00000000002 */
[----:B------:R-:W-:Y:S01]  /*29d0*/  DMUL R2, R2, R26 ;  /* 0x0000001a02027228 */ /* 0x000fe20000000000 */
[----:B0-----:R-:W-:-:S04]  /*29e0*/  IMAD R7, R7, UR4, R0 ;  /* 0x0000000407077c24 */ /* 0x001fc8000f8e0200 */
[----:B-1----:R-:W-:-:S05]  /*29f0*/  IMAD.WIDE.U32 R4, R7, 0x8, R4 ;  /* 0x0000000807047825 */ /* 0x002fca00078e0004 */
[----:B------:R-:W-:Y:S01]  /*2a00*/  STG.E.64 desc[UR6][R4.64], R2 ;  /* 0x0000000204007986 */ /* 0x000fe2000c101b06 */
[----:B------:R-:W-:Y:S05]  /*2a10*/  EXIT ;  /* 0x000000000000794d */ /* 0x000fea0003800000 */
        .weak           $__internal_28_$__cuda_sm20_dblrcp_rn_slowpath_v3
        .type           $__internal_28_$__cuda_sm20_dblrcp_rn_slowpath_v3,@function
        .size           $__internal_28_$__cuda_sm20_dblrcp_rn_slowpath_v3,($__internal_29_$__cuda_sm20_dsqrt_rn_f64_mediumpath_v1 - $__internal_28_$__cuda_sm20_dblrcp_rn_slowpath_v3)
$__internal_28_$__cuda_sm20_dblrcp_rn_slowpath_v3:
        /* <DEDUP_REMOVED lines=24> */
.L_x_824:
        /* <DEDUP_REMOVED lines=10> */
.L_x_822:
[----:B------:R-:W-:Y:S01]  /*2c40*/  LOP3.LUT R13, R11, 0x80000, RZ, 0xfc, !PT ;  /* 0x000800000b0d7812 */ /* 0x000fe200078efcff */
[----:B------:R-:W-:-:S07]  /*2c50*/  IMAD.MOV.U32 R12, RZ, RZ, R10 ;  /* 0x000000ffff0c7224 */ /* 0x000fce00078e000a */
.L_x_823:
[----:B------:R-:W-:Y:S05]  /*2c60*/  BSYNC.RECONVERGENT B1 ;  /* 0x0000000000017941 */ /* 0x000fea0003800200 */
.L_x_821:
[----:B------:R-:W-:Y:S02]  /*2c70*/  IMAD.MOV.U32 R15, RZ, RZ, 0x0 ;  /* 0x00000000ff0f7424 */ /* 0x000fe400078e00ff */
[----:B------:R-:W-:Y:S02]  /*2c80*/  IMAD.MOV.U32 R22, RZ, RZ, R12 ;  /* 0x000000ffff167224 */ /* 0x000fe400078e000c */
[----:B------:R-:W-:Y:S01]  /*2c90*/  IMAD.MOV.U32 R23, RZ, RZ, R13 ;  /* 0x000000ffff177224 */ /* 0x000fe200078e000d */
[----:B------:R-:W-:Y:S06]  /*2ca0*/  RET.REL.NODEC R14 `(chi_squared_f64) ;  /* 0xffffffd00ed47950 */ /* 0x000fec0003c3ffff */
        .weak           $__internal_29_$__cuda_sm20_dsqrt_rn_f64_mediumpath_v1
        .type           $__internal_29_$__cuda_sm20_dsqrt_rn_f64_mediumpath_v1,@function
        .size           $__internal_29_$__cuda_sm20_dsqrt_rn_f64_mediumpath_v1,($chi_squared_f64$__internal_accurate_pow - $__internal_29_$__cuda_sm20_dsqrt_rn_f64_mediumpath_v1)
$__internal_29_$__cuda_sm20_dsqrt_rn_f64_mediumpath_v1:
        /* <DEDUP_REMOVED lines=13> */
.L_x_826:
        /* <DEDUP_REMOVED lines=24> */
.L_x_828:
[----:B------:R-:W-:-:S11]  /*2f00*/  DADD R10, R18, R18 ;  /* 0x00000000120a7229 */ /* 0x000fd60000000012 */
.L_x_827:
[----:B------:R-:W-:Y:S05]  /*2f10*/  BSYNC.RECONVERGENT B3 ;  /* 0x0000000000037941 */ /* 0x000fea0003800200 */
.L_x_825:
[----:B------:R-:W-:Y:S02]  /*2f20*/  IMAD.MOV.U32 R9, RZ, RZ, 0x0 ;  /* 0x00000000ff097424 */ /* 0x000fe400078e00ff */
[----:B------:R-:W-:Y:S02]  /*2f30*/  IMAD.MOV.U32 R12, RZ, RZ, R10 ;  /* 0x000000ffff0c7224 */ /* 0x000fe400078e000a */
[----:B------:R-:W-:Y:S01]  /*2f40*/  IMAD.MOV.U32 R13, RZ, RZ, R11 ;  /* 0x000000ffff0d7224 */ /* 0x000fe200078e000b */
[----:B------:R-:W-:Y:S06]  /*2f50*/  RET.REL.NODEC R8 `(chi_squared_f64) ;  /* 0xffffffd008287950 */ /* 0x000fec0003c3ffff */
        .type           $chi_squared_f64$__internal_accurate_pow,@function
        .size           $chi_squared_f64$__internal_accurate_pow,($chi_squared_f64$__internal_trig_reduction_slowpathd - $chi_squared_f64$__internal_accurate_pow)
$chi_squared_f64$__internal_accurate_pow:
        /* <DEDUP_REMOVED lines=169> */
.L_x_829:
[----:B------:R-:W-:Y:S02]  /*39f0*/  DFMA R16, R16, R10, R10 ;  /* 0x0000000a1010722b */ /* 0x000fe4000000000a */
[----:B------:R-:W-:-:S08]  /*3a00*/  DSETP.NEU.AND P0, PT, |R10|, +INF , PT ;  /* 0x7ff000000a00742a */ /* 0x000fd00003f0d200 */
[----:B------:R-:W-:Y:S01]  /*3a10*/  FSEL R15, R10, R16, !P0 ;  /* 0x000000100a0f7208 */ /* 0x000fe20004000000 */
[----:B------:R-:W-:Y:S01]  /*3a20*/  IMAD.MOV.U32 R10, RZ, RZ, R2 ;  /* 0x000000ffff0a7224 */ /* 0x000fe200078e0002 */
[----:B------:R-:W-:Y:S01]  /*3a30*/  FSEL R16, R11, R17, !P0 ;  /* 0x000000110b107208 */ /* 0x000fe20004000000 */
[----:B------:R-:W-:-:S04]  /*3a40*/  IMAD.MOV.U32 R11, RZ, RZ, 0x0 ;  /* 0x00000000ff0b7424 */ /* 0x000fc800078e00ff */
[----:B------:R-:W-:Y:S05]  /*3a50*/  RET.REL.NODEC R10 `(chi_squared_f64) ;  /* 0xffffffc40a687950 */ /* 0x000fea0003c3ffff */
        .type           $chi_squared_f64$__internal_trig_reduction_slowpathd,@function
        .size           $chi_squared_f64$__internal_trig_reduction_slowpathd,(.L_x_1795 - $chi_squared_f64$__internal_trig_reduction_slowpathd)
$chi_squared_f64$__internal_trig_reduction_slowpathd:
        /* <DEDUP_REMOVED lines=24> */
.L_x_834:
        /* <DEDUP_REMOVED lines=29> */
.L_x_833:
[----:B------:R-:W-:-:S07]  /*3db0*/  IMAD.MOV.U32 R31, RZ, RZ, R11 ;  /* 0x000000ffff1f7224 */ /* 0x000fce00078e000b */
.L_x_832:
[----:B------:R-:W-:Y:S05]  /*3dc0*/  BSYNC.RECONVERGENT B4 ;  /* 0x0000000000047941 */ /* 0x000fea0003800200 */
.L_x_831:
        /* <DEDUP_REMOVED lines=60> */
.L_x_836:
[----:B------:R-:W-:Y:S05]  /*4190*/  BSYNC.RECONVERGENT B4 ;  /* 0x0000000000047941 */ /* 0x000fea0003800200 */
.L_x_835:
        /* <DEDUP_REMOVED lines=36> */
.L_x_830:
[----:B------:R-:W-:Y:S02]  /*43e0*/  IMAD.MOV.U32 R8, RZ, RZ, R4 ;  /* 0x000000ffff087224 */ /* 0x000fe400078e0004 */
[----:B------:R-:W-:-:S04]  /*43f0*/  IMAD.MOV.U32 R9, RZ, RZ, 0x0 ;  /* 0x00000000ff097424 */ /* 0x000fc800078e00ff */
[----:B------:R-:W-:Y:S05]  /*4400*/  RET.REL.NODEC R8 `(chi_squared_f64) ;  /* 0xffffffb808fc7950 */ /* 0x000fea0003c3ffff */
.L_x_837:
        /* <DEDUP_REMOVED lines=15> */
.L_x_1795:


//--------------------- .text.chi_squared_f32     --------------------------
	.section	.text.chi_squared_f32,"ax",@progbits
	.align	128
        .global         chi_squared_f32
        .type           chi_squared_f32,@function
        .size           chi_squared_f32,(.L_x_1799 - chi_squared_f32)
        .other          chi_squared_f32,@"STO_CUDA_ENTRY STV_DEFAULT"
chi_squared_f32:
.text.chi_squared_f32:
        /* <DEDUP_REMOVED lines=94> */
[----:B------:R-:W-:Y:S05]  /*05e0*/  CALL.REL.NOINC `($__internal_30_$__cuda_sm20_dblrcp_rn_slowpath_v3) ;  /* 0x0000002400107944 */ /* 0x000fea0003c00000 */
[----:B------:R-:W-:Y:S02]  /*05f0*/  IMAD.MOV.U32 R6, RZ, RZ, R22 ;  /* 0x000000ffff067224 */ /* 0x000fe400078e0016 */
[----:B------:R-:W-:-:S07]  /*0600*/  IMAD.MOV.U32 R7, RZ, RZ, R23 ;  /* 0x000000ffff077224 */ /* 0x000fce00078e0017 */
.L_x_839:
        /* <DEDUP_REMOVED lines=20> */
[----:B------:R-:W-:Y:S05]  /*0750*/  CALL.REL.NOINC `($chi_squared_f32$__internal_accurate_pow) ;  /* 0x0000002800047944 */ /* 0x000fea0003c00000 */
[----:B------:R-:W-:Y:S05]  /*0760*/  BSYNC.RECONVERGENT B1 ;  /* 0x0000000000017941 */ /* 0x000fea0003800200 */
.L_x_842:
        /* <DEDUP_REMOVED lines=12> */
.L_x_841:
[----:B------:R-:W-:Y:S05]  /*0830*/  BSYNC.RECONVERGENT B0 ;  /* 0x0000000000007941 */ /* 0x000fea0003800200 */
.L_x_840:
        /* <DEDUP_REMOVED lines=15> */
.L_x_845:
        /* <DEDUP_REMOVED lines=11> */
.L_x_844:
[----:B------:R-:W-:Y:S05]  /*09e0*/  BSYNC.RECONVERGENT B0 ;  /* 0x0000000000007941 */ /* 0x000fea0003800200 */
.L_x_843:
        /* <DEDUP_REMOVED lines=17> */
.L_x_838:
        /* <DEDUP_REMOVED lines=29> */
[----:B------:R-:W-:Y:S05]  /*0cd0*/  CALL.REL.NOINC `($__internal_31_$__cuda_sm20_dsqrt_rn_f64_mediumpath_v1) ;  /* 0x0000001c00f87944 */ /* 0x000fea0003c00000 */
.L_x_846:
        /* <DEDUP_REMOVED lines=17> */
[----:B------:R-:W-:Y:S05]  /*0df0*/  CALL.REL.NOINC `($__internal_30_$__cuda_sm20_dblrcp_rn_slowpath_v3) ;  /* 0x0000001c000c7944 */ /* 0x000fea0003c00000 */
.L_x_848:
[----:B------:R-:W-:Y:S05]  /*0e00*/  BSYNC.RECONVERGENT B0 ;  /* 0x0000000000007941 */ /* 0x000fea0003800200 */
.L_x_847:
[----:B------:R-:W-:Y:S01]  /*0e10*/  BSSY.RECONVERGENT B0, `(.L_x_849) ;  /* 0x00001b6000007945 */ /* 0x000fe20003800200 */
.L_x_870:
[----:B------:R-:W-:Y:S01]  /*0e20*/  BSSY.RECONVERGENT B1, `(.L_x_850) ;  /* 0x00000e9000017945 */ /* 0x000fe20003800200 */
[----:B------:R-:W-:Y:S02]  /*0e30*/  IMAD.MOV.U32 R3, RZ, RZ, R2 ;  /* 0x000000ffff037224 */ /* 0x000fe400078e0002 */
[----:B------:R-:W-:Y:S02]  /*0e40*/  IMAD.MOV.U32 R0, RZ, RZ, R5 ;  /* 0x000000ffff007224 */ /* 0x000fe400078e0005 */
[----:B------:R-:W-:Y:S02]  /*0e50*/  IMAD.MOV.U32 R2, RZ, RZ, R6 ;  /* 0x000000ffff027224 */ /* 0x000fe400078e0006 */
[----:B------:R-:W-:-:S07]  /*0e60*/  IMAD.MOV.U32 R5, RZ, RZ, R4 ;  /* 0x000000ffff057224 */ /* 0x000fce00078e0004 */
.L_x_862:
        /* <DEDUP_REMOVED lines=117> */
.L_x_852:
[----:B------:R-:W-:Y:S01]  /*15c0*/  IMAD.MOV.U32 R8, RZ, RZ, 0x0 ;  /* 0x00000000ff087424 */ /* 0x000fe200078e00ff */
[----:B------:R-:W-:Y:S01]  /*15d0*/  LOP3.LUT P0, RZ, R11, 0x7fffffff, RZ, 0xc0, !PT ;  /* 0x7fffffff0bff7812 */ /* 0x000fe2000780c0ff */
[----:B------:R-:W-:-:S06]  /*15e0*/  IMAD.MOV.U32 R9, RZ, RZ, 0x7ff00000 ;  /* 0x7ff00000ff097424 */ /* 0x000fcc00078e00ff */
[----:B------:R-:W-:-:S10]  /*15f0*/  DFMA R8, R10, R8, +INF ;  /* 0x7ff000000a08742b */ /* 0x000fd40000000008 */
[----:B------:R-:W-:Y:S02]  /*1600*/  FSEL R10, R8, RZ, P0 ;  /* 0x000000ff080a7208 */ /* 0x000fe40000000000 */
[----:B------:R-:W-:-:S07]  /*1610*/  FSEL R11, R9, -QNAN , P0 ;  /* 0xfff00000090b7808 */ /* 0x000fce0000000000 */
.L_x_853:
[----:B------:R-:W-:Y:S05]  /*1620*/  BSYNC.RECONVERGENT B2 ;  /* 0x0000000000027941 */ /* 0x000fea0003800200 */
.L_x_851:
        /* <DEDUP_REMOVED lines=30> */
[----:B------:R-:W-:Y:S05]  /*1810*/  CALL.REL.NOINC `($chi_squared_f32$__internal_trig_reduction_slowpathd) ;  /* 0x0000002000947944 */ /* 0x000fea0003c00000 */
[----:B------:R-:W-:Y:S02]  /*1820*/  IMAD.MOV.U32 R4, RZ, RZ, R10 ;  /* 0x000000ffff047224 */ /* 0x000fe400078e000a */
[----:B------:R-:W-:Y:S02]  /*1830*/  IMAD.MOV.U32 R28, RZ, RZ, R16 ;  /* 0x000000ffff1c7224 */ /* 0x000fe400078e0010 */
[----:B------:R-:W-:-:S07]  /*1840*/  IMAD.MOV.U32 R29, RZ, RZ, R17 ;  /* 0x000000ffff1d7224 */ /* 0x000fce00078e0011 */
.L_x_857:
[----:B------:R-:W-:Y:S05]  /*1850*/  BSYNC.RECONVERGENT B3 ;  /* 0x0000000000037941 */ /* 0x000fea0003800200 */
.L_x_856:
[----:B------:R-:W-:-:S07]  /*1860*/  VIADD R4, R4, 0x1 ;  /* 0x0000000104047836 */ /* 0x000fce0000000000 */
.L_x_855:
[----:B------:R-:W-:Y:S05]  /*1870*/  BSYNC.RECONVERGENT B2 ;  /* 0x0000000000027941 */ /* 0x000fea0003800200 */
.L_x_854:
        /* <DEDUP_REMOVED lines=50> */
[----:B------:R-:W-:Y:S05]  /*1ba0*/  CALL.REL.NOINC `($__internal_31_$__cuda_sm20_dsqrt_rn_f64_mediumpath_v1) ;  /* 0x0000001000447944 */ /* 0x000fea0003c00000 */
[----:B------:R-:W-:Y:S02]  /*1bb0*/  IMAD.MOV.U32 R28, RZ, RZ, R12 ;  /* 0x000000ffff1c7224 */ /* 0x000fe400078e000c */
[----:B------:R-:W-:-:S07]  /*1bc0*/  IMAD.MOV.U32 R29, RZ, RZ, R13 ;  /* 0x000000ffff1d7224 */ /* 0x000fce00078e000d */
.L_x_859:
[----:B------:R-:W-:Y:S05]  /*1bd0*/  BSYNC.RECONVERGENT B2 ;  /* 0x0000000000027941 */ /* 0x000fea0003800200 */
.L_x_858:
        /* <DEDUP_REMOVED lines=8> */
[----:B------:R-:W-:Y:S05]  /*1c60*/  CALL.REL.NOINC `($chi_squared_f32$__internal_trig_reduction_slowpathd) ;  /* 0x0000001c00807944 */ /* 0x000fea0003c00000 */
.L_x_861:
[----:B------:R-:W-:Y:S05]  /*1c70*/  BSYNC.RECONVERGENT B2 ;  /* 0x0000000000027941 */ /* 0x000fea0003800200 */
.L_x_860:
[----:B------:R-:W-:-:S08]  /*1c80*/  DFMA R8, R22, R6, 1 ;  /* 0x3ff000001608742b */ /* 0x000fd00000000006 */
[----:B------:R-:W-:-:S14]  /*1c90*/  DSETP.GTU.AND P0, PT, R8, RZ, PT ;  /* 0x000000ff0800722a */ /* 0x000fdc0003f0c000 */
[----:B------:R-:W-:Y:S05]  /*1ca0*/  @!P0 BRA `(.L_x_862) ;  /* 0xfffffff000708947 */ /* 0x000fea000383ffff */
[----:B------:R-:W-:Y:S05]  /*1cb0*/  BSYNC.RECONVERGENT B1 ;  /* 0x0000000000017941 */ /* 0x000fea0003800200 */
.L_x_850:
        /* <DEDUP_REMOVED lines=102> */
.L_x_865:
[----:B------:R-:W-:Y:S01]  /*2320*/  IMAD.MOV.U32 R12, RZ, RZ, 0x0 ;  /* 0x00000000ff0c7424 */ /* 0x000fe200078e00ff */
[----:B------:R-:W-:Y:S01]  /*2330*/  LOP3.LUT P0, RZ, R11, 0x7fffffff, RZ, 0xc0, !PT ;  /* 0x7fffffff0bff7812 */ /* 0x000fe2000780c0ff */
[----:B------:R-:W-:-:S06]  /*2340*/  IMAD.MOV.U32 R13, RZ, RZ, 0x7ff00000 ;  /* 0x7ff00000ff0d7424 */ /* 0x000fcc00078e00ff */
[----:B------:R-:W-:-:S10]  /*2350*/  DFMA R12, R10, R12, +INF ;  /* 0x7ff000000a0c742b */ /* 0x000fd4000000000c */
[----:B------:R-:W-:Y:S02]  /*2360*/  FSEL R10, R12, RZ, P0 ;  /* 0x000000ff0c0a7208 */ /* 0x000fe40000000000 */
[----:B------:R-:W-:-:S07]  /*2370*/  FSEL R11, R13, -QNAN , P0 ;  /* 0xfff000000d0b7808 */ /* 0x000fce0000000000 */
.L_x_866:
[----:B------:R-:W-:Y:S05]  /*2380*/  BSYNC.RECONVERGENT B1 ;  /* 0x0000000000017941 */ /* 0x000fea0003800200 */
.L_x_864:
        /* <DEDUP_REMOVED lines=78> */
.L_x_868:
[----:B------:R-:W-:Y:S01]  /*2870*/  IMAD.MOV.U32 R14, RZ, RZ, 0x0 ;  /* 0x00000000ff0e7424 */ /* 0x000fe200078e00ff */
[----:B------:R-:W-:Y:S01]  /*2880*/  LOP3.LUT P0, RZ, R13, 0x7fffffff, RZ, 0xc0, !PT ;  /* 0x7fffffff0dff7812 */ /* 0x000fe2000780c0ff */
[----:B------:R-:W-:-:S06]  /*2890*/  IMAD.MOV.U32 R15, RZ, RZ, 0x7ff00000 ;  /* 0x7ff00000ff0f7424 */ /* 0x000fcc00078e00ff */
[----:B------:R-:W-:-:S10]  /*28a0*/  DFMA R14, R12, R14, +INF ;  /* 0x7ff000000c0e742b */ /* 0x000fd4000000000e */
[----:B------:R-:W-:Y:S02]  /*28b0*/  FSEL R16, R14, RZ, P0 ;  /* 0x000000ff0e107208 */ /* 0x000fe40000000000 */
[----:B------:R-:W-:-:S07]  /*28c0*/  FSEL R17, R15, -QNAN , P0 ;  /* 0xfff000000f117808 */ /* 0x000fce0000000000 */
.L_x_869:
[----:B------:R-:W-:Y:S05]  /*28d0*/  BSYNC.RECONVERGENT B1 ;  /* 0x0000000000017941 */ /* 0x000fea0003800200 */
.L_x_867:
        /* <DEDUP_REMOVED lines=9> */
.L_x_863:
[----:B------:R-:W-:Y:S05]  /*2970*/  BSYNC.RECONVERGENT B0 ;  /* 0x0000000000007941 */ /* 0x000fea0003800200 */
.L_x_849:
[----:B------:R-:W0:Y:S01]  /*2980*/  S2R R0, SR_TID.X ;  /* 0x0000000000007919 */ /* 0x000e220000002100 */
[CC--:B------:R-:W-:Y:S01]  /*2990*/  DMUL R2, R24.reuse, R8.reuse ;  /* 0x0000000818027228 */ /* 0x0c0fe20000000000 */
[----:B------:R-:W0:Y:S07]  /*29a0*/  LDC R7, c[0x0][0x360] ;  /* 0x0000d800ff077b82 */ /* 0x000e2e0000000800 */
[----:B------:R-:W-:Y:S01]  /*29b0*/  DFMA R2, R24, R8, R2 ;  /* 0x000000081802722b */ /* 0x000fe20000000002 */
[----:B------:R-:W1:Y:S07]  /*29c0*/  LDC.64 R4, c[0x0][0x380] ;  /* 0x0000e000ff047b82 */ /* 0x000e6e0000000a00 */
[----:B------:R-:W-:-:S10]  /*29d0*/  DMUL R2, R2, R26 ;  /* 0x0000001a02027228 */ /* 0x000fd40000000000 */
[----:B------:R-:W2:Y:S01]  /*29e0*/  F2F.F32.F64 R3, R2 ;  /* 0x0000000200037310 */ /* 0x000ea20000301000 */
[----:B0-----:R-:W-:-:S04]  /*29f0*/  IMAD R7, R7, UR4, R0 ;  /* 0x0000000407077c24 */ /* 0x001fc8000f8e0200 */
[----:B-1----:R-:W-:-:S05]  /*2a00*/  IMAD.WIDE.U32 R4, R7, 0x4, R4 ;  /* 0x0000000407047825 */ /* 0x002fca00078e0004 */
[----:B--2---:R-:W-:Y:S01]  /*2a10*/  STG.E desc[UR6][R4.64], R3 ;  /* 0x0000000304007986 */ /* 0x004fe2000c101906 */
[----:B------:R-:W-:Y:S05]  /*2a20*/  EXIT ;  /* 0x000000000000794d */ /* 0x000fea0003800000 */
        .weak           $__internal_30_$__cuda_sm20_dblrcp_rn_slowpath_v3
        .type           $__internal_30_$__cuda_sm20_dblrcp_rn_slowpath_v3,@function
        .size           $__internal_30_$__cuda_sm20_dblrcp_rn_slowpath_v3,($__internal_31_$__cuda_sm20_dsqrt_rn_f64_mediumpath_v1 - $__internal_30_$__cuda_sm20_dblrcp_rn_slowpath_v3)
$__internal_30_$__cuda_sm20_dblrcp_rn_slowpath_v3:
        /* <DEDUP_REMOVED lines=24> */
.L_x_874:
        /* <DEDUP_REMOVED lines=10> */
.L_x_872:
[----:B------:R-:W-:Y:S01]  /*2c50*/  LOP3.LUT R13, R11, 0x80000, RZ, 0xfc, !PT ;  /* 0x000800000b0d7812 */ /* 0x000fe200078efcff */
[----:B------:R-:W-:-:S07]  /*2c60*/  IMAD.MOV.U32 R12, RZ, RZ, R10 ;  /* 0x000000ffff0c7224 */ /* 0x000fce00078e000a */
.L_x_873:
[----:B------:R-:W-:Y:S05]  /*2c70*/  BSYNC.RECONVERGENT B1 ;  /* 0x0000000000017941 */ /* 0x000fea0003800200 */
.L_x_871:
[----:B------:R-:W-:Y:S02]  /*2c80*/  IMAD.MOV.U32 R15, RZ, RZ, 0x0 ;  /* 0x00000000ff0f7424 */ /* 0x000fe400078e00ff */
[----:B------:R-:W-:Y:S02]  /*2c90*/  IMAD.MOV.U32 R22, RZ, RZ, R12 ;  /* 0x000000ffff167224 */ /* 0x000fe400078e000c */
[----:B------:R-:W-:Y:S01]  /*2ca0*/  IMAD.MOV.U32 R23, RZ, RZ, R13 ;  /* 0x000000ffff177224 */ /* 0x000fe200078e000d */
[----:B------:R-:W-:Y:S06]  /*2cb0*/  RET.REL.NODEC R14 `(chi_squared_f32) ;  /* 0xffffffd00ed07950 */ /* 0x000fec0003c3ffff */
        .weak           $__internal_31_$__cuda_sm20_dsqrt_rn_f64_mediumpath_v1
        .type           $__internal_31_$__cuda_sm20_dsqrt_rn_f64_mediumpath_v1,@function
        .size           $__internal_31_$__cuda_sm20_dsqrt_rn_f64_mediumpath_v1,($chi_squared_f32$__internal_accurate_pow - $__internal_31_$__cuda_sm20_dsqrt_rn_f64_mediumpath_v1)
$__internal_31_$__cuda_sm20_dsqrt_rn_f64_mediumpath_v1:
        /* <DEDUP_REMOVED lines=13> */
.L_x_876:
        /* <DEDUP_REMOVED lines=24> */
.L_x_878:
[----:B------:R-:W-:-:S11]  /*2f10*/  DADD R10, R18, R18 ;  /* 0x00000000120a7229 */ /* 0x000fd60000000012 */
.L_x_877:
[----:B------:R-:W-:Y:S05]  /*2f20*/  BSYNC.RECONVERGENT B3 ;  /* 0x0000000000037941 */ /* 0x000fea0003800200 */
.L_x_875:
[----:B------:R-:W-:Y:S02]  /*2f30*/  IMAD.MOV.U32 R9, RZ, RZ, 0x0 ;  /* 0x00000000ff097424 */ /* 0x000fe400078e00ff */
[----:B------:R-:W-:Y:S02]  /*2f40*/  IMAD.MOV.U32 R12, RZ, RZ, R10 ;  /* 0x000000ffff0c7224 */ /* 0x000fe400078e000a */
[----:B------:R-:W-:Y:S01]  /*2f50*/  IMAD.MOV.U32 R13, RZ, RZ, R11 ;  /* 0x000000ffff0d7224 */ /* 0x000fe200078e000b */
[----:B------:R-:W-:Y:S06]  /*2f60*/  RET.REL.NODEC R8 `(chi_squared_f32) ;  /* 0xffffffd008247950 */ /* 0x000fec0003c3ffff */
        .type           $chi_squared_f32$__internal_accurate_pow,@function
        .size           $chi_squared_f32$__internal_accurate_pow,($chi_squared_f32$__internal_trig_reduction_slowpathd - $chi_squared_f32$__internal_accurate_pow)
$chi_squared_f32$__internal_accurate_pow:
        /* <DEDUP_REMOVED lines=169> */
.L_x_879:
[----:B------:R-:W-:Y:S02]  /*3a00*/  DFMA R16, R16, R10, R10 ;  /* 0x0000000a1010722b */ /* 0x000fe4000000000a */
[----:B------:R-:W-:-:S08]  /*3a10*/  DSETP.NEU.AND P0, PT, |R10|, +INF , PT ;  /* 0x7ff000000a00742a */ /* 0x000fd00003f0d200 */
[----:B------:R-:W-:Y:S01]  /*3a20*/  FSEL R15, R10, R16, !P0 ;  /* 0x000000100a0f7208 */ /* 0x000fe20004000000 */
[----:B------:R-:W-:Y:S01]  /*3a30*/  IMAD.MOV.U32 R10, RZ, RZ, R2 ;  /* 0x000000ffff0a7224 */ /* 0x000fe200078e0002 */
[----:B------:R-:W-:Y:S01]  /*3a40*/  FSEL R16, R11, R17, !P0 ;  /* 0x000000110b107208 */ /* 0x000fe20004000000 */
[----:B------:R-:W-:-:S04]  /*3a50*/  IMAD.MOV.U32 R11, RZ, RZ, 0x0 ;  /* 0x00000000ff0b7424 */ /* 0x000fc800078e00ff */
[----:B------:R-:W-:Y:S05]  /*3a60*/  RET.REL.NODEC R10 `(chi_squared_f32) ;  /* 0xffffffc40a647950 */ /* 0x000fea0003c3ffff */
        .type           $chi_squared_f32$__internal_trig_reduction_slowpathd,@function
        .size           $chi_squared_f32$__internal_trig_reduction_slowpathd,(.L_x_1799 - $chi_squared_f32$__internal_trig_reduction_slowpathd)
$chi_squared_f32$__internal_trig_reduction_slowpathd:
        /* <DEDUP_REMOVED lines=24> */
.L_x_884:
        /* <DEDUP_REMOVED lines=29> */
.L_x_883:
[----:B------:R-:W-:-:S07]  /*3dc0*/  IMAD.MOV.U32 R31, RZ, RZ, R11 ;  /* 0x000000ffff1f7224 */ /* 0x000fce00078e000b */
.L_x_882:
[----:B------:R-:W-:Y:S05]  /*3dd0*/  BSYNC.RECONVERGENT B4 ;  /* 0x0000000000047941 */ /* 0x000fea0003800200 */
.L_x_881:
        /* <DEDUP_REMOVED lines=60> */
.L_x_886:
[----:B------:R-:W-:Y:S05]  /*41a0*/  BSYNC.RECONVERGENT B4 ;  /* 0x0000000000047941 */ /* 0x000fea0003800200 */
.L_x_885:
        /* <DEDUP_REMOVED lines=36> */
.L_x_880:
[----:B------:R-:W-:Y:S02]  /*43f0*/  IMAD.MOV.U32 R8, RZ, RZ, R4 ;  /* 0x000000ffff087224 */ /* 0x000fe400078e0004 */
[----:B------:R-:W-:-:S04]  /*4400*/  IMAD.MOV.U32 R9, RZ, RZ, 0x0 ;  /* 0x00000000ff097424 */ /* 0x000fc800078e00ff */
[----:B------:R-:W-:Y:S05]  /*4410*/  RET.REL.NODEC R8 `(chi_squared_f32) ;  /* 0xffffffb808f87950 */ /* 0x000fea0003c3ffff */
.L_x_887:
        /* <DEDUP_REMOVED lines=14> */
.L_x_1799:


//--------------------- .text.laplace_bf16        --------------------------
	.section	.text.laplace_bf16,"ax",@progbits
	.align	128
        .global         laplace_bf16
        .type           laplace_bf16,@function
        .size           laplace_bf16,(.L_x_1870 - laplace_bf16)
        .other          laplace_bf16,@"STO_CUDA_ENTRY STV_DEFAULT"
laplace_bf16:
.text.laplace_bf16:
[----:B------:R-:W-:Y:S01]  /*0000*/  LDC R1, c[0x0][0x37c] ;  /* 0x0000df00ff017b82 */ /* 0x000fe20000000800 */
[----:B------:R-:W0:Y:S07]  /*0010*/  S2R R3, SR_TID.X ;  /* 0x0000000000037919 */ /* 0x000e2e0000002100 */
[----:B------:R-:W0:Y:S01]  /*0020*/  S2UR UR4, SR_CTAID.X ;  /* 0x00000000000479c3 */ /* 0x000e220000002500 */
[----:B------:R-:W1:Y:S07]  /*0030*/  LDCU UR5, c[0x0][0x3a0] ;  /* 0x00007400ff0577ac */ /* 0x000e6e0008000800 */
[----:B------:R-:W0:Y:S02]  /*0040*/  LDC R0, c[0x0][0x360] ;  /* 0x0000d800ff007b82 */ /* 0x000e240000000800 */
[----:B0-----:R-:W-:-:S05]  /*0050*/  IMAD R0, R0, UR4, R3 ;  /* 0x0000000400007c24 */ /* 0x001fca000f8e0203 */
[----:B-1----:R-:W-:-:S13]  /*0060*/  ISETP.GE.U32.AND P0, PT, R0, UR5, PT ;  /* 0x0000000500007c0c */ /* 0x002fda000bf06070 */
[----:B------:R-:W-:Y:S05]  /*0070*/  @P0 EXIT ;  /* 0x000000000000094d */ /* 0x000fea0003800000 */
[----:B------:R-:W0:Y:S01]  /*0080*/  LDC.64 R2, c[0x0][0x398] ;  /* 0x0000e600ff027b82 */ /* 0x000e220000000a00 */
[----:B------:R-:W-:Y:S01]  /*0090*/  UMOV UR4, 0x9ee75616 ;  /* 0x9ee7561600047882 */ /* 0x000fe20000000000 */
[----:B------:R-:W-:Y:S01]  /*00a0*/  UMOV UR5, 0x3cd203af ;  /* 0x3cd203af00057882 */ /* 0x000fe20000000000 */
[----:B------:R-:W1:Y:S01]  /*00b0*/  LDCU.64 UR6, c[0x0][0x390] ;  /* 0x00007200ff0677ac */ /* 0x000e620008000a00 */
        /* <DEDUP_REMOVED lines=41> */
[--C-:B------:R-:W-:Y:S02]  /*0350*/  SHF.R.U64 R7, R4, 0x1f, R10.reuse ;  /* 0x0000001f04077819 */ /* 0x100fe4000000120a */
[--C-:B------:R-:W-:Y:S02]  /*0360*/  SHF.R.U64 R3, R6, 0x1f, R5.reuse ;  /* 0x0000001f06037819 */ /* 0x100fe40000001205 */
[----:B------:R-:W-:Y:S02]  /*0370*/  SHF.R.U32.HI R2, RZ, 0x1f, R5 ;  /* 0x0000001fff027819 */ /* 0x000fe40000011605 */
[----:B------:R-:W-:Y:S02]  /*0380*/  SHF.R.U32.HI R9, RZ, 0x1f, R10 ;  /* 0x0000001fff097819 */ /* 0x000fe4000001160a */
[----:B------:R-:W-:Y:S02]  /*0390*/  LOP3.LUT R4, R7, R4, RZ, 0x3c, !PT ;  /* 0x0000000407047212 */ /* 0x000fe400078e3cff */
[----:B------:R-:W-:-:S02]  /*03a0*/  LOP3.LUT R8, R3, R6, RZ, 0x3c, !PT ;  /* 0x0000000603087212 */ /* 0x000fc400078e3cff */
[----:B------:R-:W-:Y:S02]  /*03b0*/  LOP3.LUT R3, R2, R5, RZ, 0x3c, !PT ;  /* 0x0000000502037212 */ /* 0x000fe400078e3cff */
[----:B------:R-:W-:Y:S02]  /*03c0*/  LOP3.LUT R6, R9, R10, RZ, 0x3c, !PT ;  /* 0x0000000a09067212 */ /* 0x000fe400078e3cff */
[----:B------:R-:W-:Y:S01]  /*03d0*/  SEL R5, R4, 0x1, P1 ;  /* 0x0000000104057807 */ /* 0x000fe20000800000 */
[----:B------:R-:W-:Y:S01]  /*03e0*/  IMAD.MOV.U32 R4, RZ, RZ, 0x0 ;  /* 0x00000000ff047424 */ /* 0x000fe200078e00ff */
[----:B------:R-:W-:Y:S01]  /*03f0*/  SEL R8, R8, 0x1, P0 ;  /* 0x0000000108087807 */ /* 0x000fe20000000000 */
[----:B------:R-:W0:Y:S01]  /*0400*/  LDC.64 R10, c[0x0][0x390] ;  /* 0x0000e400ff0a7b82 */ /* 0x000e220000000a00 */
[----:B------:R-:W-:Y:S02]  /*0410*/  SEL R3, R3, RZ, P0 ;  /* 0x000000ff03037207 */ /* 0x000fe40000000000 */
[----:B------:R-:W-:-:S02]  /*0420*/  SEL R2, R6, RZ, P1 ;  /* 0x000000ff06027207 */ /* 0x000fc40000800000 */
[----:B------:R-:W-:Y:S01]  /*0430*/  IADD3 R8, P0, PT, R8, R5, RZ ;  /* 0x0000000508087210 */ /* 0x000fe20007f1e0ff */
[----:B------:R-:W-:-:S04]  /*0440*/  IMAD.MOV.U32 R5, RZ, RZ, 0x3ca00000 ;  /* 0x3ca00000ff057424 */ /* 0x000fc800078e00ff */
[----:B------:R-:W-:-:S05]  /*0450*/  IMAD.X R3, R3, 0x1, R2, P0 ;  /* 0x0000000103037824 */ /* 0x000fca00000e0602 */
[--C-:B------:R-:W-:Y:S02]  /*0460*/  SHF.R.U64 R8, R8, 0xb, R3.reuse ;  /* 0x0000000b08087819 */ /* 0x100fe40000001203 */
[----:B------:R-:W-:-:S04]  /*0470*/  SHF.R.U32.HI R9, RZ, 0xb, R3 ;  /* 0x0000000bff097819 */ /* 0x000fc80000011603 */
[----:B------:R-:W2:Y:S01]  /*0480*/  I2F.F64.U64 R2, R8 ;  /* 0x0000000800027312 */ /* 0x000ea20000301800 */
[----:B0-----:R-:W-:Y:S02]  /*0490*/  DADD R10, -RZ, -R10 ;  /* 0x00000000ff0a7229 */ /* 0x001fe4000000090a */
[----:B--2---:R-:W-:-:S08]  /*04a0*/  DFMA R2, R2, R4, -0.5 ;  /* 0xbfe000000202742b */ /* 0x004fd00000000004 */
[----:B------:R-:W-:Y:S02]  /*04b0*/  DADD R4, -RZ, |R2| ;  /* 0x00000000ff047229 */ /* 0x000fe40000000502 */
[----:B------:R-:W-:Y:S01]  /*04c0*/  DSETP.GEU.AND P0, PT, |R2|, UR4, PT ;  /* 0x0000000402007e2a */ /* 0x000fe2000bf0e200 */
[----:B------:R-:W0:Y:S07]  /*04d0*/  LDCU.64 UR4, c[0x0][0x358] ;  /* 0x00006b00ff0477ac */ /* 0x000e2e0008000a00 */
[----:B------:R-:W-:-:S02]  /*04e0*/  FSEL R4, R4, -2.4493680661224648119e-20, P0 ;  /* 0x9ee7561604047808 */ /* 0x000fc40000000000 */
[----:B------:R-:W-:Y:S01]  /*04f0*/  FSEL R5, R5, 0.025636522099375724792, P0 ;  /* 0x3cd203af05057808 */ /* 0x000fe20000000000 */
[----:B------:R-:W-:-:S05]  /*0500*/  DSETP.GE.AND P0, PT, R2, RZ, PT ;  /* 0x000000ff0200722a */ /* 0x000fca0003f06000 */
[----:B------:R-:W-:Y:S01]  /*0510*/  DADD R4, R4, R4 ;  /* 0x0000000004047229 */ /* 0x000fe20000000004 */
[----:B-1----:R-:W-:Y:S02]  /*0520*/  FSEL R2, R10, UR6, !P0 ;  /* 0x000000060a027c08 */ /* 0x002fe4000c000000 */
[----:B------:R-:W-:-:S05]  /*0530*/  FSEL R3, R11, UR7, !P0 ;  /* 0x000000070b037c08 */ /* 0x000fca000c000000 */
[----:B------:R-:W-:-:S10]  /*0540*/  DADD R6, -R4, 1 ;  /* 0x3ff0000004067429 */ /* 0x000fd40000000100 */
[----:B------:R-:W-:Y:S01]  /*0550*/  ISETP.GT.AND P1, PT, R7, 0xfffff, PT ;  /* 0x000fffff0700780c */ /* 0x000fe20003f24270 */
[----:B------:R-:W-:Y:S02]  /*0560*/  IMAD.MOV.U32 R8, RZ, RZ, R6 ;  /* 0x000000ffff087224 */ /* 0x000fe400078e0006 */
[--C-:B------:R-:W-:Y:S02]  /*0570*/  IMAD.MOV.U32 R9, RZ, RZ, R7.reuse ;  /* 0x000000ffff097224 */ /* 0x100fe400078e0007 */
[----:B------:R-:W-:-:S08]  /*0580*/  IMAD.MOV.U32 R5, RZ, RZ, R7 ;  /* 0x000000ffff057224 */ /* 0x000fd000078e0007 */
[----:B------:R-:W-:-:S10]  /*0590*/  @!P1 DMUL R8, R8, 1.80143985094819840000e+16 ;  /* 0x4350000008089828 */ /* 0x000fd40000000000 */
[----:B------:R-:W-:Y:S02]  /*05a0*/  @!P1 IMAD.MOV.U32 R5, RZ, RZ, R9 ;  /* 0x000000ffff059224 */ /* 0x000fe400078e0009 */
[----:B------:R-:W-:Y:S02]  /*05b0*/  @!P1 IMAD.MOV.U32 R6, RZ, RZ, R8 ;  /* 0x000000ffff069224 */ /* 0x000fe400078e0008 */
[----:B------:R-:W-:-:S05]  /*05c0*/  VIADD R4, R5, 0xffffffff ;  /* 0xffffffff05047836 */ /* 0x000fca0000000000 */
[----:B------:R-:W-:Y:S01]  /*05d0*/  ISETP.GT.U32.AND P2, PT, R4, 0x7feffffe, PT ;  /* 0x7feffffe0400780c */ /* 0x000fe20003f44070 */
[----:B------:R-:W-:Y:S02]  /*05e0*/  IMAD.MOV.U32 R4, RZ, RZ, -0x3ff ;  /* 0xfffffc01ff047424 */ /* 0x000fe400078e00ff */
[----:B------:R-:W-:-:S10]  /*05f0*/  @!P1 IMAD.MOV.U32 R4, RZ, RZ, -0x435 ;  /* 0xfffffbcbff049424 */ /* 0x000fd400078e00ff */
[----:B0-----:R-:W-:Y:S05]  /*0600*/  @P2 BRA `(.L_x_889) ;  /* 0x0000000400002947 */ /* 0x001fea0003800000 */
[----:B------:R-:W-:Y:S01]  /*0610*/  LOP3.LUT R7, R5, 0xfffff, RZ, 0xc0, !PT ;  /* 0x000fffff05077812 */ /* 0x000fe200078ec0ff */
        /* <DEDUP_REMOVED lines=63> */
.L_x_889:
[----:B------:R-:W-:Y:S01]  /*0a10*/  IMAD.MOV.U32 R4, RZ, RZ, 0x0 ;  /* 0x00000000ff047424 */ /* 0x000fe200078e00ff */
[----:B------:R-:W-:Y:S01]  /*0a20*/  LOP3.LUT P0, RZ, R9, 0x7fffffff, RZ, 0xc0, !PT ;  /* 0x7fffffff09ff7812 */ /* 0x000fe2000780c0ff */
[----:B------:R-:W-:-:S06]  /*0a30*/  IMAD.MOV.U32 R5, RZ, RZ, 0x7ff00000 ;  /* 0x7ff00000ff057424 */ /* 0x000fcc00078e00ff */
[----:B------:R-:W-:-:S10]  /*0a40*/  DFMA R4, R8, R4, +INF ;  /* 0x7ff000000804742b */ /* 0x000fd40000000004 */
[----:B------:R-:W-:Y:S02]  /*0a50*/  FSEL R6, R4, RZ, P0 ;  /* 0x000000ff04067208 */ /* 0x000fe40000000000 */
[----:B------:R-:W-:-:S07]  /*0a60*/  FSEL R7, R5, -QNAN , P0 ;  /* 0xfff0000005077808 */ /* 0x000fce0000000000 */
.L_x_890:
[----:B------:R-:W-:Y:S05]  /*0a70*/  BSYNC.RECONVERGENT B0 ;  /* 0x0000000000007941 */ /* 0x000fea0003800200 */
.L_x_888:
[----:B------:R-:W0:Y:S02]  /*0a80*/  LDCU.64 UR6, c[0x0][0x388] ;  /* 0x00007100ff0677ac */ /* 0x000e240008000a00 */
[----:B0-----:R-:W-:Y:S01]  /*0a90*/  DFMA R2, R6, -R2, UR6 ;  /* 0x0000000606027e2b */ /* 0x001fe20008000802 */
[----:B------:R-:W0:Y:S09]  /*0aa0*/  LDCU.64 UR6, c[0x0][0x380] ;  /* 0x00007000ff0677ac */ /* 0x000e320008000a00 */
[----:B------:R-:W1:Y:S01]  /*0ab0*/  F2F.F32.F64 R2, R2 ;  /* 0x0000000200027310 */ /* 0x000e620000301000 */
[----:B0-----:R-:W-:-:S04]  /*0ac0*/  LEA R4, P0, R0, UR6, 0x1 ;  /* 0x0000000600047c11 */ /* 0x001fc8000f8008ff */
[----:B------:R-:W-:Y:S02]  /*0ad0*/  LEA.HI.X R5, R0, UR7, RZ, 0x1, P0 ;  /* 0x0000000700057c11 */ /* 0x000fe400080f0cff */
[----:B-1----:R-:W-:-:S05]  /*0ae0*/  F2FP.BF16.F32.PACK_AB R3, RZ, R2 ;  /* 0x00000002ff03723e */ /* 0x002fca00000010ff */
[----:B------:R-:W-:Y:S01]  /*0af0*/  STG.E.U16 desc[UR4][R4.64], R3 ;  /* 0x0000000304007986 */ /* 0x000fe2000c101504 */
[----:B------:R-:W-:Y:S05]  /*0b00*/  EXIT ;  /* 0x000000000000794d */ /* 0x000fea0003800000 */
.L_x_891:
        /* <DEDUP_REMOVED lines=15> */
.L_x_1870:


//--------------------- .text.laplace_f16         --------------------------
	.section	.text.laplace_f16,"ax",@progbits
	.align	128
        .global         laplace_f16
        .type           laplace_f16,@function
        .size           laplace_f16,(.L_x_1871 - laplace_f16)
        .other          laplace_f16,@"STO_CUDA_ENTRY STV_DEFAULT"
laplace_f16:
.text.laplace_f16:
        /* <DEDUP_REMOVED lines=161> */
.L_x_893:
[----:B------:R-:W-:Y:S01]  /*0a10*/  IMAD.MOV.U32 R4, RZ, RZ, 0x0 ;  /* 0x00000000ff047424 */ /* 0x000fe200078e00ff */
[----:B------:R-:W-:Y:S01]  /*0a20*/  LOP3.LUT P0, RZ, R9, 0x7fffffff, RZ, 0xc0, !PT ;  /* 0x7fffffff09ff7812 */ /* 0x000fe2000780c0ff */
[----:B------:R-:W-:-:S06]  /*0a30*/  IMAD.MOV.U32 R5, RZ, RZ, 0x7ff00000 ;  /* 0x7ff00000ff057424 */ /* 0x000fcc00078e00ff */
[----:B------:R-:W-:-:S10]  /*0a40*/  DFMA R4, R8, R4, +INF ;  /* 0x7ff000000804742b */ /* 0x000fd40000000004 */
[----:B------:R-:W-:Y:S02]  /*0a50*/  FSEL R6, R4, RZ, P0 ;  /* 0x000000ff04067208 */ /* 0x000fe40000000000 */
[----:B------:R-:W-:-:S07]  /*0a60*/  FSEL R7, R5, -QNAN , P0 ;  /* 0xfff0000005077808 */ /* 0x000fce0000000000 */
.L_x_894:
[----:B------:R-:W-:Y:S05]  /*0a70*/  BSYNC.RECONVERGENT B0 ;  /* 0x0000000000007941 */ /* 0x000fea0003800200 */
.L_x_892:
[----:B------:R-:W0:Y:S02]  /*0a80*/  LDCU.64 UR6, c[0x0][0x388] ;  /* 0x00007100ff0677ac */ /* 0x000e240008000a00 */
[----:B0-----:R-:W-:Y:S01]  /*0a90*/  DFMA R2, R6, -R2, UR6 ;  /* 0x0000000606027e2b */ /* 0x001fe20008000802 */
[----:B------:R-:W0:Y:S09]  /*0aa0*/  LDCU.64 UR6, c[0x0][0x380] ;  /* 0x00007000ff0677ac */ /* 0x000e320008000a00 */
[----:B------:R-:W1:Y:S01]  /*0ab0*/  F2F.F32.F64 R2, R2 ;  /* 0x0000000200027310 */ /* 0x000e620000301000 */
[----:B0-----:R-:W-:-:S04]  /*0ac0*/  LEA R4, P0, R0, UR6, 0x1 ;  /* 0x0000000600047c11 */ /* 0x001fc8000f8008ff */
[----:B------:R-:W-:Y:S02]  /*0ad0*/  LEA.HI.X R5, R0, UR7, RZ, 0x1, P0 ;  /* 0x0000000700057c11 */ /* 0x000fe400080f0cff */
[----:B-1----:R-:W-:-:S05]  /*0ae0*/  F2FP.F16.F32.PACK_AB R3, RZ, R2 ;  /* 0x00000002ff03723e */ /* 0x002fca00000000ff */
[----:B------:R-:W-:Y:S01]  /*0af0*/  STG.E.U16 desc[UR4][R4.64], R3 ;  /* 0x0000000304007986 */ /* 0x000fe2000c101504 */
[----:B------:R-:W-:Y:S05]  /*0b00*/  EXIT ;  /* 0x000000000000794d */ /* 0x000fea0003800000 */
.L_x_895:
        /* <DEDUP_REMOVED lines=15> */
.L_x_1871:


//--------------------- .text.laplace_f64         --------------------------
	.section	.text.laplace_f64,"ax",@progbits
	.align	128
        .global         laplace_f64
        .type           laplace_f64,@function
        .size           laplace_f64,(.L_x_1872 - laplace_f64)
        .other          laplace_f64,@"STO_CUDA_ENTRY STV_DEFAULT"
laplace_f64:
.text.laplace_f64:
        /* <DEDUP_REMOVED lines=161> */
.L_x_897:
[----:B------:R-:W-:Y:S01]  /*0a10*/  IMAD.MOV.U32 R4, RZ, RZ, 0x0 ;  /* 0x00000000ff047424 */ /* 0x000fe200078e00ff */
[----:B------:R-:W-:Y:S01]  /*0a20*/  LOP3.LUT P0, RZ, R9, 0x7fffffff, RZ, 0xc0, !PT ;  /* 0x7fffffff09ff7812 */ /* 0x000fe2000780c0ff */
[----:B------:R-:W-:-:S06]  /*0a30*/  IMAD.MOV.U32 R5, RZ, RZ, 0x7ff00000 ;  /* 0x7ff00000ff057424 */ /* 0x000fcc00078e00ff */
[----:B------:R-:W-:-:S10]  /*0a40*/  DFMA R4, R8, R4, +INF ;  /* 0x7ff000000804742b */ /* 0x000fd40000000004 */
[----:B------:R-:W-:Y:S02]  /*0a50*/  FSEL R6, R4, RZ, P0 ;  /* 0x000000ff04067208 */ /* 0x000fe40000000000 */
[----:B------:R-:W-:-:S07]  /*0a60*/  FSEL R7, R5, -QNAN , P0 ;  /* 0xfff0000005077808 */ /* 0x000fce0000000000 */
.L_x_898:
[----:B------:R-:W-:Y:S05]  /*0a70*/  BSYNC.RECONVERGENT B0 ;  /* 0x0000000000007941 */ /* 0x000fea0003800200 */
.L_x_896:
[----:B------:R-:W0:Y:S01]  /*0a80*/  LDCU.64 UR8, c[0x0][0x380] ;  /* 0x00007000ff0877ac */ /* 0x000e220008000a00 */
[----:B------:R-:W1:Y:S01]  /*0a90*/  LDCU.64 UR6, c[0x0][0x388] ;  /* 0x00007100ff0677ac */ /* 0x000e620008000a00 */
[----:B0-----:R-:W-:Y:S01]  /*0aa0*/  LEA R4, P0, R0, UR8, 0x3 ;  /* 0x0000000800047c11 */ /* 0x001fe2000f8018ff */
[----:B-1----:R-:W-:-:S03]  /*0ab0*/  DFMA R2, R6, -R2, UR6 ;  /* 0x0000000606027e2b */ /* 0x002fc60008000802 */
[----:B------:R-:W-:-:S05]  /*0ac0*/  LEA.HI.X R5, R0, UR9, RZ, 0x3, P0 ;  /* 0x0000000900057c11 */ /* 0x000fca00080f1cff */
[----:B------:R-:W-:Y:S01]  /*0ad0*/  STG.E.64 desc[UR4][R4.64], R2 ;  /* 0x0000000204007986 */ /* 0x000fe2000c101b04 */
[----:B------:R-:W-:Y:S05]  /*0ae0*/  EXIT ;  /* 0x000000000000794d */ /* 0x000fea0003800000 */
.L_x_899:
        /* <DEDUP_REMOVED lines=9> */
.L_x_1872:


//--------------------- .text.laplace_f32         --------------------------
	.section	.text.laplace_f32,"ax",@progbits
	.align	128
        .global         laplace_f32
        .type           laplace_f32,@function
        .size           laplace_f32,(.L_x_1873 - laplace_f32)
        .other          laplace_f32,@"STO_CUDA_ENTRY STV_DEFAULT"
laplace_f32:
.text.laplace_f32:
        /* <DEDUP_REMOVED lines=161> */
.L_x_901:
[----:B------:R-:W-:Y:S01]  /*0a10*/  IMAD.MOV.U32 R4, RZ, RZ, 0x0 ;  /* 0x00000000ff047424 */ /* 0x000fe200078e00ff */
[----:B------:R-:W-:Y:S01]  /*0a20*/  LOP3.LUT P0, RZ, R9, 0x7fffffff, RZ, 0xc0, !PT ;  /* 0x7fffffff09ff7812 */ /* 0x000fe2000780c0ff */
[----:B------:R-:W-:-:S06]  /*0a30*/  IMAD.MOV.U32 R5, RZ, RZ, 0x7ff00000 ;  /* 0x7ff00000ff057424 */ /* 0x000fcc00078e00ff */
[----:B------:R-:W-:-:S10]  /*0a40*/  DFMA R4, R8, R4, +INF ;  /* 0x7ff000000804742b */ /* 0x000fd40000000004 */
[----:B------:R-:W-:Y:S02]  /*0a50*/  FSEL R6, R4, RZ, P0 ;  /* 0x000000ff04067208 */ /* 0x000fe40000000000 */
[----:B------:R-:W-:-:S07]  /*0a60*/  FSEL R7, R5, -QNAN , P0 ;  /* 0xfff0000005077808 */ /* 0x000fce0000000000 */
.L_x_902:
[----:B------:R-:W-:Y:S05]  /*0a70*/  BSYNC.RECONVERGENT B0 ;  /* 0x0000000000007941 */ /* 0x000fea0003800200 */
.L_x_900:
[----:B------:R-:W0:Y:S01]  /*0a80*/  LDCU.64 UR6, c[0x0][0x388] ;  /* 0x00007100ff0677ac */ /* 0x000e220008000a00 */
[----:B------:R-:W1:Y:S01]  /*0a90*/  LDCU.64 UR8, c[0x0][0x380] ;  /* 0x00007000ff0877ac */ /* 0x000e620008000a00 */
[----:B0-----:R-:W-:Y:S01]  /*0aa0*/  DFMA R2, R6, -R2, UR6 ;  /* 0x0000000606027e2b */ /* 0x001fe20008000802 */
[----:B-1----:R-:W-:-:S04]  /*0ab0*/  LEA R4, P0, R0, UR8, 0x2 ;  /* 0x0000000800047c11 */ /* 0x002fc8000f8010ff */
[----:B------:R-:W-:-:S05]  /*0ac0*/  LEA.HI.X R5, R0, UR9, RZ, 0x2, P0 ;  /* 0x0000000900057c11 */ /* 0x000fca00080f14ff */
[----:B------:R-:W0:Y:S02]  /*0ad0*/  F2F.F32.F64 R3, R2 ;  /* 0x0000000200037310 */ /* 0x000e240000301000 */
[----:B0-----:R-:W-:Y:S01]  /*0ae0*/  STG.E desc[UR4][R4.64], R3 ;  /* 0x0000000304007986 */ /* 0x001fe2000c101904 */
[----:B------:R-:W-:Y:S05]  /*0af0*/  EXIT ;  /* 0x000000000000794d */ /* 0x000fea0003800000 */
.L_x_903:
        /* <DEDUP_REMOVED lines=16> */
.L_x_1873:


//--------------------- .text.binomial_bf16       --------------------------
	.section	.text.binomial_bf16,"ax",@progbits
	.align	128
        .global         binomial_bf16
        .type           binomial_bf16,@function
        .size           binomial_bf16,(.L_x_1801 - binomial_bf16)
        .other          binomial_bf16,@"STO_CUDA_ENTRY STV_DEFAULT"
binomial_bf16:
.text.binomial_bf16:
        /* <DEDUP_REMOVED lines=10> */
[----:B------:R-:W1:Y:S01]  /*00a0*/  LDCU.64 UR6, c[0x0][0x388] ;  /* 0x00007100ff0677ac */ /* 0x000e620008000a00 */
[----:B------:R-:W2:Y:S01]  /*00b0*/  LDCU.64 UR8, c[0x0][0x358] ;  /* 0x00006b00ff0877ac */ /* 0x000ea20008000a00 */
[----:B-1----:R-:W-:-:S04]  /*00c0*/  UISETP.GT.U32.AND UP0, UPT, UR6, 0x18, UPT ;  /* 0x000000180600788c */ /* 0x002fc8000bf04070 */
[----:B------:R-:W-:Y:S01]  /*00d0*/  UISETP.GT.U32.AND.EX UP0, UPT, UR7, URZ, UPT, UP0 ;  /* 0x000000ff0700728c */ /* 0x000fe2000bf04100 */
        /* <DEDUP_REMOVED lines=8> */
[----:B------:R-:W-:-:S02]  /*0160*/  LOP3.LUT R6, R5, R2, RZ, 0x3c, !PT ;  /* 0x0000000205067212 */ /* 0x000fc400078e3cff */
[--C-:B------:R-:W-:Y:S01]  /*0170*/  SHF.R.U32.HI R5, RZ, 0x1e, R0.reuse ;  /* 0x0000001eff057819 */ /* 0x100fe20000011600 */
[----:B------:R-:W-:Y:S01]  /*0180*/  IMAD R7, R4, 0x1ce4e5b9, RZ ;  /* 0x1ce4e5b904077824 */ /* 0x000fe200078e02ff */
[----:B------:R-:W-:Y:S02]  /*0190*/  SHF.R.U64 R8, R9, 0x1e, R0 ;  /* 0x0000001e09087819 */ /* 0x000fe40000001200 */
[----:B------:R-:W-:Y:S01]  /*01a0*/  LOP3.LUT R4, R5, R0, RZ, 0x3c, !PT ;  /* 0x0000000005047212 */ /* 0x000fe200078e3cff */
[----:B------:R-:W-:Y:S01]  /*01b0*/  IMAD R11, R6, -0x40a7b893, R7 ;  /* 0xbf58476d060b7824 */ /* 0x000fe200078e0207 */
[----:B------:R-:W-:Y:S01]  /*01c0*/  LOP3.LUT R8, R8, R9, RZ, 0x3c, !PT ;  /* 0x0000000908087212 */ /* 0x000fe200078e3cff */
[----:B------:R-:W-:Y:S01]  /*01d0*/  IMAD.WIDE.U32 R6, R6, 0x1ce4e5b9, RZ ;  /* 0x1ce4e5b906067825 */ /* 0x000fe200078e00ff */
[----:B------:R-:W-:Y:S02]  /*01e0*/  ISETP.NE.U32.AND P0, PT, R9, RZ, PT ;  /* 0x000000ff0900720c */ /* 0x000fe40003f05070 */
[----:B------:R-:W-:Y:S01]  /*01f0*/  ISETP.NE.AND.EX P1, PT, R3, RZ, PT, P1 ;  /* 0x000000ff0300720c */ /* 0x000fe20003f25310 */
[----:B------:R-:W-:Y:S01]  /*0200*/  IMAD R13, R4, 0x1ce4e5b9, RZ ;  /* 0x1ce4e5b9040d7824 */ /* 0x000fe200078e02ff */
[----:B------:R-:W-:Y:S01]  /*0210*/  ISETP.NE.AND.EX P0, PT, R0, RZ, PT, P0 ;  /* 0x000000ff0000720c */ /* 0x000fe20003f05300 */
[----:B------:R-:W-:-:S02]  /*0220*/  IMAD.IADD R10, R7, 0x1, R11 ;  /* 0x00000001070a7824 */ /* 0x000fc400078e020b */
[----:B------:R-:W-:-:S03]  /*0230*/  IMAD.WIDE.U32 R4, R8, 0x1ce4e5b9, RZ ;  /* 0x1ce4e5b908047825 */ /* 0x000fc600078e00ff */
[--C-:B------:R-:W-:Y:S01]  /*0240*/  SHF.R.U32.HI R7, RZ, 0x1b, R10.reuse ;  /* 0x0000001bff077819 */ /* 0x100fe2000001160a */
[----:B------:R-:W-:Y:S01]  /*0250*/  IMAD R11, R8, -0x40a7b893, R13 ;  /* 0xbf58476d080b7824 */ /* 0x000fe200078e020d */
[----:B------:R-:W-:Y:S02]  /*0260*/  SHF.R.U64 R13, R6, 0x1b, R10 ;  /* 0x0000001b060d7819 */ /* 0x000fe4000000120a */
[----:B------:R-:W-:Y:S01]  /*0270*/  LOP3.LUT R7, R7, R10, RZ, 0x3c, !PT ;  /* 0x0000000a07077212 */ /* 0x000fe200078e3cff */
[----:B------:R-:W-:Y:S01]  /*0280*/  IMAD.IADD R11, R5, 0x1, R11 ;  /* 0x00000001050b7824 */ /* 0x000fe200078e020b */
[----:B------:R-:W-:-:S03]  /*0290*/  LOP3.LUT R6, R13, R6, RZ, 0x3c, !PT ;  /* 0x000000060d067212 */ /* 0x000fc600078e3cff */
[----:B------:R-:W-:Y:S01]  /*02a0*/  IMAD R7, R7, 0x133111eb, RZ ;  /* 0x133111eb07077824 */ /* 0x000fe200078e02ff */
[----:B------:R-:W-:-:S03]  /*02b0*/  SHF.R.U32.HI R5, RZ, 0x1b, R11 ;  /* 0x0000001bff057819 */ /* 0x000fc6000001160b */
[C---:B------:R-:W-:Y:S01]  /*02c0*/  IMAD R13, R6.reuse, -0x6b2fb645, R7 ;  /* 0x94d049bb060d7824 */ /* 0x040fe200078e0207 */
[----:B------:R-:W-:Y:S01]  /*02d0*/  LOP3.LUT R5, R5, R11, RZ, 0x3c, !PT ;  /* 0x0000000b05057212 */ /* 0x000fe200078e3cff */
[----:B------:R-:W-:Y:S01]  /*02e0*/  IMAD.WIDE.U32 R6, R6, 0x133111eb, RZ ;  /* 0x133111eb06067825 */ /* 0x000fe200078e00ff */
[----:B------:R-:W-:-:S03]  /*02f0*/  SHF.R.U64 R11, R4, 0x1b, R11 ;  /* 0x0000001b040b7819 */ /* 0x000fc6000000120b */
[----:B------:R-:W-:Y:S01]  /*0300*/  IMAD R5, R5, 0x133111eb, RZ ;  /* 0x133111eb05057824 */ /* 0x000fe200078e02ff */
[----:B------:R-:W-:Y:S01]  /*0310*/  LOP3.LUT R4, R11, R4, RZ, 0x3c, !PT ;  /* 0x000000040b047212 */ /* 0x000fe200078e3cff */
[----:B------:R-:W-:-:S04]  /*0320*/  IMAD.IADD R8, R7, 0x1, R13 ;  /* 0x0000000107087824 */ /* 0x000fc800078e020d */
[----:B------:R-:W-:Y:S01]  /*0330*/  IMAD R9, R4, -0x6b2fb645, R5 ;  /* 0x94d049bb04097824 */ /* 0x000fe200078e0205 */
[----:B------:R-:W-:Y:S01]  /*0340*/  SHF.R.U64 R7, R6, 0x1f, R8 ;  /* 0x0000001f06077819 */ /* 0x000fe20000001208 */
[----:B------:R-:W-:-:S03]  /*0350*/  IMAD.WIDE.U32 R4, R4, 0x133111eb, RZ ;  /* 0x133111eb04047825 */ /* 0x000fc600078e00ff */
[----:B------:R-:W-:Y:S01]  /*0360*/  LOP3.LUT R0, R7, R6, RZ, 0x3c, !PT ;  /* 0x0000000607007212 */ /* 0x000fe200078e3cff */
[----:B------:R-:W-:Y:S01]  /*0370*/  IMAD.IADD R5, R5, 0x1, R9 ;  /* 0x0000000105057824 */ /* 0x000fe200078e0209 */
[----:B------:R-:W-:Y:S02]  /*0380*/  SHF.R.U32.HI R7, RZ, 0x1f, R8 ;  /* 0x0000001fff077819 */ /* 0x000fe40000011608 */
[----:B------:R-:W-:Y:S02]  /*0390*/  SEL R0, R0, 0x1, P1 ;  /* 0x0000000100007807 */ /* 0x000fe40000800000 */
[--C-:B------:R-:W-:Y:S02]  /*03a0*/  SHF.R.U64 R3, R4, 0x1f, R5.reuse ;  /* 0x0000001f04037819 */ /* 0x100fe40000001205 */
[----:B------:R-:W-:Y:S02]  /*03b0*/  SHF.R.U32.HI R2, RZ, 0x1f, R5 ;  /* 0x0000001fff027819 */ /* 0x000fe40000011605 */
[----:B------:R-:W-:-:S02]  /*03c0*/  LOP3.LUT R4, R3, R4, RZ, 0x3c, !PT ;  /* 0x0000000403047212 */ /* 0x000fc400078e3cff */
[----:B------:R-:W-:Y:S02]  /*03d0*/  LOP3.LUT R7, R7, R8, RZ, 0x3c, !PT ;  /* 0x0000000807077212 */ /* 0x000fe400078e3cff */
[----:B------:R-:W-:Y:S02]  /*03e0*/  LOP3.LUT R2, R2, R5, RZ, 0x3c, !PT ;  /* 0x0000000502027212 */ /* 0x000fe400078e3cff */
[----:B------:R-:W-:Y:S02]  /*03f0*/  SEL R9, R4, 0x1, P0 ;  /* 0x0000000104097807 */ /* 0x000fe40000000000 */
[----:B------:R-:W-:Y:S02]  /*0400*/  SEL R7, R7, RZ, P1 ;  /* 0x000000ff07077207 */ /* 0x000fe40000800000 */
[----:B------:R-:W-:Y:S01]  /*0410*/  SEL R4, R2, RZ, P0 ;  /* 0x000000ff02047207 */ /* 0x000fe20000000000 */
[----:B--2---:R-:W-:Y:S06]  /*0420*/  BRA.U UP0, `(.L_x_904) ;  /* 0x0000000900387547 */ /* 0x004fec000b800000 */
[----:B------:R-:W-:Y:S01]  /*0430*/  UISETP.NE.U32.AND UP0, UPT, UR6, URZ, UPT ;  /* 0x000000ff0600728c */ /* 0x000fe2000bf05070 */
[----:B------:R-:W-:-:S03]  /*0440*/  CS2R R2, SRZ ;  /* 0x0000000000027805 */ /* 0x000fc6000001ff00 */
[----:B------:R-:W-:-:S09]  /*0450*/  UISETP.NE.AND.EX UP0, UPT, UR7, URZ, UPT, UP0 ;  /* 0x000000ff0700728c */ /* 0x000fd2000bf05300 */
[----:B------:R-:W-:Y:S05]  /*0460*/  BRA.U !UP0, `(.L_x_905) ;  /* 0x0000001908307547 */ /* 0x000fea000b800000 */
[----:B------:R-:W-:Y:S01]  /*0470*/  UISETP.GE.U32.AND UP1, UPT, UR6, 0x4, UPT ;  /* 0x000000040600788c */ /* 0x000fe2000bf26070 */
[----:B------:R-:W-:Y:S01]  /*0480*/  CS2R R2, SRZ ;  /* 0x0000000000027805 */ /* 0x000fe2000001ff00 */
[----:B------:R-:W-:Y:S02]  /*0490*/  ULOP3.LUT UR10, UR6, 0x3, URZ, 0xc0, !UPT ;  /* 0x00000003060a7892 */ /* 0x000fe4000f8ec0ff */
[----:B------:R-:W-:Y:S02]  /*04a0*/  UISETP.GE.U32.AND.EX UP1, UPT, UR7, URZ, UPT, UP1 ;  /* 0x000000ff0700728c */ /* 0x000fe4000bf26110 */
[----:B------:R-:W-:Y:S01]  /*04b0*/  UISETP.NE.U32.AND UP0, UPT, UR10, URZ, UPT ;  /* 0x000000ff0a00728c */ /* 0x000fe2000bf05070 */
[----:B------:R-:W-:Y:S01]  /*04c0*/  UMOV UR5, URZ ;  /* 0x000000ff00057c82 */ /* 0x000fe20008000000 */
[----:B------:R-:W0:Y:S02]  /*04d0*/  LDCU.64 UR14, c[0x0][0x390] ;  /* 0x00007200ff0e77ac */ /* 0x000e240008000a00 */
[----:B------:R-:W-:-:S03]  /*04e0*/  UISETP.NE.AND.EX UP0, UPT, UR5, URZ, UPT, UP0 ;  /* 0x000000ff0500728c */ /* 0x000fc6000bf05300 */
[----:B------:R-:W-:Y:S08]  /*04f0*/  BRA.U !UP1, `(.L_x_906) ;  /* 0x0000000509847547 */ /* 0x000ff0000b800000 */
[----:B------:R-:W-:Y:S01]  /*0500*/  CS2R R2, SRZ ;  /* 0x0000000000027805 */ /* 0x000fe2000001ff00 */
[----:B------:R-:W1:Y:S01]  /*0510*/  LDCU.64 UR12, c[0x0][0x390] ;  /* 0x00007200ff0c77ac */ /* 0x000e620008000a00 */
[----:B------:R-:W-:Y:S01]  /*0520*/  ULOP3.LUT UR6, UR6, 0x1c, URZ, 0xc0, !UPT ;  /* 0x0000001c06067892 */ /* 0x000fe2000f8ec0ff */
[----:B------:R-:W-:-:S11]  /*0530*/  UMOV UR4, URZ ;  /* 0x000000ff00047c82 */ /* 0x000fd60008000000 */
.L_x_907:
[C---:B------:R-:W-:Y:S01]  /*0540*/  IADD3 R10, P0, PT, R0.reuse, R9, RZ ;  /* 0x00000009000a7210 */ /* 0x040fe20007f1e0ff */
[C---:B------:R-:W-:Y:S01]  /*0550*/  IMAD.SHL.U32 R13, R0.reuse, 0x800000, RZ ;  /* 0x00800000000d7824 */ /* 0x040fe200078e00ff */
[----:B------:R-:W-:Y:S01]  /*0560*/  SHF.L.U64.HI R8, R0, 0x17, R7 ;  /* 0x0000001700087819 */ /* 0x000fe20000010207 */
[----:B------:R-:W-:Y:S01]  /*0570*/  IMAD.SHL.U32 R14, R9, 0x800000, RZ ;  /* 0x00800000090e7824 */ /* 0x000fe200078e00ff */
[----:B------:R-:W-:Y:S01]  /*0580*/  UIADD3 UR6, UP1, UPT, UR6, -0x4, URZ ;  /* 0xfffffffc06067890 */ /* 0x000fe2000ff3e0ff */
[----:B------:R-:W-:Y:S01]  /*0590*/  IMAD.X R5, R7, 0x1, R4, P0 ;  /* 0x0000000107057824 */ /* 0x000fe200000e0604 */
[----:B------:R-:W-:Y:S02]  /*05a0*/  LOP3.LUT R8, R8, R7, RZ, 0x3c, !PT ;  /* 0x0000000708087212 */ /* 0x000fe400078e3cff */
[----:B------:R-:W-:Y:S01]  /*05b0*/  LOP3.LUT R13, R13, R0, RZ, 0x3c, !PT ;  /* 0x000000000d0d7212 */ /* 0x000fe200078e3cff */
[----:B------:R-:W-:Y:S01]  /*05c0*/  UIADD3.X UR4, UPT, UPT, UR4, -0x1, URZ, UP1, !UPT ;  /* 0xffffffff04047890 */ /* 0x000fe20008ffe4ff */
[--C-:B------:R-:W-:Y:S01]  /*05d0*/  SHF.R.U64 R10, R10, 0xb, R5.reuse ;  /* 0x0000000b0a0a7819 */ /* 0x100fe20000001205 */
[----:B------:R-:W-:Y:S01]  /*05e0*/  UISETP.NE.U32.AND UP1, UPT, UR6, URZ, UPT ;  /* 0x000000ff0600728c */ /* 0x000fe2000bf25070 */
[----:B------:R-:W-:-:S02]  /*05f0*/  SHF.R.U32.HI R11, RZ, 0xb, R5 ;  /* 0x0000000bff0b7819 */ /* 0x000fc40000011605 */
[----:B------:R-:W-:Y:S01]  /*0600*/  SHF.R.U64 R0, R9, 0x5, R4 ;  /* 0x0000000509007819 */ /* 0x000fe20000001204 */
[----:B------:R-:W-:Y:S01]  /*0610*/  UISETP.NE.AND.EX UP1, UPT, UR4, URZ, UPT, UP1 ;  /* 0x000000ff0400728c */ /* 0x000fe2000bf25310 */
[----:B------:R-:W-:Y:S02]  /*0620*/  SHF.R.U64 R5, R13, 0x12, R8 ;  /* 0x000000120d057819 */ /* 0x000fe40000001208 */
[----:B------:R-:W2:Y:S01]  /*0630*/  I2F.F64.U64 R10, R10 ;  /* 0x0000000a000a7312 */ /* 0x000ea20000301800 */
[----:B------:R-:W-:Y:S02]  /*0640*/  SHF.R.U32.HI R7, RZ, 0x5, R4 ;  /* 0x00000005ff077819 */ /* 0x000fe40000011604 */
[----:B------:R-:W-:Y:S02]  /*0650*/  LOP3.LUT R0, R9, R0, R5, 0x96, !PT ;  /* 0x0000000009007212 */ /* 0x000fe400078e9605 */
[----:B------:R-:W-:Y:S02]  /*0660*/  SHF.R.U32.HI R6, RZ, 0x12, R8 ;  /* 0x00000012ff067819 */ /* 0x000fe40000011608 */
[----:B------:R-:W-:-:S02]  /*0670*/  LOP3.LUT R0, R0, R13, RZ, 0x3c, !PT ;  /* 0x0000000d00007212 */ /* 0x000fc400078e3cff */
[----:B------:R-:W-:Y:S02]  /*0680*/  SHF.L.U64.HI R5, R9, 0x17, R4 ;  /* 0x0000001709057819 */ /* 0x000fe40000010204 */
[----:B------:R-:W-:Y:S01]  /*0690*/  LOP3.LUT R7, R4, R7, R6, 0x96, !PT ;  /* 0x0000000704077212 */ /* 0x000fe200078e9606 */
[----:B------:R-:W-:Y:S01]  /*06a0*/  IMAD.SHL.U32 R17, R0, 0x800000, RZ ;  /* 0x0080000000117824 */ /* 0x000fe200078e00ff */
[----:B------:R-:W-:Y:S01]  /*06b0*/  LOP3.LUT R14, R14, R9, RZ, 0x3c, !PT ;  /* 0x000000090e0e7212 */ /* 0x000fe200078e3cff */
[----:B--2---:R-:W-:Y:S01]  /*06c0*/  DMUL R12, R10, 1.1102230246251565404e-16 ;  /* 0x3ca000000a0c7828 */ /* 0x004fe20000000000 */
[----:B------:R-:W-:Y:S02]  /*06d0*/  LOP3.LUT R6, R5, R4, RZ, 0x3c, !PT ;  /* 0x0000000405067212 */ /* 0x000fe400078e3cff */
[----:B------:R-:W-:Y:S02]  /*06e0*/  LOP3.LUT R11, R7, R8, RZ, 0x3c, !PT ;  /* 0x00000008070b7212 */ /* 0x000fe400078e3cff */
[----:B------:R-:W-:-:S02]  /*06f0*/  IADD3 R9, P1, PT, R9, R0, RZ ;  /* 0x0000000009097210 */ /* 0x000fc40007f3e0ff */
[--C-:B------:R-:W-:Y:S01]  /*0700*/  SHF.R.U64 R7, R14, 0x12, R6.reuse ;  /* 0x000000120e077819 */ /* 0x100fe20000001206 */
[----:B-1----:R-:W-:Y:S01]  /*0710*/  DSETP.GEU.AND P0, PT, R12, UR12, PT ;  /* 0x0000000c0c007e2a */ /* 0x002fe2000bf0e000 */
[--C-:B------:R-:W-:Y:S01]  /*0720*/  SHF.R.U64 R5, R0, 0x5, R11.reuse ;  /* 0x0000000500057819 */ /* 0x100fe2000000120b */
[--C-:B------:R-:W-:Y:S01]  /*0730*/  IMAD.X R4, R4, 0x1, R11.reuse, P1 ;  /* 0x0000000104047824 */ /* 0x100fe200008e060b */
[----:B------:R-:W-:Y:S02]  /*0740*/  SHF.R.U32.HI R12, RZ, 0x12, R6 ;  /* 0x00000012ff0c7819 */ /* 0x000fe40000011606 */
[----:B------:R-:W-:Y:S02]  /*0750*/  SHF.R.U32.HI R8, RZ, 0x5, R11 ;  /* 0x00000005ff087819 */ /* 0x000fe4000001160b */
[----:B------:R-:W-:Y:S02]  /*0760*/  LOP3.LUT R5, R0, R5, R7, 0x96, !PT ;  /* 0x0000000500057212 */ /* 0x000fe400078e9607 */
[----:B------:R-:W-:-:S02]  /*0770*/  LOP3.LUT R7, R11, R8, R12, 0x96, !PT ;  /* 0x000000080b077212 */ /* 0x000fc400078e960c */
[--C-:B------:R-:W-:Y:S02]  /*0780*/  SHF.R.U64 R8, R9, 0xb, R4.reuse ;  /* 0x0000000b09087819 */ /* 0x100fe40000001204 */
[----:B------:R-:W-:Y:S02]  /*0790*/  SHF.R.U32.HI R9, RZ, 0xb, R4 ;  /* 0x0000000bff097819 */ /* 0x000fe40000011604 */
[----:B------:R-:W-:Y:S02]  /*07a0*/  SHF.L.U64.HI R10, R0, 0x17, R11 ;  /* 0x00000017000a7819 */ /* 0x000fe4000001020b */
[----:B------:R-:W-:Y:S02]  /*07b0*/  LOP3.LUT R5, R5, R14, RZ, 0x3c, !PT ;  /* 0x0000000e05057212 */ /* 0x000fe400078e3cff */
[----:B------:R-:W-:Y:S01]  /*07c0*/  LOP3.LUT R10, R10, R11, RZ, 0x3c, !PT ;  /* 0x0000000b0a0a7212 */ /* 0x000fe200078e3cff */
[----:B------:R-:W1:Y:S01]  /*07d0*/  I2F.F64.U64 R8, R8 ;  /* 0x0000000800087312 */ /* 0x000e620000301800 */
[----:B------:R-:W-:-:S02]  /*07e0*/  LOP3.LUT R17, R17, R0, RZ, 0x3c, !PT ;  /* 0x0000000011117212 */ /* 0x000fc400078e3cff */
[----:B------:R-:W-:Y:S01]  /*07f0*/  LOP3.LUT R4, R7, R6, RZ, 0x3c, !PT ;  /* 0x0000000607047212 */ /* 0x000fe200078e3cff */
[----:B------:R-:W-:Y:S01]  /*0800*/  DADD R6, R2, 1 ;  /* 0x3ff0000002067429 */ /* 0x000fe20000000000 */
[----:B------:R-:W-:Y:S02]  /*0810*/  IADD3 R18, P1, PT, R5, R0, RZ ;  /* 0x0000000005127210 */ /* 0x000fe40007f3e0ff */
[----:B------:R-:W-:Y:S02]  /*0820*/  SHF.R.U64 R14, R17, 0x12, R10 ;  /* 0x00000012110e7819 */ /* 0x000fe4000000120a */
[----:B------:R-:W-:Y:S01]  /*0830*/  SHF.R.U64 R12, R5, 0x5, R4 ;  /* 0x00000005050c7819 */ /* 0x000fe20000001204 */
[----:B------:R-:W-:Y:S01]  /*0840*/  IMAD.X R19, R4, 0x1, R11, P1 ;  /* 0x0000000104137824 */ /* 0x000fe200008e060b */
[----:B------:R-:W-:Y:S02]  /*0850*/  SHF.R.U32.HI R15, RZ, 0x12, R10 ;  /* 0x00000012ff0f7819 */ /* 0x000fe4000001160a */
[----:B------:R-:W-:-:S02]  /*0860*/  SHF.R.U32.HI R13, RZ, 0x5, R4 ;  /* 0x00000005ff0d7819 */ /* 0x000fc40000011604 */
[----:B------:R-:W-:Y:S01]  /*0870*/  LOP3.LUT R0, R5, R12, R14, 0x96, !PT ;  /* 0x0000000c05007212 */ /* 0x000fe200078e960e */
[----:B-1----:R-:W-:Y:S01]  /*0880*/  DMUL R8, R8, 1.1102230246251565404e-16 ;  /* 0x3ca0000008087828 */ /* 0x002fe20000000000 */
[----:B------:R-:W-:Y:S02]  /*0890*/  LOP3.LUT R11, R4, R13, R15, 0x96, !PT ;  /* 0x0000000d040b7212 */ /* 0x000fe400078e960f */
[--C-:B------:R-:W-:Y:S02]  /*08a0*/  SHF.R.U64 R12, R18, 0xb, R19.reuse ;  /* 0x0000000b120c7819 */ /* 0x100fe40000001213 */
[----:B------:R-:W-:Y:S02]  /*08b0*/  SHF.R.U32.HI R13, RZ, 0xb, R19 ;  /* 0x0000000bff0d7819 */ /* 0x000fe40000011613 */
[----:B------:R-:W-:Y:S02]  /*08c0*/  LOP3.LUT R0, R0, R17, RZ, 0x3c, !PT ;  /* 0x0000001100007212 */ /* 0x000fe400078e3cff */
[----:B------:R-:W-:-:S02]  /*08d0*/  FSEL R2, R6, R2, !P0 ;  /* 0x0000000206027208 */ /* 0x000fc40004000000 */
[----:B------:R-:W-:Y:S01]  /*08e0*/  FSEL R3, R7, R3, !P0 ;  /* 0x0000000307037208 */ /* 0x000fe20004000000 */
[----:B------:R-:W1:Y:S01]  /*08f0*/  I2F.F64.U64 R12, R12 ;  /* 0x0000000c000c7312 */ /* 0x000e620000301800 */
[----:B------:R-:W-:Y:S02]  /*0900*/  IADD3 R18, P0, PT, R0, R5, RZ ;  /* 0x0000000500127210 */ /* 0x000fe40007f1e0ff */
[----:B------:R-:W-:Y:S02]  /*0910*/  LOP3.LUT R7, R11, R10, RZ, 0x3c, !PT ;  /* 0x0000000a0b077212 */ /* 0x000fe400078e3cff */
[----:B------:R-:W-:Y:S02]  /*0920*/  DADD R10, R2, 1 ;  /* 0x3ff00000020a7429 */ /* 0x000fe40000000000 */
[----:B------:R-:W-:Y:S01]  /*0930*/  SHF.R.U32.HI R6, RZ, 0x5, R7 ;  /* 0x00000005ff067819 */ /* 0x000fe20000011607 */
[----:B------:R-:W-:Y:S01]  /*0940*/  IMAD.X R15, R7, 0x1, R4, P0 ;  /* 0x00000001070f7824 */ /* 0x000fe200000e0604 */
[----:B------:R-:W-:-:S04]  /*0950*/  DSETP.GEU.AND P0, PT, R8, UR12, PT ;  /* 0x0000000c08007e2a */ /* 0x000fc8000bf0e000 */
[--C-:B------:R-:W-:Y:S02]  /*0960*/  SHF.R.U64 R18, R18, 0xb, R15.reuse ;  /* 0x0000000b12127819 */ /* 0x100fe4000000120f */
[----:B------:R-:W-:Y:S02]  /*0970*/  SHF.R.U32.HI R19, RZ, 0xb, R15 ;  /* 0x0000000bff137819 */ /* 0x000fe4000001160f */
[----:B------:R-:W-:Y:S02]  /*0980*/  FSEL R10, R10, R2, !P0 ;  /* 0x000000020a0a7208 */ /* 0x000fe40004000000 */
[----:B------:R-:W-:Y:S01]  /*0990*/  FSEL R11, R11, R3, !P0 ;  /* 0x000000030b0b7208 */ /* 0x000fe20004000000 */
[----:B-1----:R-:W-:Y:S01]  /*09a0*/  DMUL R2, R12, 1.1102230246251565404e-16 ;  /* 0x3ca000000c027828 */ /* 0x002fe20000000000 */
[----:B------:R-:W1:Y:S01]  /*09b0*/  I2F.F64.U64 R14, R18 ;  /* 0x00000012000e7312 */ /* 0x000e620000301800 */
[C---:B------:R-:W-:Y:S01]  /*09c0*/  IMAD.SHL.U32 R12, R5.reuse, 0x800000, RZ ;  /* 0x00800000050c7824 */ /* 0x040fe200078e00ff */
[----:B------:R-:W-:-:S02]  /*09d0*/  SHF.L.U64.HI R13, R5, 0x17, R4 ;  /* 0x00000017050d7819 */ /* 0x000fc40000010204 */
[----:B------:R-:W-:Y:S02]  /*09e0*/  DADD R8, R10, 1 ;  /* 0x3ff000000a087429 */ /* 0x000fe40000000000 */
[----:B------:R-:W-:Y:S01]  /*09f0*/  LOP3.LUT R12, R12, R5, RZ, 0x3c, !PT ;  /* 0x000000050c0c7212 */ /* 0x000fe200078e3cff */
[----:B------:R-:W-:-:S07]  /*0a00*/  DSETP.GEU.AND P0, PT, R2, UR12, PT ;  /* 0x0000000c02007e2a */ /* 0x000fce000bf0e000 */
[----:B------:R-:W-:Y:S01]  /*0a10*/  FSEL R2, R8, R10, !P0 ;  /* 0x0000000a08027208 */ /* 0x000fe20004000000 */
[----:B-1----:R-:W-:Y:S01]  /*0a20*/  DMUL R14, R14, 1.1102230246251565404e-16 ;  /* 0x3ca000000e0e7828 */ /* 0x002fe20000000000 */
[----:B------:R-:W-:Y:S02]  /*0a30*/  FSEL R3, R9, R11, !P0 ;  /* 0x0000000b09037208 */ /* 0x000fe40004000000 */
[----:B------:R-:W-:Y:S02]  /*0a40*/  LOP3.LUT R11, R13, R4, RZ, 0x3c, !PT ;  /* 0x000000040d0b7212 */ /* 0x000fe400078e3cff */
[----:B------:R-:W-:Y:S02]  /*0a50*/  SHF.R.U64 R9, R0, 0x5, R7 ;  /* 0x0000000500097819 */ /* 0x000fe40000001207 */
[----:B------:R-:W-:Y:S01]  /*0a60*/  DADD R4, R2, 1 ;  /* 0x3ff0000002047429 */ /* 0x000fe20000000000 */
[--C-:B------:R-:W-:Y:S01]  /*0a70*/  SHF.R.U64 R8, R12, 0x12, R11.reuse ;  /* 0x000000120c087819 */ /* 0x100fe2000000120b */
[----:B------:R-:W-:Y:S01]  /*0a80*/  DSETP.GEU.AND P0, PT, R14, UR12, PT ;  /* 0x0000000c0e007e2a */ /* 0x000fe2000bf0e000 */
[----:B------:R-:W-:-:S02]  /*0a90*/  SHF.R.U32.HI R10, RZ, 0x12, R11 ;  /* 0x00000012ff0a7819 */ /* 0x000fc4000001160b */
[----:B------:R-:W-:Y:S02]  /*0aa0*/  LOP3.LUT R9, R0, R9, R8, 0x96, !PT ;  /* 0x0000000900097212 */ /* 0x000fe400078e9608 */
[----:B------:R-:W-:Y:S02]  /*0ab0*/  LOP3.LUT R6, R7, R6, R10, 0x96, !PT ;  /* 0x0000000607067212 */ /* 0x000fe400078e960a */
[----:B------:R-:W-:Y:S02]  /*0ac0*/  LOP3.LUT R9, R9, R12, RZ, 0x3c, !PT ;  /* 0x0000000c09097212 */ /* 0x000fe400078e3cff */
[----:B------:R-:W-:Y:S02]  /*0ad0*/  FSEL R2, R4, R2, !P0 ;  /* 0x0000000204027208 */ /* 0x000fe40004000000 */
[----:B------:R-:W-:Y:S02]  /*0ae0*/  FSEL R3, R5, R3, !P0 ;  /* 0x0000000305037208 */ /* 0x000fe40004000000 */
[----:B------:R-:W-:Y:S01]  /*0af0*/  LOP3.LUT R4, R6, R11, RZ, 0x3c, !PT ;  /* 0x0000000b06047212 */ /* 0x000fe200078e3cff */
[----:B------:R-:W-:Y:S06]  /*0b00*/  BRA.U UP1, `(.L_x_907) ;  /* 0xfffffff9018c7547 */ /* 0x000fec000b83ffff */
.L_x_906:
[----:B------:R-:W-:Y:S05]  /*0b10*/  BRA.U !UP0, `(.L_x_905) ;  /* 0x0000001108847547 */ /* 0x000fea000b800000 */
.L_x_908:
[C---:B------:R-:W-:Y:S01]  /*0b20*/  IADD3 R10, P0, PT, R0.reuse, R9, RZ ;  /* 0x00000009000a7210 */ /* 0x040fe20007f1e0ff */
[----:B------:R-:W-:Y:S01]  /*0b30*/  UIADD3 UR10, UP0, UPT, UR10, -0x1, URZ ;  /* 0xffffffff0a0a7890 */ /* 0x000fe2000ff1e0ff */
[----:B------:R-:W-:Y:S02]  /*0b40*/  SHF.L.U64.HI R6, R0, 0x17, R7 ;  /* 0x0000001700067819 */ /* 0x000fe40000010207 */
[--C-:B------:R-:W-:Y:S01]  /*0b50*/  SHF.R.U64 R14, R9, 0x5, R4.reuse ;  /* 0x00000005090e7819 */ /* 0x100fe20000001204 */
[----:B------:R-:W-:Y:S01]  /*0b60*/  IMAD.X R5, R7, 0x1, R4, P0 ;  /* 0x0000000107057824 */ /* 0x000fe200000e0604 */
[----:B------:R-:W-:Y:S01]  /*0b70*/  LOP3.LUT R8, R6, R7, RZ, 0x3c, !PT ;  /* 0x0000000706087212 */ /* 0x000fe200078e3cff */
[----:B------:R-:W-:Y:S01]  /*0b80*/  UIADD3.X UR5, UPT, UPT, UR5, -0x1, URZ, UP0, !UPT ;  /* 0xffffffff05057890 */ /* 0x000fe200087fe4ff */
[----:B------:R-:W-:Y:S01]  /*0b90*/  DADD R6, R2, 1 ;  /* 0x3ff0000002067429 */ /* 0x000fe20000000000 */
[----:B------:R-:W-:Y:S01]  /*0ba0*/  UISETP.NE.U32.AND UP0, UPT, UR10, URZ, UPT ;  /* 0x000000ff0a00728c */ /* 0x000fe2000bf05070 */
[----:B------:R-:W-:-:S02]  /*0bb0*/  SHF.R.U64 R10, R10, 0xb, R5 ;  /* 0x0000000b0a0a7819 */ /* 0x000fc40000001205 */
[----:B------:R-:W-:Y:S01]  /*0bc0*/  SHF.R.U32.HI R11, RZ, 0xb, R5 ;  /* 0x0000000bff0b7819 */ /* 0x000fe20000011605 */
[----:B------:R-:W-:Y:S01]  /*0bd0*/  IMAD.SHL.U32 R5, R0, 0x800000, RZ ;  /* 0x0080000000057824 */ /* 0x000fe200078e00ff */
[----:B------:R-:W-:Y:S01]  /*0be0*/  UISETP.NE.AND.EX UP0, UPT, UR5, URZ, UPT, UP0 ;  /* 0x000000ff0500728c */ /* 0x000fe2000bf05300 */
[----:B------:R-:W-:Y:S02]  /*0bf0*/  SHF.R.U32.HI R17, RZ, 0x5, R4 ;  /* 0x00000005ff117819 */ /* 0x000fe40000011604 */
[--C-:B------:R-:W-:Y:S01]  /*0c00*/  SHF.R.U32.HI R15, RZ, 0x12, R8.reuse ;  /* 0x00000012ff0f7819 */ /* 0x100fe20000011608 */
[----:B------:R-:W1:Y:S01]  /*0c10*/  I2F.F64.U64 R10, R10 ;  /* 0x0000000a000a7312 */ /* 0x000e620000301800 */
[----:B------:R-:W-:Y:S02]  /*0c20*/  LOP3.LUT R5, R5, R0, RZ, 0x3c, !PT ;  /* 0x0000000005057212 */ /* 0x000fe400078e3cff */
[----:B------:R-:W-:Y:S02]  /*0c30*/  LOP3.LUT R15, R4, R17, R15, 0x96, !PT ;  /* 0x00000011040f7212 */ /* 0x000fe400078e960f */
[----:B------:R-:W-:-:S04]  /*0c40*/  SHF.R.U64 R0, R5, 0x12, R8 ;  /* 0x0000001205007819 */ /* 0x000fc80000001208 */
[----:B------:R-:W-:Y:S01]  /*0c50*/  LOP3.LUT R14, R9, R14, R0, 0x96, !PT ;  /* 0x0000000e090e7212 */ /* 0x000fe200078e9600 */
[----:B------:R-:W-:-:S03]  /*0c60*/  IMAD.MOV.U32 R0, RZ, RZ, R9 ;  /* 0x000000ffff007224 */ /* 0x000fc600078e0009 */
[----:B------:R-:W-:Y:S01]  /*0c70*/  LOP3.LUT R9, R14, R5, RZ, 0x3c, !PT ;  /* 0x000000050e097212 */ /* 0x000fe200078e3cff */
[----:B------:R-:W-:Y:S01]  /*0c80*/  IMAD.MOV.U32 R5, RZ, RZ, R4 ;  /* 0x000000ffff057224 */ /* 0x000fe200078e0004 */
[----:B-1----:R-:W-:Y:S01]  /*0c90*/  DMUL R12, R10, 1.1102230246251565404e-16 ;  /* 0x3ca000000a0c7828 */ /* 0x002fe20000000000 */
[----:B------:R-:W-:-:S07]  /*0ca0*/  LOP3.LUT R4, R15, R8, RZ, 0x3c, !PT ;  /* 0x000000080f047212 */ /* 0x000fce00078e3cff */
[----:B0-----:R-:W-:-:S06]  /*0cb0*/  DSETP.GEU.AND P0, PT, R12, UR14, PT ;  /* 0x0000000e0c007e2a */ /* 0x001fcc000bf0e000 */
[----:B------:R-:W-:Y:S01]  /*0cc0*/  FSEL R3, R7, R3, !P0 ;  /* 0x0000000307037208 */ /* 0x000fe20004000000 */
[----:B------:R-:W-:Y:S01]  /*0cd0*/  IMAD.MOV.U32 R7, RZ, RZ, R5 ;  /* 0x000000ffff077224 */ /* 0x000fe200078e0005 */
[----:B------:R-:W-:Y:S01]  /*0ce0*/  FSEL R2, R6, R2, !P0 ;  /* 0x0000000206027208 */ /* 0x000fe20004000000 */
[----:B------:R-:W-:Y:S06]  /*0cf0*/  BRA.U UP0, `(.L_x_908) ;  /* 0xfffffffd00887547 */ /* 0x000fec000b83ffff */
[----:B------:R-:W-:Y:S05]  /*0d00*/  BRA `(.L_x_905) ;  /* 0x0000001000087947 */ /* 0x000fea0003800000 */
.L_x_904:
[----:B------:R-:W-:Y:S01]  /*0d10*/  IADD3 R10, P0, PT, R9, R0, RZ ;  /* 0x00000000090a7210 */ /* 0x000fe20007f1e0ff */
[----:B------:R-:W-:Y:S01]  /*0d20*/  UMOV UR4, 0x9ee75616 ;  /* 0x9ee7561600047882 */ /* 0x000fe20000000000 */
[----:B------:R-:W-:Y:S01]  /*0d30*/  UMOV UR5, 0x3cd203af ;  /* 0x3cd203af00057882 */ /* 0x000fe20000000000 */
[C---:B------:R-:W-:Y:S01]  /*0d40*/  IMAD.SHL.U32 R13, R0.reuse, 0x800000, RZ ;  /* 0x00800000000d7824 */ /* 0x040fe200078e00ff */
[--C-:B------:R-:W-:Y:S01]  /*0d50*/  SHF.L.U64.HI R12, R0, 0x17, R7.reuse ;  /* 0x00000017000c7819 */ /* 0x100fe20000010207 */
[----:B------:R-:W-:Y:S01]  /*0d60*/  IMAD.X R3, R4, 0x1, R7, P0 ;  /* 0x0000000104037824 */ /* 0x000fe200000e0607 */
[----:B------:R-:W-:Y:S02]  /*0d70*/  BSSY.RECONVERGENT B0, `(.L_x_909) ;  /* 0x0000069000007945 */ /* 0x000fe40003800200 */
[----:B------:R-:W-:Y:S02]  /*0d80*/  LOP3.LUT R12, R12, R7, RZ, 0x3c, !PT ;  /* 0x000000070c0c7212 */ /* 0x000fe400078e3cff */
[----:B------:R-:W-:-:S02]  /*0d90*/  SHF.R.U64 R10, R10, 0xb, R3 ;  /* 0x0000000b0a0a7819 */ /* 0x000fc40000001203 */
[----:B------:R-:W-:Y:S02]  /*0da0*/  SHF.R.U32.HI R11, RZ, 0xb, R3 ;  /* 0x0000000bff0b7819 */ /* 0x000fe40000011603 */
[----:B------:R-:W-:Y:S02]  /*0db0*/  LOP3.LUT R13, R13, R0, RZ, 0x3c, !PT ;  /* 0x000000000d0d7212 */ /* 0x000fe400078e3cff */
[----:B------:R-:W0:Y:S01]  /*0dc0*/  I2F.F64.U64 R2, R10 ;  /* 0x0000000a00027312 */ /* 0x000e220000301800 */
[----:B------:R-:W-:Y:S02]  /*0dd0*/  SHF.R.U64 R0, R9, 0x5, R4 ;  /* 0x0000000509007819 */ /* 0x000fe40000001204 */
[--C-:B------:R-:W-:Y:S02]  /*0de0*/  SHF.R.U64 R6, R13, 0x12, R12.reuse ;  /* 0x000000120d067819 */ /* 0x100fe4000000120c */
[----:B------:R-:W-:Y:S02]  /*0df0*/  SHF.R.U32.HI R7, RZ, 0x12, R12 ;  /* 0x00000012ff077819 */ /* 0x000fe4000001160c */
[----:B------:R-:W-:-:S04]  /*0e00*/  LOP3.LUT R0, R9, R0, R6, 0x96, !PT ;  /* 0x0000000009007212 */ /* 0x000fc800078e9606 */
[----:B------:R-:W-:Y:S01]  /*0e10*/  LOP3.LUT R0, R0, R13, RZ, 0x3c, !PT ;  /* 0x0000000d00007212 */ /* 0x000fe200078e3cff */
[----:B0-----:R-:W-:-:S08]  /*0e20*/  DMUL R2, R2, 1.1102230246251565404e-16 ;  /* 0x3ca0000002027828 */ /* 0x001fd00000000000 */
[----:B------:R-:W-:-:S06]  /*0e30*/  DSETP.GEU.AND P0, PT, R2, UR4, PT ;  /* 0x0000000402007e2a */ /* 0x000fcc000bf0e000 */
[----:B------:R-:W-:Y:S02]  /*0e40*/  FSEL R5, R3, 0.025636522099375724792, P0 ;  /* 0x3cd203af03057808 */ /* 0x000fe40000000000 */
[----:B------:R-:W-:Y:S02]  /*0e50*/  SHF.R.U32.HI R3, RZ, 0x5, R4 ;  /* 0x00000005ff037819 */ /* 0x000fe40000011604 */
[----:B------:R-:W-:Y:S02]  /*0e60*/  ISETP.GT.AND P1, PT, R5, 0xfffff, PT ;  /* 0x000fffff0500780c */ /* 0x000fe40003f24270 */
[----:B------:R-:W-:Y:S02]  /*0e70*/  FSEL R8, R2, -2.4493680661224648119e-20, P0 ;  /* 0x9ee7561602087808 */ /* 0x000fe40000000000 */
[----:B------:R-:W-:Y:S01]  /*0e80*/  LOP3.LUT R3, R4, R3, R7, 0x96, !PT ;  /* 0x0000000304037212 */ /* 0x000fe200078e9607 */
[----:B------:R-:W-:Y:S01]  /*0e90*/  IMAD.MOV.U32 R7, RZ, RZ, R5 ;  /* 0x000000ffff077224 */ /* 0x000fe200078e0005 */
[----:B------:R-:W-:Y:S01]  /*0ea0*/  IADD3 R2, P0, PT, R0, R9, RZ ;  /* 0x0000000900027210 */ /* 0x000fe20007f1e0ff */
[----:B------:R-:W-:Y:S01]  /*0eb0*/  IMAD.MOV.U32 R6, RZ, RZ, R8 ;  /* 0x000000ffff067224 */ /* 0x000fe200078e0008 */
[----:B------:R-:W-:-:S05]  /*0ec0*/  LOP3.LUT R3, R3, R12, RZ, 0x3c, !PT ;  /* 0x0000000c03037212 */ /* 0x000fca00078e3cff */
[----:B------:R-:W-:Y:S01]  /*0ed0*/  @!P1 DMUL R6, R6, 1.80143985094819840000e+16 ;  /* 0x4350000006069828 */ /* 0x000fe20000000000 */
[----:B------:R-:W-:-:S05]  /*0ee0*/  IMAD.X R3, R3, 0x1, R4, P0 ;  /* 0x0000000103037824 */ /* 0x000fca00000e0604 */
[--C-:B------:R-:W-:Y:S02]  /*0ef0*/  SHF.R.U64 R2, R2, 0xb, R3.reuse ;  /* 0x0000000b02027819 */ /* 0x100fe40000001203 */
[----:B------:R-:W-:Y:S02]  /*0f00*/  SHF.R.U32.HI R3, RZ, 0xb, R3 ;  /* 0x0000000bff037819 */ /* 0x000fe40000011603 */
[----:B------:R-:W-:Y:S02]  /*0f10*/  @!P1 IMAD.MOV.U32 R5, RZ, RZ, R7 ;  /* 0x000000ffff059224 */ /* 0x000fe400078e0007 */
[----:B------:R-:W-:Y:S02]  /*0f20*/  @!P1 IMAD.MOV.U32 R8, RZ, RZ, R6 ;  /* 0x000000ffff089224 */ /* 0x000fe400078e0006 */
[----:B------:R-:W-:Y:S01]  /*0f30*/  VIADD R0, R5, 0xffffffff ;  /* 0xffffffff05007836 */ /* 0x000fe20000000000 */
[----:B------:R-:W0:Y:S04]  /*0f40*/  I2F.F64.U64 R2, R2 ;  /* 0x0000000200027312 */ /* 0x000e280000301800 */
[----:B------:R-:W-:Y:S01]  /*0f50*/  ISETP.GT.U32.AND P0, PT, R0, 0x7feffffe, PT ;  /* 0x7feffffe0000780c */ /* 0x000fe20003f04070 */
[----:B------:R-:W-:-:S02]  /*0f60*/  IMAD.MOV.U32 R0, RZ, RZ, -0x3ff ;  /* 0xfffffc01ff007424 */ /* 0x000fc400078e00ff */
[----:B------:R-:W-:-:S10]  /*0f70*/  @!P1 IMAD.MOV.U32 R0, RZ, RZ, -0x435 ;  /* 0xfffffbcbff009424 */ /* 0x000fd400078e00ff */
[----:B0-----:R-:W-:Y:S05]  /*0f80*/  @P0 BRA `(.L_x_910) ;  /* 0x0000000400040947 */ /* 0x001fea0003800000 */
[----:B------:R-:W-:Y:S01]  /*0f90*/  LOP3.LUT R4, R5, 0xfffff, RZ, 0xc0, !PT ;  /* 0x000fffff05047812 */ /* 0x000fe200078ec0ff */
[----:B------:R-:W-:Y:S01]  /*0fa0*/  IMAD.MOV.U32 R6, RZ, RZ, R8 ;  /* 0x000000ffff067224 */ /* 0x000fe200078e0008 */
[----:B------:R-:W-:Y:S01]  /*0fb0*/  UMOV UR4, 0x3ae80f1e ;  /* 0x3ae80f1e00047882 */ /* 0x000fe20000000000 */
[----:B------:R-:W-:Y:S01]  /*0fc0*/  IMAD.MOV.U32 R8, RZ, RZ, RZ ;  /* 0x000000ffff087224 */ /* 0x000fe200078e00ff */
[----:B------:R-:W-:Y:S01]  /*0fd0*/  LOP3.LUT R7, R4, 0x3ff00000, RZ, 0xfc, !PT ;  /* 0x3ff0000004077812 */ /* 0x000fe200078efcff */
[----:B------:R-:W-:Y:S01]  /*0fe0*/  IMAD.MOV.U32 R18, RZ, RZ, -0x748574fc ;  /* 0x8b7a8b04ff127424 */ /* 0x000fe200078e00ff */
        /* <DEDUP_REMOVED lines=59> */
.L_x_910:
[----:B------:R-:W-:Y:S01]  /*13a0*/  IMAD.MOV.U32 R4, RZ, RZ, 0x0 ;  /* 0x00000000ff047424 */ /* 0x000fe200078e00ff */
[----:B------:R-:W-:Y:S01]  /*13b0*/  LOP3.LUT P0, RZ, R7, 0x7fffffff, RZ, 0xc0, !PT ;  /* 0x7fffffff07ff7812 */ /* 0x000fe2000780c0ff */
[----:B------:R-:W-:-:S06]  /*13c0*/  IMAD.MOV.U32 R5, RZ, RZ, 0x7ff00000 ;  /* 0x7ff00000ff057424 */ /* 0x000fcc00078e00ff */
[----:B------:R-:W-:-:S10]  /*13d0*/  DFMA R4, R6, R4, +INF ;  /* 0x7ff000000604742b */ /* 0x000fd40000000004 */
[----:B------:R-:W-:Y:S02]  /*13e0*/  FSEL R6, R4, RZ, P0 ;  /* 0x000000ff04067208 */ /* 0x000fe40000000000 */
[----:B------:R-:W-:-:S07]  /*13f0*/  FSEL R7, R5, -QNAN , P0 ;  /* 0xfff0000005077808 */ /* 0x000fce0000000000 */
.L_x_911:
[----:B------:R-:W-:Y:S05]  /*1400*/  BSYNC.RECONVERGENT B0 ;  /* 0x0000000000007941 */ /* 0x000fea0003800200 */
.L_x_909:
[----:B------:R-:W-:Y:S01]  /*1410*/  DMUL R2, R2, 1.1102230246251565404e-16 ;  /* 0x3ca0000002027828 */ /* 0x000fe20000000000 */
[----:B------:R-:W-:Y:S01]  /*1420*/  UMOV UR4, 0x54442d18 ;  /* 0x54442d1800047882 */ /* 0x000fe20000000000 */
[----:B------:R-:W-:Y:S01]  /*1430*/  UMOV UR5, 0x401921fb ;  /* 0x401921fb00057882 */ /* 0x000fe20000000000 */
[----:B------:R-:W-:Y:S01]  /*1440*/  BSSY.RECONVERGENT B0, `(.L_x_912) ;  /* 0x0000020000007945 */ /* 0x000fe20003800200 */
[----:B------:R-:W-:-:S04]  /*1450*/  DMUL R6, R6, -2 ;  /* 0xc000000006067828 */ /* 0x000fc80000000000 */
[----:B------:R-:W-:-:S08]  /*1460*/  DMUL R2, R2, UR4 ;  /* 0x0000000402027c28 */ /* 0x000fd00008000000 */
[----:B------:R-:W-:-:S14]  /*1470*/  DSETP.NEU.AND P0, PT, R2, +INF , PT ;  /* 0x7ff000000200742a */ /* 0x000fdc0003f0d000 */
[----:B------:R-:W-:Y:S01]  /*1480*/  @!P0 DMUL R18, RZ, +INF ;  /* 0x7ff00000ff128828 */ /* 0x000fe20000000000 */
[----:B------:R-:W-:Y:S01]  /*1490*/  @!P0 IMAD.MOV.U32 R0, RZ, RZ, 0x1 ;  /* 0x00000001ff008424 */ /* 0x000fe200078e00ff */
[----:B------:R-:W-:Y:S09]  /*14a0*/  @!P0 BRA `(.L_x_913) ;  /* 0x0000000000648947 */ /* 0x000ff20003800000 */
        /* <DEDUP_REMOVED lines=20> */
[----:B------:R-:W-:Y:S05]  /*15f0*/  CALL.REL.NOINC `($binomial_bf16$__internal_trig_reduction_slowpathd) ;  /* 0x0000000800a07944 */ /* 0x000fea0003c00000 */
[----:B------:R-:W-:Y:S02]  /*1600*/  IMAD.MOV.U32 R18, RZ, RZ, R8 ;  /* 0x000000ffff127224 */ /* 0x000fe400078e0008 */
[----:B------:R-:W-:-:S07]  /*1610*/  IMAD.MOV.U32 R19, RZ, RZ, R9 ;  /* 0x000000ffff137224 */ /* 0x000fce00078e0009 */
.L_x_915:
[----:B------:R-:W-:Y:S05]  /*1620*/  BSYNC.RECONVERGENT B1 ;  /* 0x0000000000017941 */ /* 0x000fea0003800200 */
.L_x_914:
[----:B------:R-:W-:-:S07]  /*1630*/  VIADD R0, R0, 0x1 ;  /* 0x0000000100007836 */ /* 0x000fce0000000000 */
.L_x_913:
[----:B------:R-:W-:Y:S05]  /*1640*/  BSYNC.RECONVERGENT B0 ;  /* 0x0000000000007941 */ /* 0x000fea0003800200 */
.L_x_912:
        /* <DEDUP_REMOVED lines=34> */
[----:B------:R-:W-:-:S08]  /*1870*/  DMUL R14, R6, R10 ;  /* 0x0000000a060e7228 */ /* 0x000fd00000000000 */
[----:B------:R-:W-:Y:S01]  /*1880*/  FSEL R22, R8, R18, !P0 ;  /* 0x0000001208167208 */ /* 0x000fe20004000000 */
[----:B------:R-:W-:Y:S01]  /*1890*/  DFMA R12, R14, -R14, R6 ;  /* 0x8000000e0e0c722b */ /* 0x000fe20000000006 */
[----:B------:R-:W-:Y:S01]  /*18a0*/  FSEL R23, R9, R19, !P0 ;  /* 0x0000001309177208 */ /* 0x000fe20004000000 */
[----:B------:R-:W-:Y:S01]  /*18b0*/  VIADD R9, R11, 0xfff00000 ;  /* 0xfff000000b097836 */ /* 0x000fe20000000000 */
[----:B------:R-:W-:Y:S01]  /*18c0*/  LOP3.LUT P0, RZ, R0, 0x2, RZ, 0xc0, !PT ;  /* 0x0000000200ff7812 */ /* 0x000fe2000780c0ff */
[----:B------:R-:W-:-:S03]  /*18d0*/  IMAD.MOV.U32 R8, RZ, RZ, R10 ;  /* 0x000000ffff087224 */ /* 0x000fc600078e000a */
[----:B------:R-:W-:-:S03]  /*18e0*/  DADD R18, RZ, -R22 ;  /* 0x00000000ff127229 */ /* 0x000fc60000000816 */
[----:B------:R-:W-:-:S07]  /*18f0*/  DFMA R20, R12, R8, R14 ;  /* 0x000000080c14722b */ /* 0x000fce000000000e */
[----:B------:R-:W-:Y:S02]  /*1900*/  FSEL R18, R22, R18, !P0 ;  /* 0x0000001216127208 */ /* 0x000fe40004000000 */
[----:B------:R-:W-:Y:S01]  /*1910*/  FSEL R19, R23, R19, !P0 ;  /* 0x0000001317137208 */ /* 0x000fe20004000000 */
[----:B------:R-:W-:Y:S06]  /*1920*/  @!P1 BRA `(.L_x_917) ;  /* 0x0000000000249947 */ /* 0x000fec0003800000 */
[----:B------:R-:W-:Y:S02]  /*1930*/  IMAD.MOV.U32 R8, RZ, RZ, R10 ;  /* 0x000000ffff087224 */ /* 0x000fe400078e000a */
[----:B------:R-:W-:Y:S02]  /*1940*/  IMAD.MOV.U32 R5, RZ, RZ, R13 ;  /* 0x000000ffff057224 */ /* 0x000fe400078e000d */
[----:B------:R-:W-:Y:S01]  /*1950*/  IMAD.MOV.U32 R17, RZ, RZ, R4 ;  /* 0x000000ffff117224 */ /* 0x000fe200078e0004 */
[----:B------:R-:W-:Y:S01]  /*1960*/  MOV R4, 0x19c0 ;  /* 0x000019c000047802 */ /* 0x000fe20000000f00 */
[----:B------:R-:W-:Y:S02]  /*1970*/  IMAD.MOV.U32 R0, RZ, RZ, R6 ;  /* 0x000000ffff007224 */ /* 0x000fe400078e0006 */
[----:B------:R-:W-:Y:S02]  /*1980*/  IMAD.MOV.U32 R11, RZ, RZ, R7 ;  /* 0x000000ffff0b7224 */ /* 0x000fe400078e0007 */
[----:B------:R-:W-:-:S02]  /*1990*/  IMAD.MOV.U32 R10, RZ, RZ, R14 ;  /* 0x000000ffff0a7224 */ /* 0x000fc400078e000e */
[----:B------:R-:W-:-:S07]  /*19a0*/  IMAD.MOV.U32 R13, RZ, RZ, R15 ;  /* 0x000000ffff0d7224 */ /* 0x000fce00078e000f */
[----:B------:R-:W-:Y:S05]  /*19b0*/  CALL.REL.NOINC `($__internal_32_$__cuda_sm20_dsqrt_rn_f64_mediumpath_v1) ;  /* 0x0000000000f87944 */ /* 0x000fea0003c00000 */
.L_x_917:
[----:B------:R-:W-:Y:S05]  /*19c0*/  BSYNC.RECONVERGENT B0 ;  /* 0x0000000000007941 */ /* 0x000fea0003800200 */
.L_x_916:
        /* <DEDUP_REMOVED lines=8> */
[----:B------:R-:W-:Y:S05]  /*1a50*/  CALL.REL.NOINC `($binomial_bf16$__internal_trig_reduction_slowpathd) ;  /* 0x0000000400887944 */ /* 0x000fea0003c00000 */
.L_x_919:
[----:B------:R-:W-:Y:S05]  /*1a60*/  BSYNC.RECONVERGENT B0 ;  /* 0x0000000000007941 */ /* 0x000fea0003800200 */
.L_x_918:
[----:B------:R-:W0:Y:S01]  /*1a70*/  LDCU.64 UR4, c[0x0][0x388] ;  /* 0x00007100ff0477ac */ /* 0x000e220008000a00 */
[----:B------:R-:W1:Y:S01]  /*1a80*/  LDC.64 R2, c[0x0][0x390] ;  /* 0x0000e400ff027b82 */ /* 0x000e620000000a00 */
[----:B------:R-:W-:Y:S02]  /*1a90*/  IMAD.MOV.U32 R12, RZ, RZ, 0x0 ;  /* 0x00000000ff0c7424 */ /* 0x000fe400078e00ff */
[----:B------:R-:W-:Y:S01]  /*1aa0*/  IMAD.MOV.U32 R13, RZ, RZ, 0x3fd80000 ;  /* 0x3fd80000ff0d7424 */ /* 0x000fe200078e00ff */
[----:B0-----:R-:W0:Y:S01]  /*1ab0*/  I2F.F64.U64 R14, UR4 ;  /* 0x00000004000e7d12 */ /* 0x001e220008301800 */
[----:B-1----:R-:W-:Y:S02]  /*1ac0*/  DADD R10, -R2, 1 ;  /* 0x3ff00000020a7429 */ /* 0x002fe40000000100 */
[----:B0-----:R-:W-:-:S08]  /*1ad0*/  DMUL R2, R14, R2 ;  /* 0x000000020e027228 */ /* 0x001fd00000000000 */
[----:B------:R-:W-:-:S06]  /*1ae0*/  DMUL R10, R2, R10 ;  /* 0x0000000a020a7228 */ /* 0x000fcc0000000000 */
        /* <DEDUP_REMOVED lines=20> */
[----:B------:R-:W-:-:S07]  /*1c30*/  IMAD.MOV.U32 R13, RZ, RZ, R19 ;  /* 0x000000ffff0d7224 */ /* 0x000fce00078e0013 */
[----:B------:R-:W-:Y:S05]  /*1c40*/  CALL.REL.NOINC `($__internal_32_$__cuda_sm20_dsqrt_rn_f64_mediumpath_v1) ;  /* 0x0000000000547944 */ /* 0x000fea0003c00000 */
[----:B------:R-:W-:Y:S02]  /*1c50*/  IMAD.MOV.U32 R22, RZ, RZ, R20 ;  /* 0x000000ffff167224 */ /* 0x000fe400078e0014 */
[----:B------:R-:W-:-:S07]  /*1c60*/  IMAD.MOV.U32 R23, RZ, RZ, R21 ;  /* 0x000000ffff177224 */ /* 0x000fce00078e0015 */
.L_x_920:
[----:B------:R-:W-:Y:S01]  /*1c70*/  DFMA R6, R6, R22, R2 ;  /* 0x000000160606722b */ /* 0x000fe20000000002 */
[----:B------:R-:W-:Y:S02]  /*1c80*/  IMAD.MOV.U32 R3, RZ, RZ, 0x3fe00000 ;  /* 0x3fe00000ff037424 */ /* 0x000fe400078e00ff */
[----:B------:R-:W-:-:S07]  /*1c90*/  IMAD.MOV.U32 R2, RZ, RZ, RZ ;  /* 0x000000ffff027224 */ /* 0x000fce00078e00ff */
[----:B------:R-:W-:-:S06]  /*1ca0*/  LOP3.LUT R3, R3, 0x80000000, R7, 0xb8, !PT ;  /* 0x8000000003037812 */ /* 0x000fcc00078eb807 */
[----:B------:R-:W-:-:S10]  /*1cb0*/  DADD.RZ R2, R6, R2 ;  /* 0x0000000006027229 */ /* 0x000fd4000000c002 */
[----:B------:R-:W0:Y:S02]  /*1cc0*/  FRND.F64.TRUNC R2, R2 ;  /* 0x0000000200027313 */ /* 0x000e24000030d800 */
[----:B0-----:R-:W-:-:S06]  /*1cd0*/  DSETP.GEU.AND P0, PT, R2, RZ, PT ;  /* 0x000000ff0200722a */ /* 0x001fcc0003f0e000 */
[----:B------:R-:W-:Y:S02]  /*1ce0*/  FSEL R4, R2, RZ, P0 ;  /* 0x000000ff02047208 */ /* 0x000fe40000000000 */
[----:B------:R-:W-:-:S06]  /*1cf0*/  FSEL R5, R3, RZ, P0 ;  /* 0x000000ff03057208 */ /* 0x000fcc0000000000 */
[----:B------:R-:W-:-:S06]  /*1d00*/  DSETP.GT.AND P0, PT, R4, R14, PT ;  /* 0x0000000e0400722a */ /* 0x000fcc0003f04000 */
[----:B------:R-:W-:Y:S02]  /*1d10*/  FSEL R2, R14, R4, P0 ;  /* 0x000000040e027208 */ /* 0x000fe40000000000 */
[----:B------:R-:W-:-:S07]  /*1d20*/  FSEL R3, R15, R5, P0 ;  /* 0x000000050f037208 */ /* 0x000fce0000000000 */
.L_x_905:
[----:B------:R-:W1:Y:S01]  /*1d30*/  LDCU.64 UR4, c[0x0][0x380] ;  /* 0x00007000ff0477ac */ /* 0x000e620008000a00 */
[----:B------:R-:W2:Y:S02]  /*1d40*/  F2F.F32.F64 R2, R2 ;  /* 0x0000000200027310 */ /* 0x000ea40000301000 */
[----:B--2---:R-:W-:Y:S02]  /*1d50*/  F2FP.BF16.F32.PACK_AB R0, RZ, R2 ;  /* 0x00000002ff00723e */ /* 0x004fe400000010ff */
[----:B-1----:R-:W-:-:S04]  /*1d60*/  LEA R4, P0, R16, UR4, 0x1 ;  /* 0x0000000410047c11 */ /* 0x002fc8000f8008ff */
[----:B------:R-:W-:-:S05]  /*1d70*/  LEA.HI.X R5, R16, UR5, RZ, 0x1, P0 ;  /* 0x0000000510057c11 */ /* 0x000fca00080f0cff */
[----:B------:R-:W-:Y:S01]  /*1d80*/  STG.E.U16 desc[UR8][R4.64], R0 ;  /* 0x0000000004007986 */ /* 0x000fe2000c101508 */
[----:B0-----:R-:W-:Y:S05]  /*1d90*/  EXIT ;  /* 0x000000000000794d */ /* 0x001fea0003800000 */
        .weak           $__internal_32_$__cuda_sm20_dsqrt_rn_f64_mediumpath_v1
        .type           $__internal_32_$__cuda_sm20_dsqrt_rn_f64_mediumpath_v1,@function
        .size           $__internal_32_$__cuda_sm20_dsqrt_rn_f64_mediumpath_v1,($binomial_bf16$__internal_trig_reduction_slowpathd - $__internal_32_$__cuda_sm20_dsqrt_rn_f64_mediumpath_v1)
$__internal_32_$__cuda_sm20_dsqrt_rn_f64_mediumpath_v1:
[----:B------:R-:W-:Y:S01]  /*1da0*/  ISETP.GE.U32.AND P0, PT, R17, -0x3400000, PT ;  /* 0xfcc000001100780c */ /* 0x000fe20003f06070 */
[----:B------:R-:W-:Y:S01]  /*1db0*/  BSSY.RECONVERGENT B1, `(.L_x_921) ;  /* 0x0000028000017945 */ /* 0x000fe20003800200 */
[----:B------:R-:W-:Y:S02]  /*1dc0*/  IMAD.MOV.U32 R21, RZ, RZ, R11 ;  /* 0x000000ffff157224 */ /* 0x000fe400078e000b */
[----:B------:R-:W-:Y:S02]  /*1dd0*/  IMAD.MOV.U32 R20, RZ, RZ, R0 ;  /* 0x000000ffff147224 */ /* 0x000fe400078e0000 */
[----:B------:R-:W-:Y:S02]  /*1de0*/  IMAD.MOV.U32 R22, RZ, RZ, R12 ;  /* 0x000000ffff167224 */ /* 0x000fe400078e000c */
[----:B------:R-:W-:Y:S02]  /*1df0*/  IMAD.MOV.U32 R23, RZ, RZ, R5 ;  /* 0x000000ffff177224 */ /* 0x000fe400078e0005 */
[----:B------:R-:W-:-:S03]  /*1e00*/  IMAD.MOV.U32 R11, RZ, RZ, R13 ;  /* 0x000000ffff0b7224 */ /* 0x000fc600078e000d */
        /* <DEDUP_REMOVED lines=9> */
.L_x_922:
        /* <DEDUP_REMOVED lines=24> */
.L_x_924:
[----:B------:R-:W-:-:S11]  /*2020*/  DADD R8, R20, R20 ;  /* 0x0000000014087229 */ /* 0x000fd60000000014 */
.L_x_923:
[----:B------:R-:W-:Y:S05]  /*2030*/  BSYNC.RECONVERGENT B1 ;  /* 0x0000000000017941 */ /* 0x000fea0003800200 */
.L_x_921:
[----:B------:R-:W-:Y:S02]  /*2040*/  IMAD.MOV.U32 R5, RZ, RZ, 0x0 ;  /* 0x00000000ff057424 */ /* 0x000fe400078e00ff */
[----:B------:R-:W-:Y:S02]  /*2050*/  IMAD.MOV.U32 R20, RZ, RZ, R8 ;  /* 0x000000ffff147224 */ /* 0x000fe400078e0008 */
[----:B------:R-:W-:Y:S01]  /*2060*/  IMAD.MOV.U32 R21, RZ, RZ, R9 ;  /* 0x000000ffff157224 */ /* 0x000fe200078e0009 */
[----:B------:R-:W-:Y:S06]  /*2070*/  RET.REL.NODEC R4 `(binomial_bf16) ;  /* 0xffffffdc04e07950 */ /* 0x000fec0003c3ffff */
        .type           $binomial_bf16$__internal_trig_reduction_slowpathd,@function
        .size           $binomial_bf16$__internal_trig_reduction_slowpathd,(.L_x_1801 - $binomial_bf16$__internal_trig_reduction_slowpathd)
$binomial_bf16$__internal_trig_reduction_slowpathd:
        /* <DEDUP_REMOVED lines=24> */
.L_x_929:
        /* <DEDUP_REMOVED lines=8> */
[C---:B------:R-:W-:Y:S02]  /*2280*/  IMAD R23, R8.reuse, R21, RZ ;  /* 0x0000001508177224 */ /* 0x040fe400078e02ff */
[----:B------:R-:W-:Y:S02]  /*2290*/  IMAD R22, R9, R15, RZ ;  /* 0x0000000f09167224 */ /* 0x000fe400078e02ff */
[----:B------:R-:W-:Y:S01]  /*22a0*/  IMAD.HI.U32 R25, R8, R21, RZ ;  /* 0x0000001508197227 */ /* 0x000fe200078e00ff */
[----:B------:R-:W-:-:S03]  /*22b0*/  IADD3 R11, P0, PT, R23, R11, RZ ;  /* 0x0000000b170b7210 */ /* 0x000fc60007f1e0ff */
[----:B------:R-:W-:Y:S01]  /*22c0*/  IMAD.X R25, RZ, RZ, R25, P2 ;  /* 0x000000ffff197224 */ /* 0x000fe200010e0619 */
[----:B------:R-:W-:Y:S01]  /*22d0*/  IADD3 R11, P1, PT, R22, R11, RZ ;  /* 0x0000000b160b7210 */ /* 0x000fe20007f3e0ff */
[----:B------:R-:W-:-:S04]  /*22e0*/  IMAD.HI.U32 R22, R9, R15, RZ ;  /* 0x0000000f09167227 */ /* 0x000fc800078e00ff */
[----:B------:R-:W-:Y:S01]  /*22f0*/  IMAD.HI.U32 R8, R9, R21, RZ ;  /* 0x0000001509087227 */ /* 0x000fe200078e00ff */
[----:B------:R-:W-:-:S03]  /*2300*/  IADD3.X R22, P0, PT, R22, R25, RZ, P0, !PT ;  /* 0x0000001916167210 */ /* 0x000fc6000071e4ff */
[----:B------:R-:W-:Y:S02]  /*2310*/  IMAD R9, R9, R21, RZ ;  /* 0x0000001509097224 */ /* 0x000fe400078e02ff */
[----:B------:R-:W-:Y:S01]  /*2320*/  IMAD.X R8, RZ, RZ, R8, P0 ;  /* 0x000000ffff087224 */ /* 0x000fe200000e0608 */
[----:B------:R-:W-:Y:S01]  /*2330*/  ISETP.NE.AND P0, PT, R19, -0xf, PT ;  /* 0xfffffff11300780c */ /* 0x000fe20003f05270 */
[C---:B------:R-:W-:Y:S01]  /*2340*/  IMAD R23, R20.reuse, 0x8, R1 ;  /* 0x0000000814177824 */ /* 0x040fe200078e0201 */
[----:B------:R-:W-:Y:S01]  /*2350*/  IADD3.X R22, P1, PT, R9, R22, RZ, P1, !PT ;  /* 0x0000001609167210 */ /* 0x000fe20000f3e4ff */
[----:B------:R-:W-:-:S03]  /*2360*/  VIADD R20, R20, 0x1 ;  /* 0x0000000114147836 */ /* 0x000fc60000000000 */
[----:B------:R0:W-:Y:S01]  /*2370*/  STL.64 [R23], R10 ;  /* 0x0000000a17007387 */ /* 0x0001e20000100a00 */
[----:B------:R-:W-:Y:S02]  /*2380*/  IMAD.X R9, RZ, RZ, R8, P1 ;  /* 0x000000ffff097224 */ /* 0x000fe400008e0608 */
[----:B0-----:R-:W-:Y:S02]  /*2390*/  IMAD.MOV.U32 R10, RZ, RZ, R22 ;  /* 0x000000ffff0a7224 */ /* 0x001fe400078e0016 */
[----:B------:R-:W-:Y:S02]  /*23a0*/  IMAD.MOV.U32 R11, RZ, RZ, R9 ;  /* 0x000000ffff0b7224 */ /* 0x000fe400078e0009 */
[----:B------:R-:W-:Y:S05]  /*23b0*/  @P0 BRA `(.L_x_929) ;  /* 0xfffffffc00900947 */ /* 0x000fea000383ffff */
[----:B------:R-:W-:Y:S05]  /*23c0*/  BSYNC.RECONVERGENT B3 ;  /* 0x0000000000037941 */ /* 0x000fea0003800200 */
.L_x_928:
[----:B------:R-:W-:-:S07]  /*23d0*/  IMAD.MOV.U32 R13, RZ, RZ, R0 ;  /* 0x000000ffff0d7224 */ /* 0x000fce00078e0000 */
.L_x_927:
[----:B------:R-:W-:Y:S05]  /*23e0*/  BSYNC.RECONVERGENT B2 ;  /* 0x0000000000027941 */ /* 0x000fea0003800200 */
.L_x_926:
        /* <DEDUP_REMOVED lines=60> */
.L_x_931:
[----:B------:R-:W-:Y:S05]  /*27b0*/  BSYNC.RECONVERGENT B2 ;  /* 0x0000000000027941 */ /* 0x000fea0003800200 */
.L_x_930:
[----:B------:R-:W-:-:S04]  /*27c0*/  IMAD.WIDE.U32 R12, R9, 0x2168c235, RZ ;  /* 0x2168c235090c7825 */ /* 0x000fc800078e00ff */
[----:B------:R-:W-:Y:S01]  /*27d0*/  IMAD.MOV.U32 R10, RZ, RZ, R13 ;  /* 0x000000ffff0a7224 */ /* 0x000fe200078e000d */
[----:B------:R-:W-:Y:S01]  /*27e0*/  IADD3 RZ, P1, PT, R12, R12, RZ ;  /* 0x0000000c0cff7210 */ /* 0x000fe20007f3e0ff */
[----:B------:R-:W-:Y:S02]  /*27f0*/  IMAD.MOV.U32 R11, RZ, RZ, RZ ;  /* 0x000000ffff0b7224 */ /* 0x000fe400078e00ff */
[----:B------:R-:W-:Y:S02]  /*2800*/  IMAD R13, R0, -0x36f0255e, RZ ;  /* 0xc90fdaa2000d7824 */ /* 0x000fe400078e02ff */
[----:B------:R-:W-:-:S04]  /*2810*/  IMAD.WIDE.U32 R10, R9, -0x36f0255e, R10 ;  /* 0xc90fdaa2090a7825 */ /* 0x000fc800078e000a */
[----:B------:R-:W-:-:S04]  /*2820*/  IMAD.HI.U32 R9, R0, -0x36f0255e, RZ ;  /* 0xc90fdaa200097827 */ /* 0x000fc800078e00ff */
        /* <DEDUP_REMOVED lines=17> */
[----:B------:R-:W-:-:S04]  /*2940*/  SHF.R.U64 R9, R9, 0xa, R10 ;  /* 0x0000000a09097819 */ /* 0x000fc8000000120a */
[----:B------:R-:W-:-:S04]  /*2950*/  IADD3 R9, P2, PT, R9, 0x1, RZ ;  /* 0x0000000109097810 */ /* 0x000fc80007f5e0ff */
[----:B------:R-:W-:-:S04]  /*2960*/  LEA.HI.X R10, R10, RZ, RZ, 0x16, P2 ;  /* 0x000000ff0a0a7211 */ /* 0x000fc800010fb4ff */
[--C-:B------:R-:W-:Y:S02]  /*2970*/  SHF.R.U64 R8, R9, 0x1, R10.reuse ;  /* 0x0000000109087819 */ /* 0x100fe4000000120a */
[----:B------:R-:W-:Y:S01]  /*2980*/  SHF.R.U32.HI R9, RZ, 0x1e, R5 ;  /* 0x0000001eff097819 */ /* 0x000fe20000011605 */
[----:B------:R-:W-:Y:S01]  /*2990*/  IMAD.SHL.U32 R5, R11, 0x100000, RZ ;  /* 0x001000000b057824 */ /* 0x000fe200078e00ff */
[----:B------:R-:W-:Y:S02]  /*29a0*/  SHF.R.U32.HI R10, RZ, 0x1, R10 ;  /* 0x00000001ff0a7819 */ /* 0x000fe4000001160a */
[----:B------:R-:W-:Y:S02]  /*29b0*/  IADD3 R8, P2, P3, RZ, RZ, R8 ;  /* 0x000000ffff087210 */ /* 0x000fe40007b5e008 */
[----:B------:R-:W-:Y:S02]  /*29c0*/  LEA.HI R4, R4, R9, RZ, 0x1 ;  /* 0x0000000904047211 */ /* 0x000fe400078f08ff */
[----:B------:R-:W-:-:S03]  /*29d0*/  IADD3.X R5, PT, PT, R5, 0x3fe00000, R10, P2, P3 ;  /* 0x3fe0000005057810 */ /* 0x000fc600017e640a */
[----:B------:R-:W-:Y:S01]  /*29e0*/  @P1 IMAD.MOV R4, RZ, RZ, -R4 ;  /* 0x000000ffff041224 */ /* 0x000fe200078e0a04 */
[----:B------:R-:W-:-:S07]  /*29f0*/  LOP3.LUT R9, R5, R0, RZ, 0xfc, !PT ;  /* 0x0000000005097212 */ /* 0x000fce00078efcff */
.L_x_925:
[----:B------:R-:W-:Y:S02]  /*2a00*/  IMAD.MOV.U32 R19, RZ, RZ, 0x0 ;  /* 0x00000000ff137424 */ /* 0x000fe400078e00ff */
[----:B------:R-:W-:Y:S02]  /*2a10*/  IMAD.MOV.U32 R0, RZ, RZ, R4 ;  /* 0x000000ffff007224 */ /* 0x000fe400078e0004 */
[----:B------:R-:W-:Y:S05]  /*2a20*/  RET.REL.NODEC R18 `(binomial_bf16) ;  /* 0xffffffd412747950 */ /* 0x000fea0003c3ffff */
.L_x_932:
        /* <DEDUP_REMOVED lines=13> */
.L_x_1801:


//--------------------- .text.binomial_f16        --------------------------
	.section	.text.binomial_f16,"ax",@progbits
	.align	128
        .global         binomial_f16
        .type           binomial_f16,@function
        .size           binomial_f16,(.L_x_1803 - binomial_f16)
        .other          binomial_f16,@"STO_CUDA_ENTRY STV_DEFAULT"
binomial_f16:
.text.binomial_f16:
        /* <DEDUP_REMOVED lines=84> */
.L_x_936:
        /* <DEDUP_REMOVED lines=93> */
.L_x_935:
[----:B------:R-:W-:Y:S05]  /*0b10*/  BRA.U !UP0, `(.L_x_934) ;  /* 0x0000001108847547 */ /* 0x000fea000b800000 */
.L_x_937:
        /* <DEDUP_REMOVED lines=31> */
.L_x_933:
        /* <DEDUP_REMOVED lines=105> */
.L_x_939:
[----:B------:R-:W-:Y:S01]  /*13a0*/  IMAD.MOV.U32 R4, RZ, RZ, 0x0 ;  /* 0x00000000ff047424 */ /* 0x000fe200078e00ff */
[----:B------:R-:W-:Y:S01]  /*13b0*/  LOP3.LUT P0, RZ, R7, 0x7fffffff, RZ, 0xc0, !PT ;  /* 0x7fffffff07ff7812 */ /* 0x000fe2000780c0ff */
[----:B------:R-:W-:-:S06]  /*13c0*/  IMAD.MOV.U32 R5, RZ, RZ, 0x7ff00000 ;  /* 0x7ff00000ff057424 */ /* 0x000fcc00078e00ff */
[----:B------:R-:W-:-:S10]  /*13d0*/  DFMA R4, R6, R4, +INF ;  /* 0x7ff000000604742b */ /* 0x000fd40000000004 */
[----:B------:R-:W-:Y:S02]  /*13e0*/  FSEL R6, R4, RZ, P0 ;  /* 0x000000ff04067208 */ /* 0x000fe40000000000 */
[----:B------:R-:W-:-:S07]  /*13f0*/  FSEL R7, R5, -QNAN , P0 ;  /* 0xfff0000005077808 */ /* 0x000fce0000000000 */
.L_x_940:
[----:B------:R-:W-:Y:S05]  /*1400*/  BSYNC.RECONVERGENT B0 ;  /* 0x0000000000007941 */ /* 0x000fea0003800200 */
.L_x_938:
        /* <DEDUP_REMOVED lines=30> */
[----:B------:R-:W-:Y:S05]  /*15f0*/  CALL.REL.NOINC `($binomial_f16$__internal_trig_reduction_slowpathd) ;  /* 0x0000000800a07944 */ /* 0x000fea0003c00000 */
[----:B------:R-:W-:Y:S02]  /*1600*/  IMAD.MOV.U32 R18, RZ, RZ, R8 ;  /* 0x000000ffff127224 */ /* 0x000fe400078e0008 */
[----:B------:R-:W-:-:S07]  /*1610*/  IMAD.MOV.U32 R19, RZ, RZ, R9 ;  /* 0x000000ffff137224 */ /* 0x000fce00078e0009 */
.L_x_944:
[----:B------:R-:W-:Y:S05]  /*1620*/  BSYNC.RECONVERGENT B1 ;  /* 0x0000000000017941 */ /* 0x000fea0003800200 */
.L_x_943:
[----:B------:R-:W-:-:S07]  /*1630*/  VIADD R0, R0, 0x1 ;  /* 0x0000000100007836 */ /* 0x000fce0000000000 */
.L_x_942:
[----:B------:R-:W-:Y:S05]  /*1640*/  BSYNC.RECONVERGENT B0 ;  /* 0x0000000000007941 */ /* 0x000fea0003800200 */
.L_x_941:
        /* <DEDUP_REMOVED lines=54> */
[----:B------:R-:W-:Y:S05]  /*19b0*/  CALL.REL.NOINC `($__internal_33_$__cuda_sm20_dsqrt_rn_f64_mediumpath_v1) ;  /* 0x0000000000f87944 */ /* 0x000fea0003c00000 */
.L_x_946:
[----:B------:R-:W-:Y:S05]  /*19c0*/  BSYNC.RECONVERGENT B0 ;  /* 0x0000000000007941 */ /* 0x000fea0003800200 */
.L_x_945:
        /* <DEDUP_REMOVED lines=8> */
[----:B------:R-:W-:Y:S05]  /*1a50*/  CALL.REL.NOINC `($binomial_f16$__internal_trig_reduction_slowpathd) ;  /* 0x0000000400887944 */ /* 0x000fea0003c00000 */
.L_x_948:
[----:B------:R-:W-:Y:S05]  /*1a60*/  BSYNC.RECONVERGENT B0 ;  /* 0x0000000000007941 */ /* 0x000fea0003800200 */
.L_x_947:
        /* <DEDUP_REMOVED lines=29> */
[----:B------:R-:W-:Y:S05]  /*1c40*/  CALL.REL.NOINC `($__internal_33_$__cuda_sm20_dsqrt_rn_f64_mediumpath_v1) ;  /* 0x0000000000547944 */ /* 0x000fea0003c00000 */
[----:B------:R-:W-:Y:S02]  /*1c50*/  IMAD.MOV.U32 R22, RZ, RZ, R20 ;  /* 0x000000ffff167224 */ /* 0x000fe400078e0014 */
[----:B------:R-:W-:-:S07]  /*1c60*/  IMAD.MOV.U32 R23, RZ, RZ, R21 ;  /* 0x000000ffff177224 */ /* 0x000fce00078e0015 */
.L_x_949:
        /* <DEDUP_REMOVED lines=12> */
.L_x_934:
[----:B------:R-:W1:Y:S01]  /*1d30*/  LDCU.64 UR4, c[0x0][0x380] ;  /* 0x00007000ff0477ac */ /* 0x000e620008000a00 */
[----:B------:R-:W2:Y:S02]  /*1d40*/  F2F.F32.F64 R2, R2 ;  /* 0x0000000200027310 */ /* 0x000ea40000301000 */
[----:B--2---:R-:W-:Y:S02]  /*1d50*/  F2FP.F16.F32.PACK_AB R0, RZ, R2 ;  /* 0x00000002ff00723e */ /* 0x004fe400000000ff */
[----:B-1----:R-:W-:-:S04]  /*1d60*/  LEA R4, P0, R16, UR4, 0x1 ;  /* 0x0000000410047c11 */ /* 0x002fc8000f8008ff */
[----:B------:R-:W-:-:S05]  /*1d70*/  LEA.HI.X R5, R16, UR5, RZ, 0x1, P0 ;  /* 0x0000000510057c11 */ /* 0x000fca00080f0cff */
[----:B------:R-:W-:Y:S01]  /*1d80*/  STG.E.U16 desc[UR8][R4.64], R0 ;  /* 0x0000000004007986 */ /* 0x000fe2000c101508 */
[----:B0-----:R-:W-:Y:S05]  /*1d90*/  EXIT ;  /* 0x000000000000794d */ /* 0x001fea0003800000 */
        .weak           $__internal_33_$__cuda_sm20_dsqrt_rn_f64_mediumpath_v1
        .type           $__internal_33_$__cuda_sm20_dsqrt_rn_f64_mediumpath_v1,@function
        .size           $__internal_33_$__cuda_sm20_dsqrt_rn_f64_mediumpath_v1,($binomial_f16$__internal_trig_reduction_slowpathd - $__internal_33_$__cuda_sm20_dsqrt_rn_f64_mediumpath_v1)
$__internal_33_$__cuda_sm20_dsqrt_rn_f64_mediumpath_v1:
        /* <DEDUP_REMOVED lines=16> */
.L_x_951:
        /* <DEDUP_REMOVED lines=24> */
.L_x_953:
[----:B------:R-:W-:-:S11]  /*2020*/  DADD R8, R20, R20 ;  /* 0x0000000014087229 */ /* 0x000fd60000000014 */
.L_x_952:
[----:B------:R-:W-:Y:S05]  /*2030*/  BSYNC.RECONVERGENT B1 ;  /* 0x0000000000017941 */ /* 0x000fea0003800200 */
.L_x_950:
[----:B------:R-:W-:Y:S02]  /*2040*/  IMAD.MOV.U32 R5, RZ, RZ, 0x0 ;  /* 0x00000000ff057424 */ /* 0x000fe400078e00ff */
[----:B------:R-:W-:Y:S02]  /*2050*/  IMAD.MOV.U32 R20, RZ, RZ, R8 ;  /* 0x000000ffff147224 */ /* 0x000fe400078e0008 */
[----:B------:R-:W-:Y:S01]  /*2060*/  IMAD.MOV.U32 R21, RZ, RZ, R9 ;  /* 0x000000ffff157224 */ /* 0x000fe200078e0009 */
[----:B------:R-:W-:Y:S06]  /*2070*/  RET.REL.NODEC R4 `(binomial_f16) ;  /* 0xffffffdc04e07950 */ /* 0x000fec0003c3ffff */
        .type           $binomial_f16$__internal_trig_reduction_slowpathd,@function
        .size           $binomial_f16$__internal_trig_reduction_slowpathd,(.L_x_1803 - $binomial_f16$__internal_trig_reduction_slowpathd)
$binomial_f16$__internal_trig_reduction_slowpathd:
        /* <DEDUP_REMOVED lines=24> */
.L_x_958:
        /* <DEDUP_REMOVED lines=29> */
.L_x_957:
[----:B------:R-:W-:-:S07]  /*23d0*/  IMAD.MOV.U32 R13, RZ, RZ, R0 ;  /* 0x000000ffff0d7224 */ /* 0x000fce00078e0000 */
.L_x_956:
[----:B------:R-:W-:Y:S05]  /*23e0*/  BSYNC.RECONVERGENT B2 ;  /* 0x0000000000027941 */ /* 0x000fea0003800200 */
.L_x_955:
        /* <DEDUP_REMOVED lines=60> */
.L_x_960:
[----:B------:R-:W-:Y:S05]  /*27b0*/  BSYNC.RECONVERGENT B2 ;  /* 0x0000000000027941 */ /* 0x000fea0003800200 */
.L_x_959:
        /* <DEDUP_REMOVED lines=36> */
.L_x_954:
[----:B------:R-:W-:Y:S02]  /*2a00*/  IMAD.MOV.U32 R19, RZ, RZ, 0x0 ;  /* 0x00000000ff137424 */ /* 0x000fe400078e00ff */
[----:B------:R-:W-:Y:S02]  /*2a10*/  IMAD.MOV.U32 R0, RZ, RZ, R4 ;  /* 0x000000ffff007224 */ /* 0x000fe400078e0004 */
[----:B------:R-:W-:Y:S05]  /*2a20*/  RET.REL.NODEC R18 `(binomial_f16) ;  /* 0xffffffd412747950 */ /* 0x000fea0003c3ffff */
.L_x_961:
        /* <DEDUP_REMOVED lines=13> */
.L_x_1803:


//--------------------- .text.binomial_f64        --------------------------
	.section	.text.binomial_f64,"ax",@progbits
	.align	128
        .global         binomial_f64
        .type           binomial_f64,@function
        .size           binomial_f64,(.L_x_1805 - binomial_f64)
        .other          binomial_f64,@"STO_CUDA_ENTRY STV_DEFAULT"
binomial_f64:
.text.binomial_f64:
        /* <DEDUP_REMOVED lines=84> */
.L_x_965:
        /* <DEDUP_REMOVED lines=93> */
.L_x_964:
[----:B------:R-:W-:Y:S05]  /*0b10*/  BRA.U !UP0, `(.L_x_963) ;  /* 0x0000001108847547 */ /* 0x000fea000b800000 */
.L_x_966:
        /* <DEDUP_REMOVED lines=31> */
.L_x_962:
        /* <DEDUP_REMOVED lines=105> */
.L_x_968:
[----:B------:R-:W-:Y:S01]  /*13a0*/  IMAD.MOV.U32 R4, RZ, RZ, 0x0 ;  /* 0x00000000ff047424 */ /* 0x000fe200078e00ff */
[----:B------:R-:W-:Y:S01]  /*13b0*/  LOP3.LUT P0, RZ, R7, 0x7fffffff, RZ, 0xc0, !PT ;  /* 0x7fffffff07ff7812 */ /* 0x000fe2000780c0ff */
[----:B------:R-:W-:-:S06]  /*13c0*/  IMAD.MOV.U32 R5, RZ, RZ, 0x7ff00000 ;  /* 0x7ff00000ff057424 */ /* 0x000fcc00078e00ff */
[----:B------:R-:W-:-:S10]  /*13d0*/  DFMA R4, R6, R4, +INF ;  /* 0x7ff000000604742b */ /* 0x000fd40000000004 */
[----:B------:R-:W-:Y:S02]  /*13e0*/  FSEL R6, R4, RZ, P0 ;  /* 0x000000ff04067208 */ /* 0x000fe40000000000 */
[----:B------:R-:W-:-:S07]  /*13f0*/  FSEL R7, R5, -QNAN , P0 ;  /* 0xfff0000005077808 */ /* 0x000fce0000000000 */
.L_x_969:
[----:B------:R-:W-:Y:S05]  /*1400*/  BSYNC.RECONVERGENT B0 ;  /* 0x0000000000007941 */ /* 0x000fea0003800200 */
.L_x_967:
        /* <DEDUP_REMOVED lines=30> */
[----:B------:R-:W-:Y:S05]  /*15f0*/  CALL.REL.NOINC `($binomial_f64$__internal_trig_reduction_slowpathd) ;  /* 0x0000000800987944 */ /* 0x000fea0003c00000 */
[----:B------:R-:W-:Y:S02]  /*1600*/  IMAD.MOV.U32 R18, RZ, RZ, R8 ;  /* 0x000000ffff127224 */ /* 0x000fe400078e0008 */
[----:B------:R-:W-:-:S07]  /*1610*/  IMAD.MOV.U32 R19, RZ, RZ, R9 ;  /* 0x000000ffff137224 */ /* 0x000fce00078e0009 */
.L_x_973:
[----:B------:R-:W-:Y:S05]  /*1620*/  BSYNC.RECONVERGENT B1 ;  /* 0x0000000000017941 */ /* 0x000fea0003800200 */
.L_x_972:
[----:B------:R-:W-:-:S07]  /*1630*/  VIADD R0, R0, 0x1 ;  /* 0x0000000100007836 */ /* 0x000fce0000000000 */
.L_x_971:
[----:B------:R-:W-:Y:S05]  /*1640*/  BSYNC.RECONVERGENT B0 ;  /* 0x0000000000007941 */ /* 0x000fea0003800200 */
.L_x_970:
        /* <DEDUP_REMOVED lines=54> */
[----:B------:R-:W-:Y:S05]  /*19b0*/  CALL.REL.NOINC `($__internal_34_$__cuda_sm20_dsqrt_rn_f64_mediumpath_v1) ;  /* 0x0000000000f07944 */ /* 0x000fea0003c00000 */
.L_x_975:
[----:B------:R-:W-:Y:S05]  /*19c0*/  BSYNC.RECONVERGENT B0 ;  /* 0x0000000000007941 */ /* 0x000fea0003800200 */
.L_x_974:
        /* <DEDUP_REMOVED lines=8> */
[----:B------:R-:W-:Y:S05]  /*1a50*/  CALL.REL.NOINC `($binomial_f64$__internal_trig_reduction_slowpathd) ;  /* 0x0000000400807944 */ /* 0x000fea0003c00000 */
.L_x_977:
[----:B------:R-:W-:Y:S05]  /*1a60*/  BSYNC.RECONVERGENT B0 ;  /* 0x0000000000007941 */ /* 0x000fea0003800200 */
.L_x_976:
        /* <DEDUP_REMOVED lines=29> */
[----:B------:R-:W-:Y:S05]  /*1c40*/  CALL.REL.NOINC `($__internal_34_$__cuda_sm20_dsqrt_rn_f64_mediumpath_v1) ;  /* 0x00000000004c7944 */ /* 0x000fea0003c00000 */
[----:B------:R-:W-:Y:S02]  /*1c50*/  IMAD.MOV.U32 R22, RZ, RZ, R20 ;  /* 0x000000ffff167224 */ /* 0x000fe400078e0014 */
[----:B------:R-:W-:-:S07]  /*1c60*/  IMAD.MOV.U32 R23, RZ, RZ, R21 ;  /* 0x000000ffff177224 */ /* 0x000fce00078e0015 */
.L_x_978:
        /* <DEDUP_REMOVED lines=12> */
.L_x_963:
[----:B------:R-:W1:Y:S02]  /*1d30*/  LDCU.64 UR4, c[0x0][0x380] ;  /* 0x00007000ff0477ac */ /* 0x000e640008000a00 */
[----:B-1----:R-:W-:-:S04]  /*1d40*/  LEA R4, P0, R16, UR4, 0x3 ;  /* 0x0000000410047c11 */ /* 0x002fc8000f8018ff */
[----:B------:R-:W-:-:S05]  /*1d50*/  LEA.HI.X R5, R16, UR5, RZ, 0x3, P0 ;  /* 0x0000000510057c11 */ /* 0x000fca00080f1cff */
[----:B------:R-:W-:Y:S01]  /*1d60*/  STG.E.64 desc[UR8][R4.64], R2 ;  /* 0x0000000204007986 */ /* 0x000fe2000c101b08 */
[----:B0-----:R-:W-:Y:S05]  /*1d70*/  EXIT ;  /* 0x000000000000794d */ /* 0x001fea0003800000 */
        .weak           $__internal_34_$__cuda_sm20_dsqrt_rn_f64_mediumpath_v1
        .type           $__internal_34_$__cuda_sm20_dsqrt_rn_f64_mediumpath_v1,@function
        .size           $__internal_34_$__cuda_sm20_dsqrt_rn_f64_mediumpath_v1,($binomial_f64$__internal_trig_reduction_slowpathd - $__internal_34_$__cuda_sm20_dsqrt_rn_f64_mediumpath_v1)
$__internal_34_$__cuda_sm20_dsqrt_rn_f64_mediumpath_v1:
        /* <DEDUP_REMOVED lines=16> */
.L_x_980:
        /* <DEDUP_REMOVED lines=24> */
.L_x_982:
[----:B------:R-:W-:-:S11]  /*2000*/  DADD R8, R20, R20 ;  /* 0x0000000014087229 */ /* 0x000fd60000000014 */
.L_x_981:
[----:B------:R-:W-:Y:S05]  /*2010*/  BSYNC.RECONVERGENT B1 ;  /* 0x0000000000017941 */ /* 0x000fea0003800200 */
.L_x_979:
[----:B------:R-:W-:Y:S02]  /*2020*/  IMAD.MOV.U32 R5, RZ, RZ, 0x0 ;  /* 0x00000000ff057424 */ /* 0x000fe400078e00ff */
[----:B------:R-:W-:Y:S02]  /*2030*/  IMAD.MOV.U32 R20, RZ, RZ, R8 ;  /* 0x000000ffff147224 */ /* 0x000fe400078e0008 */
[----:B------:R-:W-:Y:S01]  /*2040*/  IMAD.MOV.U32 R21, RZ, RZ, R9 ;  /* 0x000000ffff157224 */ /* 0x000fe200078e0009 */
[----:B------:R-:W-:Y:S06]  /*2050*/  RET.REL.NODEC R4 `(binomial_f64) ;  /* 0xffffffdc04e87950 */ /* 0x000fec0003c3ffff */
        .type           $binomial_f64$__internal_trig_reduction_slowpathd,@function
        .size           $binomial_f64$__internal_trig_reduction_slowpathd,(.L_x_1805 - $binomial_f64$__internal_trig_reduction_slowpathd)
$binomial_f64$__internal_trig_reduction_slowpathd:
        /* <DEDUP_REMOVED lines=24> */
.L_x_987:
        /* <DEDUP_REMOVED lines=29> */
.L_x_986:
[----:B------:R-:W-:-:S07]  /*23b0*/  IMAD.MOV.U32 R13, RZ, RZ, R0 ;  /* 0x000000ffff0d7224 */ /* 0x000fce00078e0000 */
.L_x_985:
[----:B------:R-:W-:Y:S05]  /*23c0*/  BSYNC.RECONVERGENT B2 ;  /* 0x0000000000027941 */ /* 0x000fea0003800200 */
.L_x_984:
        /* <DEDUP_REMOVED lines=60> */
.L_x_989:
[----:B------:R-:W-:Y:S05]  /*2790*/  BSYNC.RECONVERGENT B2 ;  /* 0x0000000000027941 */ /* 0x000fea0003800200 */
.L_x_988:
        /* <DEDUP_REMOVED lines=36> */
.L_x_983:
[----:B------:R-:W-:Y:S02]  /*29e0*/  IMAD.MOV.U32 R19, RZ, RZ, 0x0 ;  /* 0x00000000ff137424 */ /* 0x000fe400078e00ff */
[----:B------:R-:W-:Y:S02]  /*29f0*/  IMAD.MOV.U32 R0, RZ, RZ, R4 ;  /* 0x000000ffff007224 */ /* 0x000fe400078e0004 */
[----:B------:R-:W-:Y:S05]  /*2a00*/  RET.REL.NODEC R18 `(binomial_f64) ;  /* 0xffffffd4127c7950 */ /* 0x000fea0003c3ffff */
.L_x_990:
        /* <DEDUP_REMOVED lines=15> */
.L_x_1805:


//--------------------- .text.binomial_f32        --------------------------
	.section	.text.binomial_f32,"ax",@progbits
	.align	128
        .global         binomial_f32
        .type           binomial_f32,@function
        .size           binomial_f32,(.L_x_1807 - binomial_f32)
        .other          binomial_f32,@"STO_CUDA_ENTRY STV_DEFAULT"
binomial_f32:
.text.binomial_f32:
        /* <DEDUP_REMOVED lines=84> */
.L_x_994:
        /* <DEDUP_REMOVED lines=93> */
.L_x_993:
[----:B------:R-:W-:Y:S05]  /*0b10*/  BRA.U !UP0, `(.L_x_992) ;  /* 0x0000001108847547 */ /* 0x000fea000b800000 */
.L_x_995:
        /* <DEDUP_REMOVED lines=31> */
.L_x_991:
        /* <DEDUP_REMOVED lines=105> */
.L_x_997:
[----:B------:R-:W-:Y:S01]  /*13a0*/  IMAD.MOV.U32 R4, RZ, RZ, 0x0 ;  /* 0x00000000ff047424 */ /* 0x000fe200078e00ff */
[----:B------:R-:W-:Y:S01]  /*13b0*/  LOP3.LUT P0, RZ, R7, 0x7fffffff, RZ, 0xc0, !PT ;  /* 0x7fffffff07ff7812 */ /* 0x000fe2000780c0ff */
[----:B------:R-:W-:-:S06]  /*13c0*/  IMAD.MOV.U32 R5, RZ, RZ, 0x7ff00000 ;  /* 0x7ff00000ff057424 */ /* 0x000fcc00078e00ff */
[----:B------:R-:W-:-:S10]  /*13d0*/  DFMA R4, R6, R4, +INF ;  /* 0x7ff000000604742b */ /* 0x000fd40000000004 */
[----:B------:R-:W-:Y:S02]  /*13e0*/  FSEL R6, R4, RZ, P0 ;  /* 0x000000ff04067208 */ /* 0x000fe40000000000 */
[----:B------:R-:W-:-:S07]  /*13f0*/  FSEL R7, R5, -QNAN , P0 ;  /* 0xfff0000005077808 */ /* 0x000fce0000000000 */
.L_x_998:
[----:B------:R-:W-:Y:S05]  /*1400*/  BSYNC.RECONVERGENT B0 ;  /* 0x0000000000007941 */ /* 0x000fea0003800200 */
.L_x_996:
        /* <DEDUP_REMOVED lines=30> */
[----:B------:R-:W-:Y:S05]  /*15f0*/  CALL.REL.NOINC `($binomial_f32$__internal_trig_reduction_slowpathd) ;  /* 0x00000008009c7944 */ /* 0x000fea0003c00000 */
[----:B------:R-:W-:Y:S02]  /*1600*/  IMAD.MOV.U32 R18, RZ, RZ, R8 ;  /* 0x000000ffff127224 */ /* 0x000fe400078e0008 */
[----:B------:R-:W-:-:S07]  /*1610*/  IMAD.MOV.U32 R19, RZ, RZ, R9 ;  /* 0x000000ffff137224 */ /* 0x000fce00078e0009 */
.L_x_1002:
[----:B------:R-:W-:Y:S05]  /*1620*/  BSYNC.RECONVERGENT B1 ;  /* 0x0000000000017941 */ /* 0x000fea0003800200 */
.L_x_1001:
[----:B------:R-:W-:-:S07]  /*1630*/  VIADD R0, R0, 0x1 ;  /* 0x0000000100007836 */ /* 0x000fce0000000000 */
.L_x_1000:
[----:B------:R-:W-:Y:S05]  /*1640*/  BSYNC.RECONVERGENT B0 ;  /* 0x0000000000007941 */ /* 0x000fea0003800200 */
.L_x_999:
        /* <DEDUP_REMOVED lines=54> */
[----:B------:R-:W-:Y:S05]  /*19b0*/  CALL.REL.NOINC `($__internal_35_$__cuda_sm20_dsqrt_rn_f64_mediumpath_v1) ;  /* 0x0000000000f47944 */ /* 0x000fea0003c00000 */
.L_x_1004:
[----:B------:R-:W-:Y:S05]  /*19c0*/  BSYNC.RECONVERGENT B0 ;  /* 0x0000000000007941 */ /* 0x000fea0003800200 */
.L_x_1003:
        /* <DEDUP_REMOVED lines=8> */
[----:B------:R-:W-:Y:S05]  /*1a50*/  CALL.REL.NOINC `($binomial_f32$__internal_trig_reduction_slowpathd) ;  /* 0x0000000400847944 */ /* 0x000fea0003c00000 */
.L_x_1006:
[----:B------:R-:W-:Y:S05]  /*1a60*/  BSYNC.RECONVERGENT B0 ;  /* 0x0000000000007941 */ /* 0x000fea0003800200 */
.L_x_1005:
        /* <DEDUP_REMOVED lines=29> */
[----:B------:R-:W-:Y:S05]  /*1c40*/  CALL.REL.NOINC `($__internal_35_$__cuda_sm20_dsqrt_rn_f64_mediumpath_v1) ;  /* 0x0000000000507944 */ /* 0x000fea0003c00000 */
[----:B------:R-:W-:Y:S02]  /*1c50*/  IMAD.MOV.U32 R22, RZ, RZ, R20 ;  /* 0x000000ffff167224 */ /* 0x000fe400078e0014 */
[----:B------:R-:W-:-:S07]  /*1c60*/  IMAD.MOV.U32 R23, RZ, RZ, R21 ;  /* 0x000000ffff177224 */ /* 0x000fce00078e0015 */
.L_x_1007:
        /* <DEDUP_REMOVED lines=12> */
.L_x_992:
[----:B------:R-:W1:Y:S01]  /*1d30*/  LDCU.64 UR4, c[0x0][0x380] ;  /* 0x00007000ff0477ac */ /* 0x000e620008000a00 */
[----:B------:R-:W2:Y:S01]  /*1d40*/  F2F.F32.F64 R3, R2 ;  /* 0x0000000200037310 */ /* 0x000ea20000301000 */
[----:B-1----:R-:W-:-:S04]  /*1d50*/  LEA R4, P0, R16, UR4, 0x2 ;  /* 0x0000000410047c11 */ /* 0x002fc8000f8010ff */
[----:B------:R-:W-:-:S05]  /*1d60*/  LEA.HI.X R5, R16, UR5, RZ, 0x2, P0 ;  /* 0x0000000510057c11 */ /* 0x000fca00080f14ff */
[----:B--2---:R-:W-:Y:S01]  /*1d70*/  STG.E desc[UR8][R4.64], R3 ;  /* 0x0000000304007986 */ /* 0x004fe2000c101908 */
[----:B0-----:R-:W-:Y:S05]  /*1d80*/  EXIT ;  /* 0x000000000000794d */ /* 0x001fea0003800000 */
        .weak           $__internal_35_$__cuda_sm20_dsqrt_rn_f64_mediumpath_v1
        .type           $__internal_35_$__cuda_sm20_dsqrt_rn_f64_mediumpath_v1,@function
        .size           $__internal_35_$__cuda_sm20_dsqrt_rn_f64_mediumpath_v1,($binomial_f32$__internal_trig_reduction_slowpathd - $__internal_35_$__cuda_sm20_dsqrt_rn_f64_mediumpath_v1)
$__internal_35_$__cuda_sm20_dsqrt_rn_f64_mediumpath_v1:
        /* <DEDUP_REMOVED lines=16> */
.L_x_1009:
        /* <DEDUP_REMOVED lines=24> */
.L_x_1011:
[----:B------:R-:W-:-:S11]  /*2010*/  DADD R8, R20, R20 ;  /* 0x0000000014087229 */ /* 0x000fd60000000014 */
.L_x_1010:
[----:B------:R-:W-:Y:S05]  /*2020*/  BSYNC.RECONVERGENT B1 ;  /* 0x0000000000017941 */ /* 0x000fea0003800200 */
.L_x_1008:
[----:B------:R-:W-:Y:S02]  /*2030*/  IMAD.MOV.U32 R5, RZ, RZ, 0x0 ;  /* 0x00000000ff057424 */ /* 0x000fe400078e00ff */
[----:B------:R-:W-:Y:S02]  /*2040*/  IMAD.MOV.U32 R20, RZ, RZ, R8 ;  /* 0x000000ffff147224 */ /* 0x000fe400078e0008 */
[----:B------:R-:W-:Y:S01]  /*2050*/  IMAD.MOV.U32 R21, RZ, RZ, R9 ;  /* 0x000000ffff157224 */ /* 0x000fe200078e0009 */
[----:B------:R-:W-:Y:S06]  /*2060*/  RET.REL.NODEC R4 `(binomial_f32) ;  /* 0xffffffdc04e47950 */ /* 0x000fec0003c3ffff */
        .type           $binomial_f32$__internal_trig_reduction_slowpathd,@function
        .size           $binomial_f32$__internal_trig_reduction_slowpathd,(.L_x_1807 - $binomial_f32$__internal_trig_reduction_slowpathd)
$binomial_f32$__internal_trig_reduction_slowpathd:
        /* <DEDUP_REMOVED lines=24> */
.L_x_1016:
        /* <DEDUP_REMOVED lines=29> */
.L_x_1015:
[----:B------:R-:W-:-:S07]  /*23c0*/  IMAD.MOV.U32 R13, RZ, RZ, R0 ;  /* 0x000000ffff0d7224 */ /* 0x000fce00078e0000 */
.L_x_1014:
[----:B------:R-:W-:Y:S05]  /*23d0*/  BSYNC.RECONVERGENT B2 ;  /* 0x0000000000027941 */ /* 0x000fea0003800200 */
.L_x_1013:
        /* <DEDUP_REMOVED lines=60> */
.L_x_1018:
[----:B------:R-:W-:Y:S05]  /*27a0*/  BSYNC.RECONVERGENT B2 ;  /* 0x0000000000027941 */ /* 0x000fea0003800200 */
.L_x_1017:
        /* <DEDUP_REMOVED lines=36> */
.L_x_1012:
[----:B------:R-:W-:Y:S02]  /*29f0*/  IMAD.MOV.U32 R19, RZ, RZ, 0x0 ;  /* 0x00000000ff137424 */ /* 0x000fe400078e00ff */
[----:B------:R-:W-:Y:S02]  /*2a00*/  IMAD.MOV.U32 R0, RZ, RZ, R4 ;  /* 0x000000ffff007224 */ /* 0x000fe400078e0004 */
[----:B------:R-:W-:Y:S05]  /*2a10*/  RET.REL.NODEC R18 `(binomial_f32) ;  /* 0xffffffd412787950 */ /* 0x000fea0003c3ffff */
.L_x_1019:
        /* <DEDUP_REMOVED lines=14> */
.L_x_1807:


//--------------------- .text.poisson_bf16        --------------------------
	.section	.text.poisson_bf16,"ax",@progbits
	.align	128
        .global         poisson_bf16
        .type           poisson_bf16,@function
        .size           poisson_bf16,(.L_x_1809 - poisson_bf16)
        .other          poisson_bf16,@"STO_CUDA_ENTRY STV_DEFAULT"
poisson_bf16:
.text.poisson_bf16:
        /* <DEDUP_REMOVED lines=29> */
[----:B------:R-:W-:Y:S01]  /*01d0*/  IMAD.IADD R10, R3, 0x1, R13 ;  /* 0x00000001030a7824 */ /* 0x000fe200078e020d */
[----:B------:R-:W-:Y:S01]  /*01e0*/  ISETP.NE.AND.EX P0, PT, R0, RZ, PT, P0 ;  /* 0x000000ff0000720c */ /* 0x000fe20003f05300 */
[----:B------:R-:W-:-:S02]  /*01f0*/  IMAD R7, R7, 0x1ce4e5b9, RZ ;  /* 0x1ce4e5b907077824 */ /* 0x000fc400078e02ff */
[----:B------:R-:W-:Y:S01]  /*0200*/  IMAD.WIDE.U32 R8, R6, 0x1ce4e5b9, RZ ;  /* 0x1ce4e5b906087825 */ /* 0x000fe200078e00ff */
[----:B------:R-:W-:-:S03]  /*0210*/  SHF.R.U64 R3, R2, 0x1b, R10 ;  /* 0x0000001b02037819 */ /* 0x000fc6000000120a */
[----:B------:R-:W-:Y:S01]  /*0220*/  IMAD R13, R6, -0x40a7b893, R7 ;  /* 0xbf58476d060d7824 */ /* 0x000fe200078e0207 */
[----:B------:R-:W-:Y:S02]  /*0230*/  LOP3.LUT R6, R3, R2, RZ, 0x3c, !PT ;  /* 0x0000000203067212 */ /* 0x000fe400078e3cff */
[----:B------:R-:W0:Y:S01]  /*0240*/  LDC.64 R2, c[0x0][0x388] ;  /* 0x0000e200ff027b82 */ /* 0x000e220000000a00 */
[----:B------:R-:W-:Y:S01]  /*0250*/  SHF.R.U32.HI R7, RZ, 0x1b, R10 ;  /* 0x0000001bff077819 */ /* 0x000fe2000001160a */
[----:B------:R-:W-:-:S03]  /*0260*/  IMAD.IADD R13, R9, 0x1, R13 ;  /* 0x00000001090d7824 */ /* 0x000fc600078e020d */
[----:B------:R-:W-:Y:S02]  /*0270*/  LOP3.LUT R7, R7, R10, RZ, 0x3c, !PT ;  /* 0x0000000a07077212 */ /* 0x000fe400078e3cff */
[----:B------:R-:W-:-:S03]  /*0280*/  SHF.R.U32.HI R9, RZ, 0x1b, R13 ;  /* 0x0000001bff097819 */ /* 0x000fc6000001160d */
[----:B------:R-:W-:Y:S01]  /*0290*/  IMAD R7, R7, 0x133111eb, RZ ;  /* 0x133111eb07077824 */ /* 0x000fe200078e02ff */
[----:B------:R-:W-:Y:S02]  /*02a0*/  LOP3.LUT R9, R9, R13, RZ, 0x3c, !PT ;  /* 0x0000000d09097212 */ /* 0x000fe400078e3cff */
[----:B------:R-:W-:Y:S01]  /*02b0*/  SHF.R.U64 R13, R8, 0x1b, R13 ;  /* 0x0000001b080d7819 */ /* 0x000fe2000000120d */
[C---:B------:R-:W-:Y:S02]  /*02c0*/  IMAD R15, R6.reuse, -0x6b2fb645, R7 ;  /* 0x94d049bb060f7824 */ /* 0x040fe400078e0207 */
[----:B------:R-:W-:Y:S01]  /*02d0*/  IMAD.WIDE.U32 R6, R6, 0x133111eb, RZ ;  /* 0x133111eb06067825 */ /* 0x000fe200078e00ff */
[----:B------:R-:W-:-:S03]  /*02e0*/  LOP3.LUT R8, R13, R8, RZ, 0x3c, !PT ;  /* 0x000000080d087212 */ /* 0x000fc600078e3cff */
[----:B------:R-:W-:Y:S02]  /*02f0*/  IMAD R9, R9, 0x133111eb, RZ ;  /* 0x133111eb09097824 */ /* 0x000fe400078e02ff */
[----:B------:R-:W-:Y:S02]  /*0300*/  IMAD.IADD R10, R7, 0x1, R15 ;  /* 0x00000001070a7824 */ /* 0x000fe400078e020f */
[C---:B------:R-:W-:Y:S01]  /*0310*/  IMAD R7, R8.reuse, -0x6b2fb645, R9 ;  /* 0x94d049bb08077824 */ /* 0x040fe200078e0209 */
[----:B0-----:R-:W-:Y:S01]  /*0320*/  DSETP.GEU.AND P2, PT, R2, 30, PT ;  /* 0x403e00000200742a */ /* 0x001fe20003f4e000 */
[----:B------:R-:W-:Y:S01]  /*0330*/  IMAD.WIDE.U32 R8, R8, 0x133111eb, RZ ;  /* 0x133111eb08087825 */ /* 0x000fe200078e00ff */
[----:B------:R-:W-:-:S03]  /*0340*/  SHF.R.U64 R11, R6, 0x1f, R10 ;  /* 0x0000001f060b7819 */ /* 0x000fc6000000120a */
[----:B------:R-:W-:Y:S01]  /*0350*/  IMAD.IADD R7, R9, 0x1, R7 ;  /* 0x0000000109077824 */ /* 0x000fe200078e0207 */
[----:B------:R-:W-:Y:S02]  /*0360*/  SHF.R.U32.HI R9, RZ, 0x1f, R10 ;  /* 0x0000001fff097819 */ /* 0x000fe4000001160a */
[----:B------:R-:W-:Y:S02]  /*0370*/  LOP3.LUT R6, R11, R6, RZ, 0x3c, !PT ;  /* 0x000000060b067212 */ /* 0x000fe400078e3cff */
[--C-:B------:R-:W-:Y:S02]  /*0380*/  SHF.R.U64 R5, R8, 0x1f, R7.reuse ;  /* 0x0000001f08057819 */ /* 0x100fe40000001207 */
[----:B------:R-:W-:Y:S02]  /*0390*/  SHF.R.U32.HI R4, RZ, 0x1f, R7 ;  /* 0x0000001fff047819 */ /* 0x000fe40000011607 */
[----:B------:R-:W-:Y:S02]  /*03a0*/  LOP3.LUT R0, R5, R8, RZ, 0x3c, !PT ;  /* 0x0000000805007212 */ /* 0x000fe400078e3cff */
[----:B------:R-:W-:-:S02]  /*03b0*/  LOP3.LUT R9, R9, R10, RZ, 0x3c, !PT ;  /* 0x0000000a09097212 */ /* 0x000fc400078e3cff */
[----:B------:R-:W-:Y:S02]  /*03c0*/  LOP3.LUT R5, R4, R7, RZ, 0x3c, !PT ;  /* 0x0000000704057212 */ /* 0x000fe400078e3cff */
[----:B------:R-:W-:Y:S02]  /*03d0*/  SEL R7, R6, 0x1, P1 ;  /* 0x0000000106077807 */ /* 0x000fe40000800000 */
[----:B------:R-:W-:Y:S02]  /*03e0*/  SEL R4, R9, RZ, P1 ;  /* 0x000000ff09047207 */ /* 0x000fe40000800000 */
[----:B------:R-:W-:Y:S02]  /*03f0*/  SEL R0, R0, 0x1, P0 ;  /* 0x0000000100007807 */ /* 0x000fe40000000000 */
[----:B------:R-:W-:Y:S01]  /*0400*/  SEL R5, R5, RZ, P0 ;  /* 0x000000ff05057207 */ /* 0x000fe20000000000 */
[----:B-1----:R-:W-:Y:S06]  /*0410*/  @P2 BRA `(.L_x_1020) ;  /* 0x0000000400682947 */ /* 0x002fec0003800000 */
[----:B------:R-:W-:Y:S01]  /*0420*/  IMAD.MOV.U32 R8, RZ, RZ, 0x652b82fe ;  /* 0x652b82feff087424 */ /* 0x000fe200078e00ff */
[----:B------:R-:W-:Y:S01]  /*0430*/  UMOV UR4, 0xfefa39ef ;  /* 0xfefa39ef00047882 */ /* 0x000fe20000000000 */
[----:B------:R-:W-:Y:S01]  /*0440*/  IMAD.MOV.U32 R9, RZ, RZ, 0x3ff71547 ;  /* 0x3ff71547ff097424 */ /* 0x000fe200078e00ff */
[----:B------:R-:W-:Y:S01]  /*0450*/  UMOV UR5, 0x3fe62e42 ;  /* 0x3fe62e4200057882 */ /* 0x000fe20000000000 */
[----:B------:R-:W-:-:S04]  /*0460*/  DADD R14, -RZ, -R2 ;  /* 0x00000000ff0e7229 */ /* 0x000fc80000000902 */
[----:B------:R-:W-:-:S06]  /*0470*/  DFMA R8, R2, -R8, 6.75539944105574400000e+15 ;  /* 0x433800000208742b */ /* 0x000fcc0000000808 */
[----:B------:R-:W-:Y:S02]  /*0480*/  FSETP.GEU.AND P0, PT, |R15|, 4.1917929649353027344, PT ;  /* 0x4086232b0f00780b */ /* 0x000fe40003f0e200 */
[----:B------:R-:W-:-:S08]  /*0490*/  DADD R10, R8, -6.75539944105574400000e+15 ;  /* 0xc3380000080a7429 */ /* 0x000fd00000000000 */
[----:B------:R-:W-:Y:S01]  /*04a0*/  DFMA R12, R10, -UR4, -R2 ;  /* 0x800000040a0c7c2b */ /* 0x000fe20008000802 */
        /* <DEDUP_REMOVED lines=38> */
[C---:B------:R-:W-:Y:S02]  /*0710*/  DADD R10, -R2.reuse, +INF ;  /* 0x7ff00000020a7429 */ /* 0x040fe40000000100 */
[----:B------:R-:W-:-:S08]  /*0720*/  DSETP.GT.AND P0, PT, R2, RZ, PT ;  /* 0x000000ff0200722a */ /* 0x000fd00003f04000 */
[----:B------:R-:W-:Y:S02]  /*0730*/  FSEL R10, R10, RZ, !P0 ;  /* 0x000000ff0a0a7208 */ /* 0x000fe40004000000 */
[----:B------:R-:W-:Y:S01]  /*0740*/  FSEL R11, R11, RZ, !P0 ;  /* 0x000000ff0b0b7208 */ /* 0x000fe20004000000 */
[----:B------:R-:W-:Y:S06]  /*0750*/  @P1 BRA `(.L_x_1021) ;  /* 0x00000000001c1947 */ /* 0x000fec0003800000 */
[----:B------:R-:W-:Y:S01]  /*0760*/  LEA.HI R2, R8, R8, RZ, 0x1 ;  /* 0x0000000808027211 */ /* 0x000fe200078f08ff */
[----:B------:R-:W-:-:S03]  /*0770*/  IMAD.MOV.U32 R10, RZ, RZ, RZ ;  /* 0x000000ffff0a7224 */ /* 0x000fc600078e00ff */
[----:B------:R-:W-:-:S05]  /*0780*/  SHF.R.S32.HI R3, RZ, 0x1, R2 ;  /* 0x00000001ff037819 */ /* 0x000fca0000011402 */
[----:B------:R-:W-:Y:S02]  /*0790*/  IMAD.IADD R8, R8, 0x1, -R3 ;  /* 0x0000000108087824 */ /* 0x000fe400078e0a03 */
[----:B------:R-:W-:-:S03]  /*07a0*/  IMAD R13, R3, 0x100000, R13 ;  /* 0x00100000030d7824 */ /* 0x000fc600078e020d */
[----:B------:R-:W-:-:S06]  /*07b0*/  LEA R11, R8, 0x3ff00000, 0x14 ;  /* 0x3ff00000080b7811 */ /* 0x000fcc00078ea0ff */
[----:B------:R-:W-:-:S11]  /*07c0*/  DMUL R10, R12, R10 ;  /* 0x0000000a0c0a7228 */ /* 0x000fd60000000000 */
.L_x_1021:
[----:B------:R-:W-:Y:S01]  /*07d0*/  BSSY.RECONVERGENT B0, `(.L_x_1022) ;  /* 0x000001c000007945 */ /* 0x000fe20003800200 */
[----:B------:R-:W-:Y:S01]  /*07e0*/  IMAD.MOV.U32 R8, RZ, RZ, 0x0 ;  /* 0x00000000ff087424 */ /* 0x000fe200078e00ff */
[----:B------:R-:W-:Y:S01]  /*07f0*/  CS2R R2, SRZ ;  /* 0x0000000000027805 */ /* 0x000fe2000001ff00 */
[----:B------:R-:W-:-:S07]  /*0800*/  IMAD.MOV.U32 R9, RZ, RZ, 0x3ff00000 ;  /* 0x3ff00000ff097424 */ /* 0x000fce00078e00ff */
.L_x_1023:
[C---:B------:R-:W-:Y:S01]  /*0810*/  IADD3 R14, P0, PT, R7.reuse, R0, RZ ;  /* 0x00000000070e7210 */ /* 0x040fe20007f1e0ff */
[C---:B------:R-:W-:Y:S01]  /*0820*/  IMAD.SHL.U32 R6, R7.reuse, 0x800000, RZ ;  /* 0x0080000007067824 */ /* 0x040fe200078e00ff */
[----:B------:R-:W-:Y:S01]  /*0830*/  SHF.L.U64.HI R17, R7, 0x17, R4 ;  /* 0x0000001707117819 */ /* 0x000fe20000010204 */
[----:B------:R-:W-:Y:S02]  /*0840*/  DADD R2, R2, 1 ;  /* 0x3ff0000002027429 */ /* 0x000fe40000000000 */
[----:B------:R-:W-:Y:S01]  /*0850*/  IMAD.X R13, R4, 0x1, R5, P0 ;  /* 0x00000001040d7824 */ /* 0x000fe200000e0605 */
[----:B------:R-:W-:Y:S02]  /*0860*/  LOP3.LUT R18, R17, R4, RZ, 0x3c, !PT ;  /* 0x0000000411127212 */ /* 0x000fe400078e3cff */
[----:B------:R-:W-:Y:S02]  /*0870*/  LOP3.LUT R17, R6, R7, RZ, 0x3c, !PT ;  /* 0x0000000706117212 */ /* 0x000fe400078e3cff */
[----:B------:R-:W-:-:S02]  /*0880*/  SHF.R.U64 R14, R14, 0xb, R13 ;  /* 0x0000000b0e0e7819 */ /* 0x000fc4000000120d */
[----:B------:R-:W-:Y:S02]  /*0890*/  SHF.R.U32.HI R15, RZ, 0xb, R13 ;  /* 0x0000000bff0f7819 */ /* 0x000fe4000001160d */
[C---:B------:R-:W-:Y:S02]  /*08a0*/  SHF.R.U64 R7, R0.reuse, 0x5, R5 ;  /* 0x0000000500077819 */ /* 0x040fe40000001205 */
[----:B------:R-:W0:Y:S01]  /*08b0*/  I2F.F64.U64 R12, R14 ;  /* 0x0000000e000c7312 */ /* 0x000e220000301800 */
[--C-:B------:R-:W-:Y:S02]  /*08c0*/  SHF.R.U64 R6, R17, 0x12, R18.reuse ;  /* 0x0000001211067819 */ /* 0x100fe40000001212 */
[----:B------:R-:W-:Y:S02]  /*08d0*/  SHF.R.U32.HI R4, RZ, 0x12, R18 ;  /* 0x00000012ff047819 */ /* 0x000fe40000011612 */
[----:B------:R-:W-:Y:S01]  /*08e0*/  LOP3.LUT R6, R0, R7, R6, 0x96, !PT ;  /* 0x0000000700067212 */ /* 0x000fe200078e9606 */
[----:B------:R-:W-:-:S03]  /*08f0*/  IMAD.MOV.U32 R7, RZ, RZ, R0 ;  /* 0x000000ffff077224 */ /* 0x000fc600078e0000 */
[----:B------:R-:W-:Y:S01]  /*0900*/  LOP3.LUT R0, R6, R17, RZ, 0x3c, !PT ;  /* 0x0000001106007212 */ /* 0x000fe200078e3cff */
[----:B0-----:R-:W-:-:S08]  /*0910*/  DMUL R12, R12, 1.1102230246251565404e-16 ;  /* 0x3ca000000c0c7828 */ /* 0x001fd00000000000 */
[----:B------:R-:W-:Y:S01]  /*0920*/  DMUL R8, R12, R8 ;  /* 0x000000080c087228 */ /* 0x000fe20000000000 */
[----:B------:R-:W-:-:S04]  /*0930*/  SHF.R.U32.HI R12, RZ, 0x5, R5 ;  /* 0x00000005ff0c7819 */ /* 0x000fc80000011605 */
[----:B------:R-:W-:Y:S01]  /*0940*/  LOP3.LUT R12, R5, R12, R4, 0x96, !PT ;  /* 0x0000000c050c7212 */ /* 0x000fe200078e9604 */
[----:B------:R-:W-:Y:S02]  /*0950*/  IMAD.MOV.U32 R4, RZ, RZ, R5 ;  /* 0x000000ffff047224 */ /* 0x000fe400078e0005 */
[----:B------:R-:W-:Y:S01]  /*0960*/  DSETP.GT.AND P0, PT, R8, R10, PT ;  /* 0x0000000a0800722a */ /* 0x000fe20003f04000 */
[----:B------:R-:W-:-:S13]  /*0970*/  LOP3.LUT R5, R12, R18, RZ, 0x3c, !PT ;  /* 0x000000120c057212 */ /* 0x000fda00078e3cff */
[----:B------:R-:W-:Y:S05]  /*0980*/  @P0 BRA `(.L_x_1023) ;  /* 0xfffffffc00a00947 */ /* 0x000fea000383ffff */
[----:B------:R-:W-:Y:S05]  /*0990*/  BSYNC.RECONVERGENT B0 ;  /* 0x0000000000007941 */ /* 0x000fea0003800200 */
.L_x_1022:
[----:B------:R-:W-:Y:S01]  /*09a0*/  DADD R2, R2, -1 ;  /* 0xbff0000002027429 */ /* 0x000fe20000000000 */
[----:B------:R-:W-:Y:S10]  /*09b0*/  BRA `(.L_x_1024) ;  /* 0x0000000c00d87947 */ /* 0x000ff40003800000 */
.L_x_1020:
[----:B------:R-:W-:Y:S01]  /*09c0*/  IADD3 R8, P0, PT, R0, R7, RZ ;  /* 0x0000000700087210 */ /* 0x000fe20007f1e0ff */
[----:B------:R-:W-:Y:S01]  /*09d0*/  UMOV UR4, 0x9ee75616 ;  /* 0x9ee7561600047882 */ /* 0x000fe20000000000 */
[----:B------:R-:W-:Y:S01]  /*09e0*/  UMOV UR5, 0x3cd203af ;  /* 0x3cd203af00057882 */ /* 0x000fe20000000000 */
[C---:B------:R-:W-:Y:S01]  /*09f0*/  IMAD.SHL.U32 R10, R7.reuse, 0x800000, RZ ;  /* 0x00800000070a7824 */ /* 0x040fe200078e00ff */
[--C-:B------:R-:W-:Y:S01]  /*0a00*/  SHF.L.U64.HI R11, R7, 0x17, R4.reuse ;  /* 0x00000017070b7819 */ /* 0x100fe20000010204 */
[----:B------:R-:W-:Y:S01]  /*0a10*/  IMAD.X R3, R5, 0x1, R4, P0 ;  /* 0x0000000105037824 */ /* 0x000fe200000e0604 */
[----:B------:R-:W-:Y:S01]  /*0a20*/  SHF.R.U32.HI R6, RZ, 0x5, R5 ;  /* 0x00000005ff067819 */ /* 0x000fe20000011605 */
[----:B------:R-:W-:Y:S01]  /*0a30*/  BSSY.RECONVERGENT B0, `(.L_x_1025) ;  /* 0x0000067000007945 */ /* 0x000fe20003800200 */
[----:B------:R-:W-:Y:S02]  /*0a40*/  LOP3.LUT R11, R11, R4, RZ, 0x3c, !PT ;  /* 0x000000040b0b7212 */ /* 0x000fe400078e3cff */
[----:B------:R-:W-:-:S02]  /*0a50*/  SHF.R.U64 R8, R8, 0xb, R3 ;  /* 0x0000000b08087819 */ /* 0x000fc40000001203 */
[----:B------:R-:W-:Y:S02]  /*0a60*/  SHF.R.U32.HI R9, RZ, 0xb, R3 ;  /* 0x0000000bff097819 */ /* 0x000fe40000011603 */
[----:B------:R-:W-:Y:S02]  /*0a70*/  LOP3.LUT R10, R10, R7, RZ, 0x3c, !PT ;  /* 0x000000070a0a7212 */ /* 0x000fe400078e3cff */
[----:B------:R0:W1:Y:S02]  /*0a80*/  I2F.F64.U64 R2, R8 ;  /* 0x0000000800027312 */ /* 0x0000640000301800 */
[--C-:B------:R-:W-:Y:S02]  /*0a90*/  SHF.R.U64 R4, R10, 0x12, R11.reuse ;  /* 0x000000120a047819 */ /* 0x100fe4000000120b */
[----:B0-----:R-:W-:-:S04]  /*0aa0*/  SHF.R.U32.HI R8, RZ, 0x12, R11 ;  /* 0x00000012ff087819 */ /* 0x001fc8000001160b */
[----:B------:R-:W-:Y:S01]  /*0ab0*/  LOP3.LUT R6, R5, R6, R8, 0x96, !PT ;  /* 0x0000000605067212 */ /* 0x000fe200078e9608 */
[----:B-1----:R-:W-:-:S08]  /*0ac0*/  DMUL R2, R2, 1.1102230246251565404e-16 ;  /* 0x3ca0000002027828 */ /* 0x002fd00000000000 */
[----:B------:R-:W-:-:S06]  /*0ad0*/  DSETP.GEU.AND P0, PT, R2, UR4, PT ;  /* 0x0000000402007e2a */ /* 0x000fcc000bf0e000 */
[----:B------:R-:W-:Y:S02]  /*0ae0*/  FSEL R7, R3, 0.025636522099375724792, P0 ;  /* 0x3cd203af03077808 */ /* 0x000fe40000000000 */
[C---:B------:R-:W-:Y:S02]  /*0af0*/  SHF.R.U64 R3, R0.reuse, 0x5, R5 ;  /* 0x0000000500037819 */ /* 0x040fe40000001205 */
[----:B------:R-:W-:Y:S01]  /*0b00*/  ISETP.GT.AND P1, PT, R7, 0xfffff, PT ;  /* 0x000fffff0700780c */ /* 0x000fe20003f24270 */
[----:B------:R-:W-:Y:S01]  /*0b10*/  IMAD.MOV.U32 R9, RZ, RZ, R7 ;  /* 0x000000ffff097224 */ /* 0x000fe200078e0007 */
[----:B------:R-:W-:Y:S02]  /*0b20*/  LOP3.LUT R3, R0, R3, R4, 0x96, !PT ;  /* 0x0000000300037212 */ /* 0x000fe400078e9604 */
[----:B------:R-:W-:Y:S02]  /*0b30*/  FSEL R4, R2, -2.4493680661224648119e-20, P0 ;  /* 0x9ee7561602047808 */ /* 0x000fe40000000000 */
[----:B------:R-:W-:-:S02]  /*0b40*/  LOP3.LUT R3, R3, R10, RZ, 0x3c, !PT ;  /* 0x0000000a03037212 */ /* 0x000fc400078e3cff */
[----:B------:R-:W-:Y:S01]  /*0b50*/  LOP3.LUT R2, R6, R11, RZ, 0x3c, !PT ;  /* 0x0000000b06027212 */ /* 0x000fe200078e3cff */
[----:B------:R-:W-:Y:S01]  /*0b60*/  IMAD.MOV.U32 R8, RZ, RZ, R4 ;  /* 0x000000ffff087224 */ /* 0x000fe200078e0004 */
[----:B------:R-:W-:-:S05]  /*0b70*/  IADD3 R0, P0, PT, R3, R0, RZ ;  /* 0x0000000003007210 */ /* 0x000fca0007f1e0ff */
        /* <DEDUP_REMOVED lines=76> */
.L_x_1026:
[----:B------:R-:W-:Y:S01]  /*1040*/  IMAD.MOV.U32 R4, RZ, RZ, 0x0 ;  /* 0x00000000ff047424 */ /* 0x000fe200078e00ff */
[----:B------:R-:W-:Y:S01]  /*1050*/  LOP3.LUT P0, RZ, R9, 0x7fffffff, RZ, 0xc0, !PT ;  /* 0x7fffffff09ff7812 */ /* 0x000fe2000780c0ff */
[----:B------:R-:W-:-:S06]  /*1060*/  IMAD.MOV.U32 R5, RZ, RZ, 0x7ff00000 ;  /* 0x7ff00000ff057424 */ /* 0x000fcc00078e00ff */
[----:B------:R-:W-:-:S10]  /*1070*/  DFMA R4, R8, R4, +INF ;  /* 0x7ff000000804742b */ /* 0x000fd40000000004 */
[----:B------:R-:W-:Y:S02]  /*1080*/  FSEL R6, R4, RZ, P0 ;  /* 0x000000ff04067208 */ /* 0x000fe40000000000 */
[----:B------:R-:W-:-:S07]  /*1090*/  FSEL R7, R5, -QNAN , P0 ;  /* 0xfff0000005077808 */ /* 0x000fce0000000000 */
.L_x_1027:
[----:B------:R-:W-:Y:S05]  /*10a0*/  BSYNC.RECONVERGENT B0 ;  /* 0x0000000000007941 */ /* 0x000fea0003800200 */
.L_x_1025:
        /* <DEDUP_REMOVED lines=30> */
[----:B------:R-:W-:Y:S05]  /*1290*/  CALL.REL.NOINC `($poisson_bf16$__internal_trig_reduction_slowpathd) ;  /* 0x0000000800707944 */ /* 0x000fea0003c00000 */
[----:B------:R-:W-:Y:S02]  /*12a0*/  IMAD.MOV.U32 R18, RZ, RZ, R8 ;  /* 0x000000ffff127224 */ /* 0x000fe400078e0008 */
[----:B------:R-:W-:-:S07]  /*12b0*/  IMAD.MOV.U32 R19, RZ, RZ, R9 ;  /* 0x000000ffff137224 */ /* 0x000fce00078e0009 */
.L_x_1031:
[----:B------:R-:W-:Y:S05]  /*12c0*/  BSYNC.RECONVERGENT B1 ;  /* 0x0000000000017941 */ /* 0x000fea0003800200 */
.L_x_1030:
[----:B------:R-:W-:-:S07]  /*12d0*/  VIADD R0, R0, 0x1 ;  /* 0x0000000100007836 */ /* 0x000fce0000000000 */
.L_x_1029:
[----:B------:R-:W-:Y:S05]  /*12e0*/  BSYNC.RECONVERGENT B0 ;  /* 0x0000000000007941 */ /* 0x000fea0003800200 */
.L_x_1028:
        /* <DEDUP_REMOVED lines=48> */
[----:B------:R-:W-:-:S07]  /*15f0*/  IMAD.MOV.U32 R12, RZ, RZ, R7 ;  /* 0x000000ffff0c7224 */ /* 0x000fce00078e0007 */
[----:B------:R-:W-:Y:S05]  /*1600*/  CALL.REL.NOINC `($__internal_36_$__cuda_sm20_dsqrt_rn_f64_mediumpath_v1) ;  /* 0x0000000000e07944 */ /* 0x000fea0003c00000 */
.L_x_1033:
[----:B------:R-:W-:Y:S05]  /*1610*/  BSYNC.RECONVERGENT B0 ;  /* 0x0000000000007941 */ /* 0x000fea0003800200 */
.L_x_1032:
        /* <DEDUP_REMOVED lines=8> */
[----:B------:R-:W-:Y:S05]  /*16a0*/  CALL.REL.NOINC `($poisson_bf16$__internal_trig_reduction_slowpathd) ;  /* 0x00000004006c7944 */ /* 0x000fea0003c00000 */
.L_x_1035:
[----:B------:R-:W-:Y:S05]  /*16b0*/  BSYNC.RECONVERGENT B0 ;  /* 0x0000000000007941 */ /* 0x000fea0003800200 */
.L_x_1034:
[----:B------:R-:W0:Y:S01]  /*16c0*/  LDCU UR4, c[0x0][0x38c] ;  /* 0x00007180ff0477ac */ /* 0x000e220008000800 */
[----:B------:R-:W1:Y:S01]  /*16d0*/  LDC.64 R18, c[0x0][0x388] ;  /* 0x0000e200ff127b82 */ /* 0x000e620000000a00 */
[----:B------:R-:W-:Y:S02]  /*16e0*/  IMAD.MOV.U32 R8, RZ, RZ, 0x0 ;  /* 0x00000000ff087424 */ /* 0x000fe400078e00ff */
[----:B------:R-:W-:Y:S01]  /*16f0*/  IMAD.MOV.U32 R9, RZ, RZ, 0x3fd80000 ;  /* 0x3fd80000ff097424 */ /* 0x000fe200078e00ff */
[----:B0-----:R-:W0:Y:S01]  /*1700*/  MUFU.RSQ64H R3, UR4 ;  /* 0x0000000400037d08 */ /* 0x001e220008001c00 */
[----:B------:R-:W-:-:S04]  /*1710*/  UIADD3 UR4, UPT, UPT, UR4, -0x3500000, URZ ;  /* 0xfcb0000004047890 */ /* 0x000fc8000fffe0ff */
[----:B------:R-:W-:Y:S02]  /*1720*/  UISETP.GE.U32.AND UP0, UPT, UR4, 0x7ca00000, UPT ;  /* 0x7ca000000400788c */ /* 0x000fe4000bf06070 */
[----:B------:R-:W-:-:S06]  /*1730*/  IMAD.U32 R2, RZ, RZ, UR4 ;  /* 0x00000004ff027e24 */ /* 0x000fcc000f8e00ff */
[----:B0-----:R-:W-:-:S08]  /*1740*/  DMUL R4, R2, R2 ;  /* 0x0000000202047228 */ /* 0x001fd00000000000 */
[----:B-1----:R-:W-:-:S08]  /*1750*/  DFMA R4, -R4, R18, 1 ;  /* 0x3ff000000404742b */ /* 0x002fd00000000112 */
        /* <DEDUP_REMOVED lines=8> */
[----:B------:R-:W-:Y:S10]  /*17e0*/  BRA.U !UP0, `(.L_x_1036) ;  /* 0x0000000108247547 */ /* 0x000ff4000b800000 */
[----:B------:R-:W0:Y:S01]  /*17f0*/  LDCU.64 UR8, c[0x0][0x388] ;  /* 0x00007100ff0877ac */ /* 0x000e220008000a00 */
[----:B------:R-:W-:Y:S01]  /*1800*/  IMAD.MOV.U32 R13, RZ, RZ, R5 ;  /* 0x000000ffff0d7224 */ /* 0x000fe200078e0005 */
[----:B------:R-:W-:Y:S01]  /*1810*/  MOV R0, 0x1860 ;  /* 0x0000186000007802 */ /* 0x000fe20000000f00 */
[----:B------:R-:W-:Y:S02]  /*1820*/  IMAD.U32 R4, RZ, RZ, UR4 ;  /* 0x00000004ff047e24 */ /* 0x000fe4000f8e00ff */
[----:B0-----:R-:W-:Y:S02]  /*1830*/  IMAD.U32 R11, RZ, RZ, UR8 ;  /* 0x00000008ff0b7e24 */ /* 0x001fe4000f8e00ff */
[----:B------:R-:W-:-:S07]  /*1840*/  IMAD.U32 R12, RZ, RZ, UR9 ;  /* 0x00000009ff0c7e24 */ /* 0x000fce000f8e00ff */
[----:B------:R-:W-:Y:S05]  /*1850*/  CALL.REL.NOINC `($__internal_36_$__cuda_sm20_dsqrt_rn_f64_mediumpath_v1) ;  /* 0x00000000004c7944 */ /* 0x000fea0003c00000 */
[----:B------:R-:W-:Y:S02]  /*1860*/  IMAD.MOV.U32 R2, RZ, RZ, R20 ;  /* 0x000000ffff027224 */ /* 0x000fe400078e0014 */
[----:B------:R-:W-:-:S07]  /*1870*/  IMAD.MOV.U32 R3, RZ, RZ, R21 ;  /* 0x000000ffff037224 */ /* 0x000fce00078e0015 */
.L_x_1036:
[----:B------:R-:W0:Y:S01]  /*1880*/  LDCU.64 UR4, c[0x0][0x388] ;  /* 0x00007100ff0477ac */ /* 0x000e220008000a00 */
[----:B------:R-:W-:Y:S02]  /*1890*/  IMAD.MOV.U32 R5, RZ, RZ, 0x3fe00000 ;  /* 0x3fe00000ff057424 */ /* 0x000fe400078e00ff */
[----:B------:R-:W-:Y:S01]  /*18a0*/  IMAD.MOV.U32 R4, RZ, RZ, RZ ;  /* 0x000000ffff047224 */ /* 0x000fe200078e00ff */
[----:B0-----:R-:W-:-:S10]  /*18b0*/  DFMA R2, R6, R2, UR4 ;  /* 0x0000000406027e2b */ /* 0x001fd40008000002 */
[----:B------:R-:W-:-:S06]  /*18c0*/  LOP3.LUT R5, R5, 0x80000000, R3, 0xb8, !PT ;  /* 0x8000000005057812 */ /* 0x000fcc00078eb803 */
[----:B------:R-:W-:-:S10]  /*18d0*/  DADD.RZ R4, R2, R4 ;  /* 0x0000000002047229 */ /* 0x000fd4000000c004 */
[----:B------:R-:W0:Y:S02]  /*18e0*/  FRND.F64.TRUNC R4, R4 ;  /* 0x0000000400047313 */ /* 0x000e24000030d800 */
[----:B0-----:R-:W-:-:S06]  /*18f0*/  DSETP.GEU.AND P0, PT, R4, RZ, PT ;  /* 0x000000ff0400722a */ /* 0x001fcc0003f0e000 */
[----:B------:R-:W-:Y:S02]  /*1900*/  FSEL R2, R4, RZ, P0 ;  /* 0x000000ff04027208 */ /* 0x000fe40000000000 */
[----:B------:R-:W-:-:S07]  /*1910*/  FSEL R3, R5, RZ, P0 ;  /* 0x000000ff05037208 */ /* 0x000fce0000000000 */
.L_x_1024:
[----:B------:R-:W0:Y:S01]  /*1920*/  LDCU.64 UR4, c[0x0][0x380] ;  /* 0x00007000ff0477ac */ /* 0x000e220008000a00 */
[----:B------:R-:W1:Y:S02]  /*1930*/  F2F.F32.F64 R2, R2 ;  /* 0x0000000200027310 */ /* 0x000e640000301000 */
[----:B-1----:R-:W-:Y:S02]  /*1940*/  F2FP.BF16.F32.PACK_AB R0, RZ, R2 ;  /* 0x00000002ff00723e */ /* 0x002fe400000010ff */
[----:B0-----:R-:W-:-:S04]  /*1950*/  LEA R4, P0, R16, UR4, 0x1 ;  /* 0x0000000410047c11 */ /* 0x001fc8000f8008ff */
[----:B------:R-:W-:-:S05]  /*1960*/  LEA.HI.X R5, R16, UR5, RZ, 0x1, P0 ;  /* 0x0000000510057c11 */ /* 0x000fca00080f0cff */
[----:B------:R-:W-:Y:S01]  /*1970*/  STG.E.U16 desc[UR6][R4.64], R0 ;  /* 0x0000000004007986 */ /* 0x000fe2000c101506 */
[----:B------:R-:W-:Y:S05]  /*1980*/  EXIT ;  /* 0x000000000000794d */ /* 0x000fea0003800000 */
        .weak           $__internal_36_$__cuda_sm20_dsqrt_rn_f64_mediumpath_v1
        .type           $__internal_36_$__cuda_sm20_dsqrt_rn_f64_mediumpath_v1,@function
        .size           $__internal_36_$__cuda_sm20_dsqrt_rn_f64_mediumpath_v1,($poisson_bf16$__internal_trig_reduction_slowpathd - $__internal_36_$__cuda_sm20_dsqrt_rn_f64_mediumpath_v1)
$__internal_36_$__cuda_sm20_dsqrt_rn_f64_mediumpath_v1:
[----:B------:R-:W-:Y:S01]  /*1990*/  ISETP.GE.U32.AND P0, PT, R4, -0x3400000, PT ;  /* 0xfcc000000400780c */ /* 0x000fe20003f06070 */
[----:B------:R-:W-:Y:S01]  /*19a0*/  BSSY.RECONVERGENT B1, `(.L_x_1037) ;  /* 0x0000026000017945 */ /* 0x000fe20003800200 */
[----:B------:R-:W-:Y:S02]  /*19b0*/  IMAD.MOV.U32 R4, RZ, RZ, R11 ;  /* 0x000000ffff047224 */ /* 0x000fe400078e000b */
[----:B------:R-:W-:Y:S02]  /*19c0*/  IMAD.MOV.U32 R5, RZ, RZ, R12 ;  /* 0x000000ffff057224 */ /* 0x000fe400078e000c */
[----:B------:R-:W-:-:S07]  /*19d0*/  IMAD.MOV.U32 R11, RZ, RZ, R13 ;  /* 0x000000ffff0b7224 */ /* 0x000fce00078e000d */
        /* <DEDUP_REMOVED lines=9> */
.L_x_1038:
        /* <DEDUP_REMOVED lines=24> */
.L_x_1040:
[----:B------:R-:W-:-:S11]  /*1bf0*/  DADD R8, R4, R4 ;  /* 0x0000000004087229 */ /* 0x000fd60000000004 */
.L_x_1039:
[----:B------:R-:W-:Y:S05]  /*1c00*/  BSYNC.RECONVERGENT B1 ;  /* 0x0000000000017941 */ /* 0x000fea0003800200 */
.L_x_1037:
[----:B------:R-:W-:Y:S02]  /*1c10*/  IMAD.MOV.U32 R4, RZ, RZ, R0 ;  /* 0x000000ffff047224 */ /* 0x000fe400078e0000 */
[----:B------:R-:W-:Y:S02]  /*1c20*/  IMAD.MOV.U32 R5, RZ, RZ, 0x0 ;  /* 0x00000000ff057424 */ /* 0x000fe400078e00ff */
[----:B------:R-:W-:Y:S02]  /*1c30*/  IMAD.MOV.U32 R20, RZ, RZ, R8 ;  /* 0x000000ffff147224 */ /* 0x000fe400078e0008 */
[----:B------:R-:W-:Y:S01]  /*1c40*/  IMAD.MOV.U32 R21, RZ, RZ, R9 ;  /* 0x000000ffff157224 */ /* 0x000fe200078e0009 */
[----:B------:R-:W-:Y:S06]  /*1c50*/  RET.REL.NODEC R4 `(poisson_bf16) ;  /* 0xffffffe004e87950 */ /* 0x000fec0003c3ffff */
        .type           $poisson_bf16$__internal_trig_reduction_slowpathd,@function
        .size           $poisson_bf16$__internal_trig_reduction_slowpathd,(.L_x_1809 - $poisson_bf16$__internal_trig_reduction_slowpathd)
$poisson_bf16$__internal_trig_reduction_slowpathd:
        /* <DEDUP_REMOVED lines=24> */
.L_x_1045:
        /* <DEDUP_REMOVED lines=29> */
.L_x_1044:
[----:B------:R-:W-:-:S07]  /*1fb0*/  IMAD.MOV.U32 R13, RZ, RZ, R0 ;  /* 0x000000ffff0d7224 */ /* 0x000fce00078e0000 */
.L_x_1043:
[----:B------:R-:W-:Y:S05]  /*1fc0*/  BSYNC.RECONVERGENT B2 ;  /* 0x0000000000027941 */ /* 0x000fea0003800200 */
.L_x_1042:
        /* <DEDUP_REMOVED lines=60> */
.L_x_1047:
[----:B------:R-:W-:Y:S05]  /*2390*/  BSYNC.RECONVERGENT B2 ;  /* 0x0000000000027941 */ /* 0x000fea0003800200 */
.L_x_1046:
        /* <DEDUP_REMOVED lines=36> */
.L_x_1041:
[----:B------:R-:W-:Y:S02]  /*25e0*/  IMAD.MOV.U32 R19, RZ, RZ, 0x0 ;  /* 0x00000000ff137424 */ /* 0x000fe400078e00ff */
[----:B------:R-:W-:Y:S02]  /*25f0*/  IMAD.MOV.U32 R0, RZ, RZ, R4 ;  /* 0x000000ffff007224 */ /* 0x000fe400078e0004 */
[----:B------:R-:W-:Y:S05]  /*2600*/  RET.REL.NODEC R18 `(poisson_bf16) ;  /* 0xffffffd8127c7950 */ /* 0x000fea0003c3ffff */
.L_x_1048:
        /* <DEDUP_REMOVED lines=15> */
.L_x_1809:


//--------------------- .text.poisson_f16         --------------------------
	.section	.text.poisson_f16,"ax",@progbits
	.align	128
        .global         poisson_f16
        .type           poisson_f16,@function
        .size           poisson_f16,(.L_x_1811 - poisson_f16)
        .other          poisson_f16,@"STO_CUDA_ENTRY STV_DEFAULT"
poisson_f16:
.text.poisson_f16:
        /* <DEDUP_REMOVED lines=125> */
.L_x_1050:
[----:B------:R-:W-:Y:S01]  /*07d0*/  BSSY.RECONVERGENT B0, `(.L_x_1051) ;  /* 0x000001c000007945 */ /* 0x000fe20003800200 */
[----:B------:R-:W-:Y:S01]  /*07e0*/  IMAD.MOV.U32 R8, RZ, RZ, 0x0 ;  /* 0x00000000ff087424 */ /* 0x000fe200078e00ff */
[----:B------:R-:W-:Y:S01]  /*07f0*/  CS2R R2, SRZ ;  /* 0x0000000000027805 */ /* 0x000fe2000001ff00 */
[----:B------:R-:W-:-:S07]  /*0800*/  IMAD.MOV.U32 R9, RZ, RZ, 0x3ff00000 ;  /* 0x3ff00000ff097424 */ /* 0x000fce00078e00ff */
.L_x_1052:
        /* <DEDUP_REMOVED lines=25> */
.L_x_1051:
[----:B------:R-:W-:Y:S01]  /*09a0*/  DADD R2, R2, -1 ;  /* 0xbff0000002027429 */ /* 0x000fe20000000000 */
[----:B------:R-:W-:Y:S10]  /*09b0*/  BRA `(.L_x_1053) ;  /* 0x0000000c00d87947 */ /* 0x000ff40003800000 */
.L_x_1049:
        /* <DEDUP_REMOVED lines=104> */
.L_x_1055:
[----:B------:R-:W-:Y:S01]  /*1040*/  IMAD.MOV.U32 R4, RZ, RZ, 0x0 ;  /* 0x00000000ff047424 */ /* 0x000fe200078e00ff */
[----:B------:R-:W-:Y:S01]  /*1050*/  LOP3.LUT P0, RZ, R9, 0x7fffffff, RZ, 0xc0, !PT ;  /* 0x7fffffff09ff7812 */ /* 0x000fe2000780c0ff */
[----:B------:R-:W-:-:S06]  /*1060*/  IMAD.MOV.U32 R5, RZ, RZ, 0x7ff00000 ;  /* 0x7ff00000ff057424 */ /* 0x000fcc00078e00ff */
[----:B------:R-:W-:-:S10]  /*1070*/  DFMA R4, R8, R4, +INF ;  /* 0x7ff000000804742b */ /* 0x000fd40000000004 */
[----:B------:R-:W-:Y:S02]  /*1080*/  FSEL R6, R4, RZ, P0 ;  /* 0x000000ff04067208 */ /* 0x000fe40000000000 */
[----:B------:R-:W-:-:S07]  /*1090*/  FSEL R7, R5, -QNAN , P0 ;  /* 0xfff0000005077808 */ /* 0x000fce0000000000 */
.L_x_1056:
[----:B------:R-:W-:Y:S05]  /*10a0*/  BSYNC.RECONVERGENT B0 ;  /* 0x0000000000007941 */ /* 0x000fea0003800200 */
.L_x_1054:
        /* <DEDUP_REMOVED lines=30> */
[----:B------:R-:W-:Y:S05]  /*1290*/  CALL.REL.NOINC `($poisson_f16$__internal_trig_reduction_slowpathd) ;  /* 0x0000000800707944 */ /* 0x000fea0003c00000 */
[----:B------:R-:W-:Y:S02]  /*12a0*/  IMAD.MOV.U32 R18, RZ, RZ, R8 ;  /* 0x000000ffff127224 */ /* 0x000fe400078e0008 */
[----:B------:R-:W-:-:S07]  /*12b0*/  IMAD.MOV.U32 R19, RZ, RZ, R9 ;  /* 0x000000ffff137224 */ /* 0x000fce00078e0009 */
.L_x_1060:
[----:B------:R-:W-:Y:S05]  /*12c0*/  BSYNC.RECONVERGENT B1 ;  /* 0x0000000000017941 */ /* 0x000fea0003800200 */
.L_x_1059:
[----:B------:R-:W-:-:S07]  /*12d0*/  VIADD R0, R0, 0x1 ;  /* 0x0000000100007836 */ /* 0x000fce0000000000 */
.L_x_1058:
[----:B------:R-:W-:Y:S05]  /*12e0*/  BSYNC.RECONVERGENT B0 ;  /* 0x0000000000007941 */ /* 0x000fea0003800200 */
.L_x_1057:
        /* <DEDUP_REMOVED lines=49> */
[----:B------:R-:W-:Y:S05]  /*1600*/  CALL.REL.NOINC `($__internal_37_$__cuda_sm20_dsqrt_rn_f64_mediumpath_v1) ;  /* 0x0000000000e07944 */ /* 0x000fea0003c00000 */
.L_x_1062:
[----:B------:R-:W-:Y:S05]  /*1610*/  BSYNC.RECONVERGENT B0 ;  /* 0x0000000000007941 */ /* 0x000fea0003800200 */
.L_x_1061:
        /* <DEDUP_REMOVED lines=8> */
[----:B------:R-:W-:Y:S05]  /*16a0*/  CALL.REL.NOINC `($poisson_f16$__internal_trig_reduction_slowpathd) ;  /* 0x00000004006c7944 */ /* 0x000fea0003c00000 */
.L_x_1064:
[----:B------:R-:W-:Y:S05]  /*16b0*/  BSYNC.RECONVERGENT B0 ;  /* 0x0000000000007941 */ /* 0x000fea0003800200 */
.L_x_1063:
        /* <DEDUP_REMOVED lines=25> */
[----:B------:R-:W-:Y:S05]  /*1850*/  CALL.REL.NOINC `($__internal_37_$__cuda_sm20_dsqrt_rn_f64_mediumpath_v1) ;  /* 0x00000000004c7944 */ /* 0x000fea0003c00000 */
[----:B------:R-:W-:Y:S02]  /*1860*/  IMAD.MOV.U32 R2, RZ, RZ, R20 ;  /* 0x000000ffff027224 */ /* 0x000fe400078e0014 */
[----:B------:R-:W-:-:S07]  /*1870*/  IMAD.MOV.U32 R3, RZ, RZ, R21 ;  /* 0x000000ffff037224 */ /* 0x000fce00078e0015 */
.L_x_1065:
        /* <DEDUP_REMOVED lines=10> */
.L_x_1053:
[----:B------:R-:W0:Y:S01]  /*1920*/  LDCU.64 UR4, c[0x0][0x380] ;  /* 0x00007000ff0477ac */ /* 0x000e220008000a00 */
[----:B------:R-:W1:Y:S02]  /*1930*/  F2F.F32.F64 R2, R2 ;  /* 0x0000000200027310 */ /* 0x000e640000301000 */
[----:B-1----:R-:W-:Y:S02]  /*1940*/  F2FP.F16.F32.PACK_AB R0, RZ, R2 ;  /* 0x00000002ff00723e */ /* 0x002fe400000000ff */
[----:B0-----:R-:W-:-:S04]  /*1950*/  LEA R4, P0, R16, UR4, 0x1 ;  /* 0x0000000410047c11 */ /* 0x001fc8000f8008ff */
[----:B------:R-:W-:-:S05]  /*1960*/  LEA.HI.X R5, R16, UR5, RZ, 0x1, P0 ;  /* 0x0000000510057c11 */ /* 0x000fca00080f0cff */
[----:B------:R-:W-:Y:S01]  /*1970*/  STG.E.U16 desc[UR6][R4.64], R0 ;  /* 0x0000000004007986 */ /* 0x000fe2000c101506 */
[----:B------:R-:W-:Y:S05]  /*1980*/  EXIT ;  /* 0x000000000000794d */ /* 0x000fea0003800000 */
        .weak           $__internal_37_$__cuda_sm20_dsqrt_rn_f64_mediumpath_v1
        .type           $__internal_37_$__cuda_sm20_dsqrt_rn_f64_mediumpath_v1,@function
        .size           $__internal_37_$__cuda_sm20_dsqrt_rn_f64_mediumpath_v1,($poisson_f16$__internal_trig_reduction_slowpathd - $__internal_37_$__cuda_sm20_dsqrt_rn_f64_mediumpath_v1)
$__internal_37_$__cuda_sm20_dsqrt_rn_f64_mediumpath_v1:
        /* <DEDUP_REMOVED lines=14> */
.L_x_1067:
        /* <DEDUP_REMOVED lines=24> */
.L_x_1069:
[----:B------:R-:W-:-:S11]  /*1bf0*/  DADD R8, R4, R4 ;  /* 0x0000000004087229 */ /* 0x000fd60000000004 */
.L_x_1068:
[----:B------:R-:W-:Y:S05]  /*1c00*/  BSYNC.RECONVERGENT B1 ;  /* 0x0000000000017941 */ /* 0x000fea0003800200 */
.L_x_1066:
[----:B------:R-:W-:Y:S02]  /*1c10*/  IMAD.MOV.U32 R4, RZ, RZ, R0 ;  /* 0x000000ffff047224 */ /* 0x000fe400078e0000 */
[----:B------:R-:W-:Y:S02]  /*1c20*/  IMAD.MOV.U32 R5, RZ, RZ, 0x0 ;  /* 0x00000000ff057424 */ /* 0x000fe400078e00ff */
[----:B------:R-:W-:Y:S02]  /*1c30*/  IMAD.MOV.U32 R20, RZ, RZ, R8 ;  /* 0x000000ffff147224 */ /* 0x000fe400078e0008 */
[----:B------:R-:W-:Y:S01]  /*1c40*/  IMAD.MOV.U32 R21, RZ, RZ, R9 ;  /* 0x000000ffff157224 */ /* 0x000fe200078e0009 */
[----:B------:R-:W-:Y:S06]  /*1c50*/  RET.REL.NODEC R4 `(poisson_f16) ;  /* 0xffffffe004e87950 */ /* 0x000fec0003c3ffff */
        .type           $poisson_f16$__internal_trig_reduction_slowpathd,@function
        .size           $poisson_f16$__internal_trig_reduction_slowpathd,(.L_x_1811 - $poisson_f16$__internal_trig_reduction_slowpathd)
$poisson_f16$__internal_trig_reduction_slowpathd:
        /* <DEDUP_REMOVED lines=24> */
.L_x_1074:
        /* <DEDUP_REMOVED lines=29> */
.L_x_1073:
[----:B------:R-:W-:-:S07]  /*1fb0*/  IMAD.MOV.U32 R13, RZ, RZ, R0 ;  /* 0x000000ffff0d7224 */ /* 0x000fce00078e0000 */
.L_x_1072:
[----:B------:R-:W-:Y:S05]  /*1fc0*/  BSYNC.RECONVERGENT B2 ;  /* 0x0000000000027941 */ /* 0x000fea0003800200 */
.L_x_1071:
        /* <DEDUP_REMOVED lines=60> */
.L_x_1076:
[----:B------:R-:W-:Y:S05]  /*2390*/  BSYNC.RECONVERGENT B2 ;  /* 0x0000000000027941 */ /* 0x000fea0003800200 */
.L_x_1075:
        /* <DEDUP_REMOVED lines=36> */
.L_x_1070:
[----:B------:R-:W-:Y:S02]  /*25e0*/  IMAD.MOV.U32 R19, RZ, RZ, 0x0 ;  /* 0x00000000ff137424 */ /* 0x000fe400078e00ff */
[----:B------:R-:W-:Y:S02]  /*25f0*/  IMAD.MOV.U32 R0, RZ, RZ, R4 ;  /* 0x000000ffff007224 */ /* 0x000fe400078e0004 */
[----:B------:R-:W-:Y:S05]  /*2600*/  RET.REL.NODEC R18 `(poisson_f16) ;  /* 0xffffffd8127c7950 */ /* 0x000fea0003c3ffff */
.L_x_1077:
        /* <DEDUP_REMOVED lines=15> */
.L_x_1811:


//--------------------- .text.poisson_f64         --------------------------
	.section	.text.poisson_f64,"ax",@progbits
	.align	128
        .global         poisson_f64
        .type           poisson_f64,@function
        .size           poisson_f64,(.L_x_1813 - poisson_f64)
        .other          poisson_f64,@"STO_CUDA_ENTRY STV_DEFAULT"
poisson_f64:
.text.poisson_f64:
        /* <DEDUP_REMOVED lines=125> */
.L_x_1079:
[----:B------:R-:W-:Y:S01]  /*07d0*/  BSSY.RECONVERGENT B0, `(.L_x_1080) ;  /* 0x000001c000007945 */ /* 0x000fe20003800200 */
[----:B------:R-:W-:Y:S01]  /*07e0*/  IMAD.MOV.U32 R8, RZ, RZ, 0x0 ;  /* 0x00000000ff087424 */ /* 0x000fe200078e00ff */
[----:B------:R-:W-:Y:S01]  /*07f0*/  CS2R R2, SRZ ;  /* 0x0000000000027805 */ /* 0x000fe2000001ff00 */
[----:B------:R-:W-:-:S07]  /*0800*/  IMAD.MOV.U32 R9, RZ, RZ, 0x3ff00000 ;  /* 0x3ff00000ff097424 */ /* 0x000fce00078e00ff */
.L_x_1081:
        /* <DEDUP_REMOVED lines=25> */
.L_x_1080:
[----:B------:R-:W-:Y:S01]  /*09a0*/  DADD R2, R2, -1 ;  /* 0xbff0000002027429 */ /* 0x000fe20000000000 */
[----:B------:R-:W-:Y:S10]  /*09b0*/  BRA `(.L_x_1082) ;  /* 0x0000000c00d87947 */ /* 0x000ff40003800000 */
.L_x_1078:
        /* <DEDUP_REMOVED lines=104> */
.L_x_1084:
[----:B------:R-:W-:Y:S01]  /*1040*/  IMAD.MOV.U32 R4, RZ, RZ, 0x0 ;  /* 0x00000000ff047424 */ /* 0x000fe200078e00ff */
[----:B------:R-:W-:Y:S01]  /*1050*/  LOP3.LUT P0, RZ, R9, 0x7fffffff, RZ, 0xc0, !PT ;  /* 0x7fffffff09ff7812 */ /* 0x000fe2000780c0ff */
[----:B------:R-:W-:-:S06]  /*1060*/  IMAD.MOV.U32 R5, RZ, RZ, 0x7ff00000 ;  /* 0x7ff00000ff057424 */ /* 0x000fcc00078e00ff */
[----:B------:R-:W-:-:S10]  /*1070*/  DFMA R4, R8, R4, +INF ;  /* 0x7ff000000804742b */ /* 0x000fd40000000004 */
[----:B------:R-:W-:Y:S02]  /*1080*/  FSEL R6, R4, RZ, P0 ;  /* 0x000000ff04067208 */ /* 0x000fe40000000000 */
[----:B------:R-:W-:-:S07]  /*1090*/  FSEL R7, R5, -QNAN , P0 ;  /* 0xfff0000005077808 */ /* 0x000fce0000000000 */
.L_x_1085:
[----:B------:R-:W-:Y:S05]  /*10a0*/  BSYNC.RECONVERGENT B0 ;  /* 0x0000000000007941 */ /* 0x000fea0003800200 */
.L_x_1083:
        /* <DEDUP_REMOVED lines=30> */
[----:B------:R-:W-:Y:S05]  /*1290*/  CALL.REL.NOINC `($poisson_f64$__internal_trig_reduction_slowpathd) ;  /* 0x0000000800687944 */ /* 0x000fea0003c00000 */
[----:B------:R-:W-:Y:S02]  /*12a0*/  IMAD.MOV.U32 R18, RZ, RZ, R8 ;  /* 0x000000ffff127224 */ /* 0x000fe400078e0008 */
[----:B------:R-:W-:-:S07]  /*12b0*/  IMAD.MOV.U32 R19, RZ, RZ, R9 ;  /* 0x000000ffff137224 */ /* 0x000fce00078e0009 */
.L_x_1089:
[----:B------:R-:W-:Y:S05]  /*12c0*/  BSYNC.RECONVERGENT B1 ;  /* 0x0000000000017941 */ /* 0x000fea0003800200 */
.L_x_1088:
[----:B------:R-:W-:-:S07]  /*12d0*/  VIADD R0, R0, 0x1 ;  /* 0x0000000100007836 */ /* 0x000fce0000000000 */
.L_x_1087:
[----:B------:R-:W-:Y:S05]  /*12e0*/  BSYNC.RECONVERGENT B0 ;  /* 0x0000000000007941 */ /* 0x000fea0003800200 */
.L_x_1086:
        /* <DEDUP_REMOVED lines=49> */
[----:B------:R-:W-:Y:S05]  /*1600*/  CALL.REL.NOINC `($__internal_38_$__cuda_sm20_dsqrt_rn_f64_mediumpath_v1) ;  /* 0x0000000000d87944 */ /* 0x000fea0003c00000 */
.L_x_1091:
[----:B------:R-:W-:Y:S05]  /*1610*/  BSYNC.RECONVERGENT B0 ;  /* 0x0000000000007941 */ /* 0x000fea0003800200 */
.L_x_1090:
        /* <DEDUP_REMOVED lines=8> */
[----:B------:R-:W-:Y:S05]  /*16a0*/  CALL.REL.NOINC `($poisson_f64$__internal_trig_reduction_slowpathd) ;  /* 0x0000000400647944 */ /* 0x000fea0003c00000 */
.L_x_1093:
[----:B------:R-:W-:Y:S05]  /*16b0*/  BSYNC.RECONVERGENT B0 ;  /* 0x0000000000007941 */ /* 0x000fea0003800200 */
.L_x_1092:
        /* <DEDUP_REMOVED lines=25> */
[----:B------:R-:W-:Y:S05]  /*1850*/  CALL.REL.NOINC `($__internal_38_$__cuda_sm20_dsqrt_rn_f64_mediumpath_v1) ;  /* 0x0000000000447944 */ /* 0x000fea0003c00000 */
[----:B------:R-:W-:Y:S02]  /*1860*/  IMAD.MOV.U32 R2, RZ, RZ, R20 ;  /* 0x000000ffff027224 */ /* 0x000fe400078e0014 */
[----:B------:R-:W-:-:S07]  /*1870*/  IMAD.MOV.U32 R3, RZ, RZ, R21 ;  /* 0x000000ffff037224 */ /* 0x000fce00078e0015 */
.L_x_1094:
        /* <DEDUP_REMOVED lines=10> */
.L_x_1082:
[----:B------:R-:W0:Y:S02]  /*1920*/  LDCU.64 UR4, c[0x0][0x380] ;  /* 0x00007000ff0477ac */ /* 0x000e240008000a00 */
[----:B0-----:R-:W-:-:S04]  /*1930*/  LEA R4, P0, R16, UR4, 0x3 ;  /* 0x0000000410047c11 */ /* 0x001fc8000f8018ff */
[----:B------:R-:W-:-:S05]  /*1940*/  LEA.HI.X R5, R16, UR5, RZ, 0x3, P0 ;  /* 0x0000000510057c11 */ /* 0x000fca00080f1cff */
[----:B------:R-:W-:Y:S01]  /*1950*/  STG.E.64 desc[UR6][R4.64], R2 ;  /* 0x0000000204007986 */ /* 0x000fe2000c101b06 */
[----:B------:R-:W-:Y:S05]  /*1960*/  EXIT ;  /* 0x000000000000794d */ /* 0x000fea0003800000 */
        .weak           $__internal_38_$__cuda_sm20_dsqrt_rn_f64_mediumpath_v1
        .type           $__internal_38_$__cuda_sm20_dsqrt_rn_f64_mediumpath_v1,@function
        .size           $__internal_38_$__cuda_sm20_dsqrt_rn_f64_mediumpath_v1,($poisson_f64$__internal_trig_reduction_slowpathd - $__internal_38_$__cuda_sm20_dsqrt_rn_f64_mediumpath_v1)
$__internal_38_$__cuda_sm20_dsqrt_rn_f64_mediumpath_v1:
        /* <DEDUP_REMOVED lines=14> */
.L_x_1096:
        /* <DEDUP_REMOVED lines=24> */
.L_x_1098:
[----:B------:R-:W-:-:S11]  /*1bd0*/  DADD R8, R4, R4 ;  /* 0x0000000004087229 */ /* 0x000fd60000000004 */
.L_x_1097:
[----:B------:R-:W-:Y:S05]  /*1be0*/  BSYNC.RECONVERGENT B1 ;  /* 0x0000000000017941 */ /* 0x000fea0003800200 */
.L_x_1095:
[----:B------:R-:W-:Y:S02]  /*1bf0*/  IMAD.MOV.U32 R4, RZ, RZ, R0 ;  /* 0x000000ffff047224 */ /* 0x000fe400078e0000 */
[----:B------:R-:W-:Y:S02]  /*1c00*/  IMAD.MOV.U32 R5, RZ, RZ, 0x0 ;  /* 0x00000000ff057424 */ /* 0x000fe400078e00ff */
[----:B------:R-:W-:Y:S02]  /*1c10*/  IMAD.MOV.U32 R20, RZ, RZ, R8 ;  /* 0x000000ffff147224 */ /* 0x000fe400078e0008 */
[----:B------:R-:W-:Y:S01]  /*1c20*/  IMAD.MOV.U32 R21, RZ, RZ, R9 ;  /* 0x000000ffff157224 */ /* 0x000fe200078e0009 */
[----:B------:R-:W-:Y:S06]  /*1c30*/  RET.REL.NODEC R4 `(poisson_f64) ;  /* 0xffffffe004f07950 */ /* 0x000fec0003c3ffff */
        .type           $poisson_f64$__internal_trig_reduction_slowpathd,@function
        .size           $poisson_f64$__internal_trig_reduction_slowpathd,(.L_x_1813 - $poisson_f64$__internal_trig_reduction_slowpathd)
$poisson_f64$__internal_trig_reduction_slowpathd:
        /* <DEDUP_REMOVED lines=24> */
.L_x_1103:
        /* <DEDUP_REMOVED lines=29> */
.L_x_1102:
[----:B------:R-:W-:-:S07]  /*1f90*/  IMAD.MOV.U32 R13, RZ, RZ, R0 ;  /* 0x000000ffff0d7224 */ /* 0x000fce00078e0000 */
.L_x_1101:
[----:B------:R-:W-:Y:S05]  /*1fa0*/  BSYNC.RECONVERGENT B2 ;  /* 0x0000000000027941 */ /* 0x000fea0003800200 */
.L_x_1100:
        /* <DEDUP_REMOVED lines=60> */
.L_x_1105:
[----:B------:R-:W-:Y:S05]  /*2370*/  BSYNC.RECONVERGENT B2 ;  /* 0x0000000000027941 */ /* 0x000fea0003800200 */
.L_x_1104:
        /* <DEDUP_REMOVED lines=36> */
.L_x_1099:
[----:B------:R-:W-:Y:S02]  /*25c0*/  IMAD.MOV.U32 R19, RZ, RZ, 0x0 ;  /* 0x00000000ff137424 */ /* 0x000fe400078e00ff */
[----:B------:R-:W-:Y:S02]  /*25d0*/  IMAD.MOV.U32 R0, RZ, RZ, R4 ;  /* 0x000000ffff007224 */ /* 0x000fe400078e0004 */
[----:B------:R-:W-:Y:S05]  /*25e0*/  RET.REL.NODEC R18 `(poisson_f64) ;  /* 0xffffffd812847950 */ /* 0x000fea0003c3ffff */
.L_x_1106:
        /* <DEDUP_REMOVED lines=9> */
.L_x_1813:


//--------------------- .text.poisson_f32         --------------------------
	.section	.text.poisson_f32,"ax",@progbits
	.align	128
        .global         poisson_f32
        .type           poisson_f32,@function
        .size           poisson_f32,(.L_x_1815 - poisson_f32)
        .other          poisson_f32,@"STO_CUDA_ENTRY STV_DEFAULT"
poisson_f32:
.text.poisson_f32:
        /* <DEDUP_REMOVED lines=125> */
.L_x_1108:
[----:B------:R-:W-:Y:S01]  /*07d0*/  BSSY.RECONVERGENT B0, `(.L_x_1109) ;  /* 0x000001c000007945 */ /* 0x000fe20003800200 */
[----:B------:R-:W-:Y:S01]  /*07e0*/  IMAD.MOV.U32 R8, RZ, RZ, 0x0 ;  /* 0x00000000ff087424 */ /* 0x000fe200078e00ff */
[----:B------:R-:W-:Y:S01]  /*07f0*/  CS2R R2, SRZ ;  /* 0x0000000000027805 */ /* 0x000fe2000001ff00 */
[----:B------:R-:W-:-:S07]  /*0800*/  IMAD.MOV.U32 R9, RZ, RZ, 0x3ff00000 ;  /* 0x3ff00000ff097424 */ /* 0x000fce00078e00ff */
.L_x_1110:
        /* <DEDUP_REMOVED lines=25> */
.L_x_1109:
[----:B------:R-:W-:Y:S01]  /*09a0*/  DADD R2, R2, -1 ;  /* 0xbff0000002027429 */ /* 0x000fe20000000000 */
[----:B------:R-:W-:Y:S10]  /*09b0*/  BRA `(.L_x_1111) ;  /* 0x0000000c00d87947 */ /* 0x000ff40003800000 */
.L_x_1107:
        /* <DEDUP_REMOVED lines=104> */
.L_x_1113:
[----:B------:R-:W-:Y:S01]  /*1040*/  IMAD.MOV.U32 R4, RZ, RZ, 0x0 ;  /* 0x00000000ff047424 */ /* 0x000fe200078e00ff */
[----:B------:R-:W-:Y:S01]  /*1050*/  LOP3.LUT P0, RZ, R9, 0x7fffffff, RZ, 0xc0, !PT ;  /* 0x7fffffff09ff7812 */ /* 0x000fe2000780c0ff */
[----:B------:R-:W-:-:S06]  /*1060*/  IMAD.MOV.U32 R5, RZ, RZ, 0x7ff00000 ;  /* 0x7ff00000ff057424 */ /* 0x000fcc00078e00ff */
[----:B------:R-:W-:-:S10]  /*1070*/  DFMA R4, R8, R4, +INF ;  /* 0x7ff000000804742b */ /* 0x000fd40000000004 */
[----:B------:R-:W-:Y:S02]  /*1080*/  FSEL R6, R4, RZ, P0 ;  /* 0x000000ff04067208 */ /* 0x000fe40000000000 */
[----:B------:R-:W-:-:S07]  /*1090*/  FSEL R7, R5, -QNAN , P0 ;  /* 0xfff0000005077808 */ /* 0x000fce0000000000 */
.L_x_1114:
[----:B------:R-:W-:Y:S05]  /*10a0*/  BSYNC.RECONVERGENT B0 ;  /* 0x0000000000007941 */ /* 0x000fea0003800200 */
.L_x_1112:
        /* <DEDUP_REMOVED lines=30> */
[----:B------:R-:W-:Y:S05]  /*1290*/  CALL.REL.NOINC `($poisson_f32$__internal_trig_reduction_slowpathd) ;  /* 0x00000008006c7944 */ /* 0x000fea0003c00000 */
[----:B------:R-:W-:Y:S02]  /*12a0*/  IMAD.MOV.U32 R18, RZ, RZ, R8 ;  /* 0x000000ffff127224 */ /* 0x000fe400078e0008 */
[----:B------:R-:W-:-:S07]  /*12b0*/  IMAD.MOV.U32 R19, RZ, RZ, R9 ;  /* 0x000000ffff137224 */ /* 0x000fce00078e0009 */
.L_x_1118:
[----:B------:R-:W-:Y:S05]  /*12c0*/  BSYNC.RECONVERGENT B1 ;  /* 0x0000000000017941 */ /* 0x000fea0003800200 */
.L_x_1117:
[----:B------:R-:W-:-:S07]  /*12d0*/  VIADD R0, R0, 0x1 ;  /* 0x0000000100007836 */ /* 0x000fce0000000000 */
.L_x_1116:
[----:B------:R-:W-:Y:S05]  /*12e0*/  BSYNC.RECONVERGENT B0 ;  /* 0x0000000000007941 */ /* 0x000fea0003800200 */
.L_x_1115:
        /* <DEDUP_REMOVED lines=49> */
[----:B------:R-:W-:Y:S05]  /*1600*/  CALL.REL.NOINC `($__internal_39_$__cuda_sm20_dsqrt_rn_f64_mediumpath_v1) ;  /* 0x0000000000dc7944 */ /* 0x000fea0003c00000 */
.L_x_1120:
[----:B------:R-:W-:Y:S05]  /*1610*/  BSYNC.RECONVERGENT B0 ;  /* 0x0000000000007941 */ /* 0x000fea0003800200 */
.L_x_1119:
        /* <DEDUP_REMOVED lines=8> */
[----:B------:R-:W-:Y:S05]  /*16a0*/  CALL.REL.NOINC `($poisson_f32$__internal_trig_reduction_slowpathd) ;  /* 0x0000000400687944 */ /* 0x000fea0003c00000 */
.L_x_1122:
[----:B------:R-:W-:Y:S05]  /*16b0*/  BSYNC.RECONVERGENT B0 ;  /* 0x0000000000007941 */ /* 0x000fea0003800200 */
.L_x_1121:
        /* <DEDUP_REMOVED lines=25> */
[----:B------:R-:W-:Y:S05]  /*1850*/  CALL.REL.NOINC `($__internal_39_$__cuda_sm20_dsqrt_rn_f64_mediumpath_v1) ;  /* 0x0000000000487944 */ /* 0x000fea0003c00000 */
[----:B------:R-:W-:Y:S02]  /*1860*/  IMAD.MOV.U32 R2, RZ, RZ, R20 ;  /* 0x000000ffff027224 */ /* 0x000fe400078e0014 */
[----:B------:R-:W-:-:S07]  /*1870*/  IMAD.MOV.U32 R3, RZ, RZ, R21 ;  /* 0x000000ffff037224 */ /* 0x000fce00078e0015 */
.L_x_1123:
        /* <DEDUP_REMOVED lines=10> */
.L_x_1111:
[----:B------:R-:W0:Y:S01]  /*1920*/  LDCU.64 UR4, c[0x0][0x380] ;  /* 0x00007000ff0477ac */ /* 0x000e220008000a00 */
[----:B------:R-:W1:Y:S01]  /*1930*/  F2F.F32.F64 R3, R2 ;  /* 0x0000000200037310 */ /* 0x000e620000301000 */
[----:B0-----:R-:W-:-:S04]  /*1940*/  LEA R4, P0, R16, UR4, 0x2 ;  /* 0x0000000410047c11 */ /* 0x001fc8000f8010ff */
[----:B------:R-:W-:-:S05]  /*1950*/  LEA.HI.X R5, R16, UR5, RZ, 0x2, P0 ;  /* 0x0000000510057c11 */ /* 0x000fca00080f14ff */
[----:B-1----:R-:W-:Y:S01]  /*1960*/  STG.E desc[UR6][R4.64], R3 ;  /* 0x0000000304007986 */ /* 0x002fe2000c101906 */
[----:B------:R-:W-:Y:S05]  /*1970*/  EXIT ;  /* 0x000000000000794d */ /* 0x000fea0003800000 */
        .weak           $__internal_39_$__cuda_sm20_dsqrt_rn_f64_mediumpath_v1
        .type           $__internal_39_$__cuda_sm20_dsqrt_rn_f64_mediumpath_v1,@function
        .size           $__internal_39_$__cuda_sm20_dsqrt_rn_f64_mediumpath_v1,($poisson_f32$__internal_trig_reduction_slowpathd - $__internal_39_$__cuda_sm20_dsqrt_rn_f64_mediumpath_v1)
$__internal_39_$__cuda_sm20_dsqrt_rn_f64_mediumpath_v1:
        /* <DEDUP_REMOVED lines=14> */
.L_x_1125:
        /* <DEDUP_REMOVED lines=24> */
.L_x_1127:
[----:B------:R-:W-:-:S11]  /*1be0*/  DADD R8, R4, R4 ;  /* 0x0000000004087229 */ /* 0x000fd60000000004 */
.L_x_1126:
[----:B------:R-:W-:Y:S05]  /*1bf0*/  BSYNC.RECONVERGENT B1 ;  /* 0x0000000000017941 */ /* 0x000fea0003800200 */
.L_x_1124:
[----:B------:R-:W-:Y:S02]  /*1c00*/  IMAD.MOV.U32 R4, RZ, RZ, R0 ;  /* 0x000000ffff047224 */ /* 0x000fe400078e0000 */
[----:B------:R-:W-:Y:S02]  /*1c10*/  IMAD.MOV.U32 R5, RZ, RZ, 0x0 ;  /* 0x00000000ff057424 */ /* 0x000fe400078e00ff */
[----:B------:R-:W-:Y:S02]  /*1c20*/  IMAD.MOV.U32 R20, RZ, RZ, R8 ;  /* 0x000000ffff147224 */ /* 0x000fe400078e0008 */
[----:B------:R-:W-:Y:S01]  /*1c30*/  IMAD.MOV.U32 R21, RZ, RZ, R9 ;  /* 0x000000ffff157224 */ /* 0x000fe200078e0009 */
[----:B------:R-:W-:Y:S06]  /*1c40*/  RET.REL.NODEC R4 `(poisson_f32) ;  /* 0xffffffe004ec7950 */ /* 0x000fec0003c3ffff */
        .type           $poisson_f32$__internal_trig_reduction_slowpathd,@function
        .size           $poisson_f32$__internal_trig_reduction_slowpathd,(.L_x_1815 - $poisson_f32$__internal_trig_reduction_slowpathd)
$poisson_f32$__internal_trig_reduction_slowpathd:
        /* <DEDUP_REMOVED lines=24> */
.L_x_1132:
        /* <DEDUP_REMOVED lines=29> */
.L_x_1131:
[----:B------:R-:W-:-:S07]  /*1fa0*/  IMAD.MOV.U32 R13, RZ, RZ, R0 ;  /* 0x000000ffff0d7224 */ /* 0x000fce00078e0000 */
.L_x_1130:
[----:B------:R-:W-:Y:S05]  /*1fb0*/  BSYNC.RECONVERGENT B2 ;  /* 0x0000000000027941 */ /* 0x000fea0003800200 */
.L_x_1129:
        /* <DEDUP_REMOVED lines=60> */
.L_x_1134:
[----:B------:R-:W-:Y:S05]  /*2380*/  BSYNC.RECONVERGENT B2 ;  /* 0x0000000000027941 */ /* 0x000fea0003800200 */
.L_x_1133:
        /* <DEDUP_REMOVED lines=36> */
.L_x_1128:
[----:B------:R-:W-:Y:S02]  /*25d0*/  IMAD.MOV.U32 R19, RZ, RZ, 0x0 ;  /* 0x00000000ff137424 */ /* 0x000fe400078e00ff */
[----:B------:R-:W-:Y:S02]  /*25e0*/  IMAD.MOV.U32 R0, RZ, RZ, R4 ;  /* 0x000000ffff007224 */ /* 0x000fe400078e0004 */
[----:B------:R-:W-:Y:S05]  /*25f0*/  RET.REL.NODEC R18 `(poisson_f32) ;  /* 0xffffffd812807950 */ /* 0x000fea0003c3ffff */
.L_x_1135:
        /* <DEDUP_REMOVED lines=16> */
.L_x_1815:


//--------------------- .text.exponential_bf16    --------------------------
	.section	.text.exponential_bf16,"ax",@progbits
	.align	128
        .global         exponential_bf16
        .type           exponential_bf16,@function
        .size           exponential_bf16,(.L_x_1816 - exponential_bf16)
        .other          exponential_bf16,@"STO_CUDA_ENTRY STV_DEFAULT"
exponential_bf16:
.text.exponential_bf16:
        /* <DEDUP_REMOVED lines=62> */
[----:B------:R-:W-:Y:S02]  /*03e0*/  SEL R3, R3, RZ, P0 ;  /* 0x000000ff03037207 */ /* 0x000fe40000000000 */
[----:B------:R-:W-:-:S02]  /*03f0*/  SEL R2, R7, RZ, P1 ;  /* 0x000000ff07027207 */ /* 0x000fc40000800000 */
[----:B------:R-:W-:-:S05]  /*0400*/  IADD3 R6, P0, PT, R6, R5, RZ ;  /* 0x0000000506067210 */ /* 0x000fca0007f1e0ff */
[----:B------:R-:W-:-:S05]  /*0410*/  IMAD.X R3, R3, 0x1, R2, P0 ;  /* 0x0000000103037824 */ /* 0x000fca00000e0602 */
[--C-:B------:R-:W-:Y:S02]  /*0420*/  SHF.R.U64 R6, R6, 0xb, R3.reuse ;  /* 0x0000000b06067819 */ /* 0x100fe40000001203 */
[----:B------:R-:W-:-:S04]  /*0430*/  SHF.R.U32.HI R7, RZ, 0xb, R3 ;  /* 0x0000000bff077819 */ /* 0x000fc80000011603 */
[----:B------:R-:W0:Y:S02]  /*0440*/  I2F.F64.U64 R2, R6 ;  /* 0x0000000600027312 */ /* 0x000e240000301800 */
[----:B0-----:R-:W-:-:S08]  /*0450*/  DMUL R2, R2, 1.1102230246251565404e-16 ;  /* 0x3ca0000002027828 */ /* 0x001fd00000000000 */
[----:B------:R-:W-:-:S06]  /*0460*/  DSETP.GEU.AND P0, PT, R2, UR4, PT ;  /* 0x0000000402007e2a */ /* 0x000fcc000bf0e000 */
[----:B------:R-:W-:Y:S02]  /*0470*/  FSEL R3, R3, 0.025636522099375724792, P0 ;  /* 0x3cd203af03037808 */ /* 0x000fe40000000000 */
[----:B------:R-:W-:Y:S02]  /*0480*/  FSEL R8, R2, -2.4493680661224648119e-20, P0 ;  /* 0x9ee7561602087808 */ /* 0x000fe40000000000 */
[----:B------:R-:W-:Y:S01]  /*0490*/  ISETP.GT.AND P1, PT, R3, 0xfffff, PT ;  /* 0x000fffff0300780c */ /* 0x000fe20003f24270 */
[----:B------:R-:W-:Y:S02]  /*04a0*/  IMAD.MOV.U32 R5, RZ, RZ, R3 ;  /* 0x000000ffff057224 */ /* 0x000fe400078e0003 */
        /* <DEDUP_REMOVED lines=74> */
.L_x_1137:
[----:B------:R-:W-:Y:S01]  /*0950*/  IMAD.MOV.U32 R2, RZ, RZ, 0x0 ;  /* 0x00000000ff027424 */ /* 0x000fe200078e00ff */
[----:B------:R-:W-:Y:S01]  /*0960*/  LOP3.LUT P0, RZ, R5, 0x7fffffff, RZ, 0xc0, !PT ;  /* 0x7fffffff05ff7812 */ /* 0x000fe2000780c0ff */
[----:B------:R-:W-:-:S06]  /*0970*/  IMAD.MOV.U32 R3, RZ, RZ, 0x7ff00000 ;  /* 0x7ff00000ff037424 */ /* 0x000fcc00078e00ff */
[----:B------:R-:W-:-:S10]  /*0980*/  DFMA R2, R4, R2, +INF ;  /* 0x7ff000000402742b */ /* 0x000fd40000000002 */
[----:B------:R-:W-:Y:S02]  /*0990*/  FSEL R4, R2, RZ, P0 ;  /* 0x000000ff02047208 */ /* 0x000fe40000000000 */
[----:B------:R-:W-:-:S07]  /*09a0*/  FSEL R5, R3, -QNAN , P0 ;  /* 0xfff0000003057808 */ /* 0x000fce0000000000 */
.L_x_1138:
[----:B------:R-:W-:Y:S05]  /*09b0*/  BSYNC.RECONVERGENT B0 ;  /* 0x0000000000007941 */ /* 0x000fea0003800200 */
.L_x_1136:
[----:B------:R-:W0:Y:S01]  /*09c0*/  LDCU UR6, c[0x0][0x38c] ;  /* 0x00007180ff0677ac */ /* 0x000e220008000800 */
[----:B------:R-:W1:Y:S01]  /*09d0*/  LDC.64 R8, c[0x0][0x388] ;  /* 0x0000e200ff087b82 */ /* 0x000e620000000a00 */
[----:B------:R-:W-:Y:S01]  /*09e0*/  IMAD.MOV.U32 R2, RZ, RZ, 0x1 ;  /* 0x00000001ff027424 */ /* 0x000fe200078e00ff */
[----:B------:R-:W-:Y:S01]  /*09f0*/  BSSY.RECONVERGENT B0, `(.L_x_1139) ;  /* 0x0000012000007945 */ /* 0x000fe20003800200 */
[----:B------:R-:W2:Y:S01]  /*0a00*/  LDCU.64 UR4, c[0x0][0x358] ;  /* 0x00006b00ff0477ac */ /* 0x000ea20008000a00 */
[----:B0-----:R-:W1:Y:S03]  /*0a10*/  MUFU.RCP64H R3, UR6 ;  /* 0x0000000600037d08 */ /* 0x001e660008001800 */
[----:B-1----:R-:W-:-:S08]  /*0a20*/  DFMA R6, R2, -R8, 1 ;  /* 0x3ff000000206742b */ /* 0x002fd00000000808 */
[----:B------:R-:W-:-:S08]  /*0a30*/  DFMA R6, R6, R6, R6 ;  /* 0x000000060606722b */ /* 0x000fd00000000006 */
[----:B------:R-:W-:-:S08]  /*0a40*/  DFMA R6, R2, R6, R2 ;  /* 0x000000060206722b */ /* 0x000fd00000000002 */
[----:B------:R-:W-:-:S08]  /*0a50*/  DFMA R2, R6, -R8, 1 ;  /* 0x3ff000000602742b */ /* 0x000fd00000000808 */
[----:B------:R-:W-:-:S08]  /*0a60*/  DFMA R2, R6, R2, R6 ;  /* 0x000000020602722b */ /* 0x000fd00000000006 */
[----:B------:R-:W-:-:S08]  /*0a70*/  DMUL R6, R2, -R4 ;  /* 0x8000000402067228 */ /* 0x000fd00000000000 */
[----:B------:R-:W-:-:S08]  /*0a80*/  DFMA R8, R6, -R8, -R4 ;  /* 0x800000080608722b */ /* 0x000fd00000000804 */
[----:B------:R-:W-:Y:S02]  /*0a90*/  DFMA R2, R2, R8, R6 ;  /* 0x000000080202722b */ /* 0x000fe40000000006 */
[----:B------:R-:W-:-:S08]  /*0aa0*/  DADD R8, -RZ, -R4 ;  /* 0x00000000ff087229 */ /* 0x000fd00000000904 */
[----:B------:R-:W-:Y:S02]  /*0ab0*/  FFMA R4, RZ, UR6, R3 ;  /* 0x00000006ff047c23 */ /* 0x000fe40008000003 */
[----:B------:R-:W-:-:S03]  /*0ac0*/  FSETP.GEU.AND P1, PT, |R9|, 6.5827683646048100446e-37, PT ;  /* 0x036000000900780b */ /* 0x000fc60003f2e200 */
[----:B------:R-:W-:-:S13]  /*0ad0*/  FSETP.GT.AND P0, PT, |R4|, 1.469367938527859385e-39, PT ;  /* 0x001000000400780b */ /* 0x000fda0003f04200 */
[----:B--2---:R-:W-:Y:S05]  /*0ae0*/  @P0 BRA P1, `(.L_x_1140) ;  /* 0x0000000000080947 */ /* 0x004fea0000800000 */
[----:B------:R-:W-:-:S07]  /*0af0*/  MOV R10, 0xb10 ;  /* 0x00000b10000a7802 */ /* 0x000fce0000000f00 */
[----:B------:R-:W-:Y:S05]  /*0b00*/  CALL.REL.NOINC `($__internal_40_$__cuda_sm20_div_rn_f64_full) ;  /* 0x0000000000207944 */ /* 0x000fea0003c00000 */
.L_x_1140:
[----:B------:R-:W-:Y:S05]  /*0b10*/  BSYNC.RECONVERGENT B0 ;  /* 0x0000000000007941 */ /* 0x000fea0003800200 */
.L_x_1139:
[----:B------:R-:W0:Y:S01]  /*0b20*/  LDCU.64 UR6, c[0x0][0x380] ;  /* 0x00007000ff0677ac */ /* 0x000e220008000a00 */
[----:B------:R-:W1:Y:S02]  /*0b30*/  F2F.F32.F64 R2, R2 ;  /* 0x0000000200027310 */ /* 0x000e640000301000 */
[----:B-1----:R-:W-:Y:S02]  /*0b40*/  F2FP.BF16.F32.PACK_AB R3, RZ, R2 ;  /* 0x00000002ff03723e */ /* 0x002fe400000010ff */
[----:B0-----:R-:W-:-:S04]  /*0b50*/  LEA R4, P0, R0, UR6, 0x1 ;  /* 0x0000000600047c11 */ /* 0x001fc8000f8008ff */
[----:B------:R-:W-:-:S05]  /*0b60*/  LEA.HI.X R5, R0, UR7, RZ, 0x1, P0 ;  /* 0x0000000700057c11 */ /* 0x000fca00080f0cff */
[----:B------:R-:W-:Y:S01]  /*0b70*/  STG.E.U16 desc[UR4][R4.64], R3 ;  /* 0x0000000304007986 */ /* 0x000fe2000c101504 */
[----:B------:R-:W-:Y:S05]  /*0b80*/  EXIT ;  /* 0x000000000000794d */ /* 0x000fea0003800000 */
        .weak           $__internal_40_$__cuda_sm20_div_rn_f64_full
        .type           $__internal_40_$__cuda_sm20_div_rn_f64_full,@function
        .size           $__internal_40_$__cuda_sm20_div_rn_f64_full,(.L_x_1816 - $__internal_40_$__cuda_sm20_div_rn_f64_full)
$__internal_40_$__cuda_sm20_div_rn_f64_full:
[----:B------:R-:W0:Y:S01]  /*0b90*/  LDC.64 R6, c[0x0][0x388] ;  /* 0x0000e200ff067b82 */ /* 0x000e220000000a00 */
[C---:B------:R-:W-:Y:S01]  /*0ba0*/  FSETP.GEU.AND P2, PT, |R9|.reuse, 1.469367938527859385e-39, PT ;  /* 0x001000000900780b */ /* 0x040fe20003f4e200 */
[----:B------:R-:W-:Y:S01]  /*0bb0*/  BSSY.RECONVERGENT B1, `(.L_x_1141) ;  /* 0x0000055000017945 */ /* 0x000fe20003800200 */
[----:B------:R-:W-:-:S05]  /*0bc0*/  LOP3.LUT R11, R9, 0x7ff00000, RZ, 0xc0, !PT ;  /* 0x7ff00000090b7812 */ /* 0x000fca00078ec0ff */
[----:B------:R-:W-:Y:S01]  /*0bd0*/  IMAD.MOV.U32 R20, RZ, RZ, R11 ;  /* 0x000000ffff147224 */ /* 0x000fe200078e000b */
[C---:B0-----:R-:W-:Y:S02]  /*0be0*/  FSETP.GEU.AND P0, PT, |R7|.reuse, 1.469367938527859385e-39, PT ;  /* 0x001000000700780b */ /* 0x041fe40003f0e200 */
[----:B------:R-:W-:-:S04]  /*0bf0*/  LOP3.LUT R4, R7, 0x800fffff, RZ, 0xc0, !PT ;  /* 0x800fffff07047812 */ /* 0x000fc800078ec0ff */
[----:B------:R-:W-:Y:S01]  /*0c00*/  LOP3.LUT R5, R4, 0x3ff00000, RZ, 0xfc, !PT ;  /* 0x3ff0000004057812 */ /* 0x000fe200078efcff */
[----:B------:R-:W-:-:S06]  /*0c10*/  IMAD.MOV.U32 R4, RZ, RZ, R6 ;  /* 0x000000ffff047224 */ /* 0x000fcc00078e0006 */
[----:B------:R-:W0:Y:S02]  /*0c20*/  @!P0 LDC.64 R2, c[0x0][0x388] ;  /* 0x0000e200ff028b82 */ /* 0x000e240000000a00 */
[----:B0-----:R-:W-:Y:S01]  /*0c30*/  @!P0 DMUL R4, R2, 8.98846567431157953865e+307 ;  /* 0x7fe0000002048828 */ /* 0x001fe20000000000 */
[----:B------:R-:W-:-:S05]  /*0c40*/  IMAD.MOV.U32 R2, RZ, RZ, 0x1 ;  /* 0x00000001ff027424 */ /* 0x000fca00078e00ff */
[----:B------:R-:W0:Y:S02]  /*0c50*/  MUFU.RCP64H R3, R5 ;  /* 0x0000000500037308 */ /* 0x000e240000001800 */
[----:B0-----:R-:W-:-:S08]  /*0c60*/  DFMA R12, R2, -R4, 1 ;  /* 0x3ff00000020c742b */ /* 0x001fd00000000804 */
[----:B------:R-:W-:Y:S01]  /*0c70*/  DFMA R14, R12, R12, R12 ;  /* 0x0000000c0c0e722b */ /* 0x000fe2000000000c */
[----:B------:R-:W-:Y:S01]  /*0c80*/  LOP3.LUT R12, R7, 0x7ff00000, RZ, 0xc0, !PT ;  /* 0x7ff00000070c7812 */ /* 0x000fe200078ec0ff */
[----:B------:R-:W-:-:S03]  /*0c90*/  IMAD.MOV.U32 R13, RZ, RZ, 0x1ca00000 ;  /* 0x1ca00000ff0d7424 */ /* 0x000fc600078e00ff */
[----:B------:R-:W-:Y:S01]  /*0ca0*/  ISETP.GE.U32.AND P1, PT, R11, R12, PT ;  /* 0x0000000c0b00720c */ /* 0x000fe20003f26070 */
[----:B------:R-:W-:Y:S02]  /*0cb0*/  IMAD.MOV.U32 R21, RZ, RZ, R12 ;  /* 0x000000ffff157224 */ /* 0x000fe400078e000c */
[----:B------:R-:W-:Y:S01]  /*0cc0*/  DFMA R16, R2, R14, R2 ;  /* 0x0000000e0210722b */ /* 0x000fe20000000002 */
[----:B------:R-:W-:Y:S01]  /*0cd0*/  @!P0 LOP3.LUT R21, R5, 0x7ff00000, RZ, 0xc0, !PT ;  /* 0x7ff0000005158812 */ /* 0x000fe200078ec0ff */
[----:B------:R-:W-:Y:S01]  /*0ce0*/  IMAD.MOV.U32 R2, RZ, RZ, R8 ;  /* 0x000000ffff027224 */ /* 0x000fe200078e0008 */
[----:B------:R-:W-:-:S03]  /*0cf0*/  SEL R13, R13, 0x63400000, !P1 ;  /* 0x634000000d0d7807 */ /* 0x000fc60004800000 */
[----:B------:R-:W-:Y:S01]  /*0d00*/  VIADD R23, R21, 0xffffffff ;  /* 0xffffffff15177836 */ /* 0x000fe20000000000 */
[C-C-:B------:R-:W-:Y:S01]  /*0d10*/  @!P2 LOP3.LUT R14, R13.reuse, 0x80000000, R9.reuse, 0xf8, !PT ;  /* 0x800000000d0ea812 */ /* 0x140fe200078ef809 */
[----:B------:R-:W-:Y:S01]  /*0d20*/  DFMA R18, R16, -R4, 1 ;  /* 0x3ff000001012742b */ /* 0x000fe20000000804 */
[----:B------:R-:W-:Y:S02]  /*0d30*/  LOP3.LUT R3, R13, 0x800fffff, R9, 0xf8, !PT ;  /* 0x800fffff0d037812 */ /* 0x000fe400078ef809 */
[----:B------:R-:W-:Y:S01]  /*0d40*/  @!P2 LOP3.LUT R15, R14, 0x100000, RZ, 0xfc, !PT ;  /* 0x001000000e0fa812 */ /* 0x000fe200078efcff */
[----:B------:R-:W-:-:S06]  /*0d50*/  @!P2 IMAD.MOV.U32 R14, RZ, RZ, RZ ;  /* 0x000000ffff0ea224 */ /* 0x000fcc00078e00ff */
        /* <DEDUP_REMOVED lines=8> */
[----:B------:R-:W-:Y:S01]  /*0de0*/  DFMA R14, R14, R18, R16 ;  /* 0x000000120e0e722b */ /* 0x000fe20000000010 */
[----:B------:R-:W-:Y:S02]  /*0df0*/  IMAD.MOV.U32 R16, RZ, RZ, R8 ;  /* 0x000000ffff107224 */ /* 0x000fe400078e0008 */
[----:B------:R-:W-:-:S07]  /*0e00*/  IMAD.MOV.U32 R17, RZ, RZ, R9 ;  /* 0x000000ffff117224 */ /* 0x000fce00078e0009 */
[----:B------:R-:W-:Y:S05]  /*0e10*/  @P0 BRA `(.L_x_1142) ;  /* 0x0000000000600947 */ /* 0x000fea0003800000 */
[----:B------:R-:W-:Y:S01]  /*0e20*/  VIADDMNMX R11, R11, -R12, 0xb9600000, !PT ;  /* 0xb96000000b0b7446 */ /* 0x000fe2000780090c */
[----:B------:R-:W-:-:S03]  /*0e30*/  IMAD.MOV.U32 R12, RZ, RZ, RZ ;  /* 0x000000ffff0c7224 */ /* 0x000fc600078e00ff */
[----:B------:R-:W-:-:S05]  /*0e40*/  VIMNMX R6, PT, PT, R11, 0x46a00000, PT ;  /* 0x46a000000b067848 */ /* 0x000fca0003fe0100 */
[----:B------:R-:W-:-:S04]  /*0e50*/  IMAD.IADD R6, R6, 0x1, -R13 ;  /* 0x0000000106067824 */ /* 0x000fc800078e0a0d */
        /* <DEDUP_REMOVED lines=20> */
.L_x_1142:
[----:B------:R-:W-:-:S14]  /*0fa0*/  DSETP.NAN.AND P0, PT, R16, R16, PT ;  /* 0x000000101000722a */ /* 0x000fdc0003f08000 */
[----:B------:R-:W-:Y:S05]  /*0fb0*/  @P0 BRA `(.L_x_1144) ;  /* 0x0000000000480947 */ /* 0x000fea0003800000 */
[----:B------:R-:W0:Y:S02]  /*0fc0*/  LDC.64 R2, c[0x0][0x388] ;  /* 0x0000e200ff027b82 */ /* 0x000e240000000a00 */
[----:B0-----:R-:W-:-:S14]  /*0fd0*/  DSETP.NAN.AND P0, PT, R2, R2, PT ;  /* 0x000000020200722a */ /* 0x001fdc0003f08000 */
        /* <DEDUP_REMOVED lines=13> */
.L_x_1145:
[----:B------:R-:W-:Y:S01]  /*10b0*/  LOP3.LUT R9, R7, 0x80000, RZ, 0xfc, !PT ;  /* 0x0008000007097812 */ /* 0x000fe200078efcff */
[----:B------:R-:W-:Y:S01]  /*10c0*/  IMAD.MOV.U32 R8, RZ, RZ, R6 ;  /* 0x000000ffff087224 */ /* 0x000fe200078e0006 */
[----:B------:R-:W-:Y:S06]  /*10d0*/  BRA `(.L_x_1143) ;  /* 0x0000000000087947 */ /* 0x000fec0003800000 */
.L_x_1144:
[----:B------:R-:W-:Y:S01]  /*10e0*/  LOP3.LUT R9, R17, 0x80000, RZ, 0xfc, !PT ;  /* 0x0008000011097812 */ /* 0x000fe200078efcff */
[----:B------:R-:W-:-:S07]  /*10f0*/  IMAD.MOV.U32 R8, RZ, RZ, R16 ;  /* 0x000000ffff087224 */ /* 0x000fce00078e0010 */
.L_x_1143:
[----:B------:R-:W-:Y:S05]  /*1100*/  BSYNC.RECONVERGENT B1 ;  /* 0x0000000000017941 */ /* 0x000fea0003800200 */
.L_x_1141:
[----:B------:R-:W-:Y:S02]  /*1110*/  IMAD.MOV.U32 R11, RZ, RZ, 0x0 ;  /* 0x00000000ff0b7424 */ /* 0x000fe400078e00ff */
[----:B------:R-:W-:Y:S02]  /*1120*/  IMAD.MOV.U32 R2, RZ, RZ, R8 ;  /* 0x000000ffff027224 */ /* 0x000fe400078e0008 */
[----:B------:R-:W-:Y:S01]  /*1130*/  IMAD.MOV.U32 R3, RZ, RZ, R9 ;  /* 0x000000ffff037224 */ /* 0x000fe200078e0009 */
[----:B------:R-:W-:Y:S06]  /*1140*/  RET.REL.NODEC R10 `(exponential_bf16) ;  /* 0xffffffec0aac7950 */ /* 0x000fec0003c3ffff */
.L_x_1146:
        /* <DEDUP_REMOVED lines=11> */
.L_x_1816:


//--------------------- .text.exponential_f16     --------------------------
	.section	.text.exponential_f16,"ax",@progbits
	.align	128
        .global         exponential_f16
        .type           exponential_f16,@function
        .size           exponential_f16,(.L_x_1817 - exponential_f16)
        .other          exponential_f16,@"STO_CUDA_ENTRY STV_DEFAULT"
exponential_f16:
.text.exponential_f16:
        /* <DEDUP_REMOVED lines=149> */
.L_x_1148:
[----:B------:R-:W-:Y:S01]  /*0950*/  IMAD.MOV.U32 R2, RZ, RZ, 0x0 ;  /* 0x00000000ff027424 */ /* 0x000fe200078e00ff */
[----:B------:R-:W-:Y:S01]  /*0960*/  LOP3.LUT P0, RZ, R5, 0x7fffffff, RZ, 0xc0, !PT ;  /* 0x7fffffff05ff7812 */ /* 0x000fe2000780c0ff */
[----:B------:R-:W-:-:S06]  /*0970*/  IMAD.MOV.U32 R3, RZ, RZ, 0x7ff00000 ;  /* 0x7ff00000ff037424 */ /* 0x000fcc00078e00ff */
[----:B------:R-:W-:-:S10]  /*0980*/  DFMA R2, R4, R2, +INF ;  /* 0x7ff000000402742b */ /* 0x000fd40000000002 */
[----:B------:R-:W-:Y:S02]  /*0990*/  FSEL R4, R2, RZ, P0 ;  /* 0x000000ff02047208 */ /* 0x000fe40000000000 */
[----:B------:R-:W-:-:S07]  /*09a0*/  FSEL R5, R3, -QNAN , P0 ;  /* 0xfff0000003057808 */ /* 0x000fce0000000000 */
.L_x_1149:
[----:B------:R-:W-:Y:S05]  /*09b0*/  BSYNC.RECONVERGENT B0 ;  /* 0x0000000000007941 */ /* 0x000fea0003800200 */
.L_x_1147:
        /* <DEDUP_REMOVED lines=20> */
[----:B------:R-:W-:Y:S05]  /*0b00*/  CALL.REL.NOINC `($__internal_41_$__cuda_sm20_div_rn_f64_full) ;  /* 0x0000000000207944 */ /* 0x000fea0003c00000 */
.L_x_1151:
[----:B------:R-:W-:Y:S05]  /*0b10*/  BSYNC.RECONVERGENT B0 ;  /* 0x0000000000007941 */ /* 0x000fea0003800200 */
.L_x_1150:
[----:B------:R-:W0:Y:S01]  /*0b20*/  LDCU.64 UR6, c[0x0][0x380] ;  /* 0x00007000ff0677ac */ /* 0x000e220008000a00 */
[----:B------:R-:W1:Y:S02]  /*0b30*/  F2F.F32.F64 R2, R2 ;  /* 0x0000000200027310 */ /* 0x000e640000301000 */
[----:B-1----:R-:W-:Y:S02]  /*0b40*/  F2FP.F16.F32.PACK_AB R3, RZ, R2 ;  /* 0x00000002ff03723e */ /* 0x002fe400000000ff */
[----:B0-----:R-:W-:-:S04]  /*0b50*/  LEA R4, P0, R0, UR6, 0x1 ;  /* 0x0000000600047c11 */ /* 0x001fc8000f8008ff */
[----:B------:R-:W-:-:S05]  /*0b60*/  LEA.HI.X R5, R0, UR7, RZ, 0x1, P0 ;  /* 0x0000000700057c11 */ /* 0x000fca00080f0cff */
[----:B------:R-:W-:Y:S01]  /*0b70*/  STG.E.U16 desc[UR4][R4.64], R3 ;  /* 0x0000000304007986 */ /* 0x000fe2000c101504 */
[----:B------:R-:W-:Y:S05]  /*0b80*/  EXIT ;  /* 0x000000000000794d */ /* 0x000fea0003800000 */
        .weak           $__internal_41_$__cuda_sm20_div_rn_f64_full
        .type           $__internal_41_$__cuda_sm20_div_rn_f64_full,@function
        .size           $__internal_41_$__cuda_sm20_div_rn_f64_full,(.L_x_1817 - $__internal_41_$__cuda_sm20_div_rn_f64_full)
$__internal_41_$__cuda_sm20_div_rn_f64_full:
        /* <DEDUP_REMOVED lines=65> */
.L_x_1153:
        /* <DEDUP_REMOVED lines=17> */
.L_x_1156:
[----:B------:R-:W-:Y:S01]  /*10b0*/  LOP3.LUT R9, R7, 0x80000, RZ, 0xfc, !PT ;  /* 0x0008000007097812 */ /* 0x000fe200078efcff */
[----:B------:R-:W-:Y:S01]  /*10c0*/  IMAD.MOV.U32 R8, RZ, RZ, R6 ;  /* 0x000000ffff087224 */ /* 0x000fe200078e0006 */
[----:B------:R-:W-:Y:S06]  /*10d0*/  BRA `(.L_x_1154) ;  /* 0x0000000000087947 */ /* 0x000fec0003800000 */
.L_x_1155:
[----:B------:R-:W-:Y:S01]  /*10e0*/  LOP3.LUT R9, R17, 0x80000, RZ, 0xfc, !PT ;  /* 0x0008000011097812 */ /* 0x000fe200078efcff */
[----:B------:R-:W-:-:S07]  /*10f0*/  IMAD.MOV.U32 R8, RZ, RZ, R16 ;  /* 0x000000ffff087224 */ /* 0x000fce00078e0010 */
.L_x_1154:
[----:B------:R-:W-:Y:S05]  /*1100*/  BSYNC.RECONVERGENT B1 ;  /* 0x0000000000017941 */ /* 0x000fea0003800200 */
.L_x_1152:
[----:B------:R-:W-:Y:S02]  /*1110*/  IMAD.MOV.U32 R11, RZ, RZ, 0x0 ;  /* 0x00000000ff0b7424 */ /* 0x000fe400078e00ff */
[----:B------:R-:W-:Y:S02]  /*1120*/  IMAD.MOV.U32 R2, RZ, RZ, R8 ;  /* 0x000000ffff027224 */ /* 0x000fe400078e0008 */
[----:B------:R-:W-:Y:S01]  /*1130*/  IMAD.MOV.U32 R3, RZ, RZ, R9 ;  /* 0x000000ffff037224 */ /* 0x000fe200078e0009 */
[----:B------:R-:W-:Y:S06]  /*1140*/  RET.REL.NODEC R10 `(exponential_f16) ;  /* 0xffffffec0aac7950 */ /* 0x000fec0003c3ffff */
.L_x_1157:
        /* <DEDUP_REMOVED lines=11> */
.L_x_1817:


//--------------------- .text.exponential_f64     --------------------------
	.section	.text.exponential_f64,"ax",@progbits
	.align	128
        .global         exponential_f64
        .type           exponential_f64,@function
        .size           exponential_f64,(.L_x_1818 - exponential_f64)
        .other          exponential_f64,@"STO_CUDA_ENTRY STV_DEFAULT"
exponential_f64:
.text.exponential_f64:
        /* <DEDUP_REMOVED lines=149> */
.L_x_1159:
[----:B------:R-:W-:Y:S01]  /*0950*/  IMAD.MOV.U32 R2, RZ, RZ, 0x0 ;  /* 0x00000000ff027424 */ /* 0x000fe200078e00ff */
[----:B------:R-:W-:Y:S01]  /*0960*/  LOP3.LUT P0, RZ, R5, 0x7fffffff, RZ, 0xc0, !PT ;  /* 0x7fffffff05ff7812 */ /* 0x000fe2000780c0ff */
[----:B------:R-:W-:-:S06]  /*0970*/  IMAD.MOV.U32 R3, RZ, RZ, 0x7ff00000 ;  /* 0x7ff00000ff037424 */ /* 0x000fcc00078e00ff */
[----:B------:R-:W-:-:S10]  /*0980*/  DFMA R2, R4, R2, +INF ;  /* 0x7ff000000402742b */ /* 0x000fd40000000002 */
[----:B------:R-:W-:Y:S02]  /*0990*/  FSEL R4, R2, RZ, P0 ;  /* 0x000000ff02047208 */ /* 0x000fe40000000000 */
[----:B------:R-:W-:-:S07]  /*09a0*/  FSEL R5, R3, -QNAN , P0 ;  /* 0xfff0000003057808 */ /* 0x000fce0000000000 */
.L_x_1160:
[----:B------:R-:W-:Y:S05]  /*09b0*/  BSYNC.RECONVERGENT B0 ;  /* 0x0000000000007941 */ /* 0x000fea0003800200 */
.L_x_1158:
        /* <DEDUP_REMOVED lines=20> */
[----:B------:R-:W-:Y:S05]  /*0b00*/  CALL.REL.NOINC `($__internal_42_$__cuda_sm20_div_rn_f64_full) ;  /* 0x0000000000187944 */ /* 0x000fea0003c00000 */
.L_x_1162:
[----:B------:R-:W-:Y:S05]  /*0b10*/  BSYNC.RECONVERGENT B0 ;  /* 0x0000000000007941 */ /* 0x000fea0003800200 */
.L_x_1161:
[----:B------:R-:W0:Y:S02]  /*0b20*/  LDCU.64 UR6, c[0x0][0x380] ;  /* 0x00007000ff0677ac */ /* 0x000e240008000a00 */
[----:B0-----:R-:W-:-:S04]  /*0b30*/  LEA R4, P0, R0, UR6, 0x3 ;  /* 0x0000000600047c11 */ /* 0x001fc8000f8018ff */
[----:B------:R-:W-:-:S05]  /*0b40*/  LEA.HI.X R5, R0, UR7, RZ, 0x3, P0 ;  /* 0x0000000700057c11 */ /* 0x000fca00080f1cff */
[----:B------:R-:W-:Y:S01]  /*0b50*/  STG.E.64 desc[UR4][R4.64], R2 ;  /* 0x0000000204007986 */ /* 0x000fe2000c101b04 */
[----:B------:R-:W-:Y:S05]  /*0b60*/  EXIT ;  /* 0x000000000000794d */ /* 0x000fea0003800000 */
        .weak           $__internal_42_$__cuda_sm20_div_rn_f64_full
        .type           $__internal_42_$__cuda_sm20_div_rn_f64_full,@function
        .size           $__internal_42_$__cuda_sm20_div_rn_f64_full,(.L_x_1818 - $__internal_42_$__cuda_sm20_div_rn_f64_full)
$__internal_42_$__cuda_sm20_div_rn_f64_full:
        /* <DEDUP_REMOVED lines=65> */
.L_x_1164:
        /* <DEDUP_REMOVED lines=17> */
.L_x_1167:
[----:B------:R-:W-:Y:S01]  /*1090*/  LOP3.LUT R9, R7, 0x80000, RZ, 0xfc, !PT ;  /* 0x0008000007097812 */ /* 0x000fe200078efcff */
[----:B------:R-:W-:Y:S01]  /*10a0*/  IMAD.MOV.U32 R8, RZ, RZ, R6 ;  /* 0x000000ffff087224 */ /* 0x000fe200078e0006 */
[----:B------:R-:W-:Y:S06]  /*10b0*/  BRA `(.L_x_1165) ;  /* 0x0000000000087947 */ /* 0x000fec0003800000 */
.L_x_1166:
[----:B------:R-:W-:Y:S01]  /*10c0*/  LOP3.LUT R9, R17, 0x80000, RZ, 0xfc, !PT ;  /* 0x0008000011097812 */ /* 0x000fe200078efcff */
[----:B------:R-:W-:-:S07]  /*10d0*/  IMAD.MOV.U32 R8, RZ, RZ, R16 ;  /* 0x000000ffff087224 */ /* 0x000fce00078e0010 */
.L_x_1165:
[----:B------:R-:W-:Y:S05]  /*10e0*/  BSYNC.RECONVERGENT B1 ;  /* 0x0000000000017941 */ /* 0x000fea0003800200 */
.L_x_1163:
[----:B------:R-:W-:Y:S02]  /*10f0*/  IMAD.MOV.U32 R11, RZ, RZ, 0x0 ;  /* 0x00000000ff0b7424 */ /* 0x000fe400078e00ff */
[----:B------:R-:W-:Y:S02]  /*1100*/  IMAD.MOV.U32 R2, RZ, RZ, R8 ;  /* 0x000000ffff027224 */ /* 0x000fe400078e0008 */
[----:B------:R-:W-:Y:S01]  /*1110*/  IMAD.MOV.U32 R3, RZ, RZ, R9 ;  /* 0x000000ffff037224 */ /* 0x000fe200078e0009 */
[----:B------:R-:W-:Y:S06]  /*1120*/  RET.REL.NODEC R10 `(exponential_f64) ;  /* 0xffffffec0ab47950 */ /* 0x000fec0003c3ffff */
.L_x_1168:
        /* <DEDUP_REMOVED lines=13> */
.L_x_1818:


//--------------------- .text.exponential_f32     --------------------------
	.section	.text.exponential_f32,"ax",@progbits
	.align	128
        .global         exponential_f32
        .type           exponential_f32,@function
        .size           exponential_f32,(.L_x_1819 - exponential_f32)
        .other          exponential_f32,@"STO_CUDA_ENTRY STV_DEFAULT"
exponential_f32:
.text.exponential_f32:
        /* <DEDUP_REMOVED lines=149> */
.L_x_1170:
[----:B------:R-:W-:Y:S01]  /*0950*/  IMAD.MOV.U32 R2, RZ, RZ, 0x0 ;  /* 0x00000000ff027424 */ /* 0x000fe200078e00ff */
[----:B------:R-:W-:Y:S01]  /*0960*/  LOP3.LUT P0, RZ, R5, 0x7fffffff, RZ, 0xc0, !PT ;  /* 0x7fffffff05ff7812 */ /* 0x000fe2000780c0ff */
[----:B------:R-:W-:-:S06]  /*0970*/  IMAD.MOV.U32 R3, RZ, RZ, 0x7ff00000 ;  /* 0x7ff00000ff037424 */ /* 0x000fcc00078e00ff */
[----:B------:R-:W-:-:S10]  /*0980*/  DFMA R2, R4, R2, +INF ;  /* 0x7ff000000402742b */ /* 0x000fd40000000002 */
[----:B------:R-:W-:Y:S02]  /*0990*/  FSEL R4, R2, RZ, P0 ;  /* 0x000000ff02047208 */ /* 0x000fe40000000000 */
[----:B------:R-:W-:-:S07]  /*09a0*/  FSEL R5, R3, -QNAN , P0 ;  /* 0xfff0000003057808 */ /* 0x000fce0000000000 */
.L_x_1171:
[----:B------:R-:W-:Y:S05]  /*09b0*/  BSYNC.RECONVERGENT B0 ;  /* 0x0000000000007941 */ /* 0x000fea0003800200 */
.L_x_1169:
        /* <DEDUP_REMOVED lines=20> */
[----:B------:R-:W-:Y:S05]  /*0b00*/  CALL.REL.NOINC `($__internal_43_$__cuda_sm20_div_rn_f64_full) ;  /* 0x00000000001c7944 */ /* 0x000fea0003c00000 */
.L_x_1173:
[----:B------:R-:W-:Y:S05]  /*0b10*/  BSYNC.RECONVERGENT B0 ;  /* 0x0000000000007941 */ /* 0x000fea0003800200 */
.L_x_1172:
[----:B------:R-:W0:Y:S01]  /*0b20*/  LDCU.64 UR6, c[0x0][0x380] ;  /* 0x00007000ff0677ac */ /* 0x000e220008000a00 */
[----:B------:R-:W1:Y:S01]  /*0b30*/  F2F.F32.F64 R3, R2 ;  /* 0x0000000200037310 */ /* 0x000e620000301000 */
[----:B0-----:R-:W-:-:S04]  /*0b40*/  LEA R4, P0, R0, UR6, 0x2 ;  /* 0x0000000600047c11 */ /* 0x001fc8000f8010ff */
[----:B------:R-:W-:-:S05]  /*0b50*/  LEA.HI.X R5, R0, UR7, RZ, 0x2, P0 ;  /* 0x0000000700057c11 */ /* 0x000fca00080f14ff */
[----:B-1----:R-:W-:Y:S01]  /*0b60*/  STG.E desc[UR4][R4.64], R3 ;  /* 0x0000000304007986 */ /* 0x002fe2000c101904 */
[----:B------:R-:W-:Y:S05]  /*0b70*/  EXIT ;  /* 0x000000000000794d */ /* 0x000fea0003800000 */
        .weak           $__internal_43_$__cuda_sm20_div_rn_f64_full
        .type           $__internal_43_$__cuda_sm20_div_rn_f64_full,@function
        .size           $__internal_43_$__cuda_sm20_div_rn_f64_full,(.L_x_1819 - $__internal_43_$__cuda_sm20_div_rn_f64_full)
$__internal_43_$__cuda_sm20_div_rn_f64_full:
        /* <DEDUP_REMOVED lines=65> */
.L_x_1175:
        /* <DEDUP_REMOVED lines=17> */
.L_x_1178:
[----:B------:R-:W-:Y:S01]  /*10a0*/  LOP3.LUT R9, R7, 0x80000, RZ, 0xfc, !PT ;  /* 0x0008000007097812 */ /* 0x000fe200078efcff */
[----:B------:R-:W-:Y:S01]  /*10b0*/  IMAD.MOV.U32 R8, RZ, RZ, R6 ;  /* 0x000000ffff087224 */ /* 0x000fe200078e0006 */
[----:B------:R-:W-:Y:S06]  /*10c0*/  BRA `(.L_x_1176) ;  /* 0x0000000000087947 */ /* 0x000fec0003800000 */
.L_x_1177:
[----:B------:R-:W-:Y:S01]  /*10d0*/  LOP3.LUT R9, R17, 0x80000, RZ, 0xfc, !PT ;  /* 0x0008000011097812 */ /* 0x000fe200078efcff */
[----:B------:R-:W-:-:S07]  /*10e0*/  IMAD.MOV.U32 R8, RZ, RZ, R16 ;  /* 0x000000ffff087224 */ /* 0x000fce00078e0010 */
.L_x_1176:
[----:B------:R-:W-:Y:S05]  /*10f0*/  BSYNC.RECONVERGENT B1 ;  /* 0x0000000000017941 */ /* 0x000fea0003800200 */
.L_x_1174:
[----:B------:R-:W-:Y:S02]  /*1100*/  IMAD.MOV.U32 R11, RZ, RZ, 0x0 ;  /* 0x00000000ff0b7424 */ /* 0x000fe400078e00ff */
[----:B------:R-:W-:Y:S02]  /*1110*/  IMAD.MOV.U32 R2, RZ, RZ, R8 ;  /* 0x000000ffff027224 */ /* 0x000fe400078e0008 */
[----:B------:R-:W-:Y:S01]  /*1120*/  IMAD.MOV.U32 R3, RZ, RZ, R9 ;  /* 0x000000ffff037224 */ /* 0x000fe200078e0009 */
[----:B------:R-:W-:Y:S06]  /*1130*/  RET.REL.NODEC R10 `(exponential_f32) ;  /* 0xffffffec0ab07950 */ /* 0x000fec0003c3ffff */
.L_x_1179:
        /* <DEDUP_REMOVED lines=12> */
.L_x_1819:


//--------------------- .text.gamma_bf16          --------------------------
	.section	.text.gamma_bf16,"ax",@progbits
	.align	128
        .global         gamma_bf16
        .type           gamma_bf16,@function
        .size           gamma_bf16,(.L_x_1823 - gamma_bf16)
        .other          gamma_bf16,@"STO_CUDA_ENTRY STV_DEFAULT"
gamma_bf16:
.text.gamma_bf16:
[----:B------:R-:W0:Y:S01]  /*0000*/  LDC R1, c[0x0][0x37c] ;  /* 0x0000df00ff017b82 */ /* 0x000e220000000800 */
[----:B------:R-:W1:Y:S07]  /*0010*/  S2R R0, SR_TID.X ;  /* 0x0000000000007919 */ /* 0x000e6e0000002100 */
[----:B------:R-:W1:Y:S01]  /*0020*/  S2UR UR4, SR_CTAID.X ;  /* 0x00000000000479c3 */ /* 0x000e620000002500 */
[----:B------:R-:W2:Y:S01]  /*0030*/  LDCU UR5, c[0x0][0x3a0] ;  /* 0x00007400ff0577ac */ /* 0x000ea20008000800 */
[----:B0-----:R-:W-:Y:S01]  /*0040*/  VIADD R1, R1, 0xffffffd8 ;  /* 0xffffffd801017836 */ /* 0x001fe20000000000 */
[----:B------:R-:W0:Y:S05]  /*0050*/  LDCU.64 UR6, c[0x0][0x388] ;  /* 0x00007100ff0677ac */ /* 0x000e2a0008000a00 */
[----:B------:R-:W1:Y:S01]  /*0060*/  LDC R5, c[0x0][0x360] ;  /* 0x0000d800ff057b82 */ /* 0x000e620000000800 */
[----:B0-----:R-:W-:-:S02]  /*0070*/  IMAD.U32 R24, RZ, RZ, UR6 ;  /* 0x00000006ff187e24 */ /* 0x001fc4000f8e00ff */
[----:B------:R-:W-:Y:S02]  /*0080*/  IMAD.U32 R25, RZ, RZ, UR7 ;  /* 0x00000007ff197e24 */ /* 0x000fe4000f8e00ff */
[----:B-1----:R-:W-:-:S05]  /*0090*/  IMAD R5, R5, UR4, R0 ;  /* 0x0000000405057c24 */ /* 0x002fca000f8e0200 */
[----:B--2---:R-:W-:-:S13]  /*00a0*/  ISETP.GE.U32.AND P0, PT, R5, UR5, PT ;  /* 0x0000000505007c0c */ /* 0x004fda000bf06070 */
[----:B------:R-:W-:Y:S05]  /*00b0*/  @P0 EXIT ;  /* 0x000000000000094d */ /* 0x000fea0003800000 */
[----:B------:R-:W0:Y:S01]  /*00c0*/  LDC.64 R2, c[0x0][0x398] ;  /* 0x0000e600ff027b82 */ /* 0x000e220000000a00 */
[----:B------:R-:W-:Y:S02]  /*00d0*/  IMAD.MOV.U32 R26, RZ, RZ, 0x0 ;  /* 0x00000000ff1a7424 */ /* 0x000fe400078e00ff */
[----:B------:R-:W-:Y:S02]  /*00e0*/  IMAD.MOV.U32 R27, RZ, RZ, 0x3ff00000 ;  /* 0x3ff00000ff1b7424 */ /* 0x000fe400078e00ff */
        /* <DEDUP_REMOVED lines=9> */
[----:B------:R-:W-:Y:S02]  /*0180*/  LOP3.LUT R10, R9, R2, RZ, 0x3c, !PT ;  /* 0x00000002090a7212 */ /* 0x000fe400078e3cff */
[----:B------:R-:W-:Y:S01]  /*0190*/  LOP3.LUT R4, R7, R0, RZ, 0x3c, !PT ;  /* 0x0000000007047212 */ /* 0x000fe200078e3cff */
[----:B------:R-:W-:Y:S01]  /*01a0*/  IMAD R7, R8, 0x1ce4e5b9, RZ ;  /* 0x1ce4e5b908077824 */ /* 0x000fe200078e02ff */
[C---:B------:R-:W-:Y:S02]  /*01b0*/  SHF.R.U64 R6, R5.reuse, 0x1e, R0 ;  /* 0x0000001e05067819 */ /* 0x040fe40000001200 */
[----:B------:R-:W-:Y:S01]  /*01c0*/  ISETP.NE.U32.AND P0, PT, R5, RZ, PT ;  /* 0x000000ff0500720c */ /* 0x000fe20003f05070 */
[----:B------:R-:W-:Y:S01]  /*01d0*/  IMAD R9, R10, -0x40a7b893, R7 ;  /* 0xbf58476d0a097824 */ /* 0x000fe200078e0207 */
[----:B------:R-:W-:Y:S01]  /*01e0*/  LOP3.LUT R6, R6, R5, RZ, 0x3c, !PT ;  /* 0x0000000506067212 */ /* 0x000fe200078e3cff */
[----:B------:R-:W-:Y:S01]  /*01f0*/  IMAD.WIDE.U32 R10, R10, 0x1ce4e5b9, RZ ;  /* 0x1ce4e5b90a0a7825 */ /* 0x000fe200078e00ff */
[----:B------:R-:W-:-:S02]  /*0200*/  ISETP.NE.AND.EX P1, PT, R3, RZ, PT, P1 ;  /* 0x000000ff0300720c */ /* 0x000fc40003f25310 */
[----:B------:R-:W-:Y:S01]  /*0210*/  ISETP.NE.AND.EX P0, PT, R0, RZ, PT, P0 ;  /* 0x000000ff0000720c */ /* 0x000fe20003f05300 */
[----:B------:R-:W-:Y:S02]  /*0220*/  IMAD R13, R4, 0x1ce4e5b9, RZ ;  /* 0x1ce4e5b9040d7824 */ /* 0x000fe400078e02ff */
[----:B------:R-:W-:Y:S02]  /*0230*/  IMAD.IADD R9, R11, 0x1, R9 ;  /* 0x000000010b097824 */ /* 0x000fe400078e0209 */
[C---:B------:R-:W-:Y:S02]  /*0240*/  IMAD R13, R6.reuse, -0x40a7b893, R13 ;  /* 0xbf58476d060d7824 */ /* 0x040fe400078e020d */
[----:B------:R-:W-:Y:S01]  /*0250*/  IMAD.WIDE.U32 R6, R6, 0x1ce4e5b9, RZ ;  /* 0x1ce4e5b906067825 */ /* 0x000fe200078e00ff */
[--C-:B------:R-:W-:Y:S02]  /*0260*/  SHF.R.U32.HI R12, RZ, 0x1b, R9.reuse ;  /* 0x0000001bff0c7819 */ /* 0x100fe40000011609 */
[----:B------:R-:W-:Y:S01]  /*0270*/  SHF.R.U64 R11, R10, 0x1b, R9 ;  /* 0x0000001b0a0b7819 */ /* 0x000fe20000001209 */
[----:B------:R-:W-:Y:S01]  /*0280*/  IMAD.IADD R7, R7, 0x1, R13 ;  /* 0x0000000107077824 */ /* 0x000fe200078e020d */
[----:B------:R-:W-:-:S02]  /*0290*/  LOP3.LUT R12, R12, R9, RZ, 0x3c, !PT ;  /* 0x000000090c0c7212 */ /* 0x000fc400078e3cff */
[----:B------:R-:W0:Y:S01]  /*02a0*/  LDC.64 R8, c[0x0][0x388] ;  /* 0x0000e200ff087b82 */ /* 0x000e220000000a00 */
[----:B------:R-:W-:Y:S02]  /*02b0*/  LOP3.LUT R11, R11, R10, RZ, 0x3c, !PT ;  /* 0x0000000a0b0b7212 */ /* 0x000fe400078e3cff */
[----:B------:R-:W-:Y:S01]  /*02c0*/  SHF.R.U32.HI R4, RZ, 0x1b, R7 ;  /* 0x0000001bff047819 */ /* 0x000fe20000011607 */
[----:B------:R-:W-:-:S03]  /*02d0*/  IMAD R12, R12, 0x133111eb, RZ ;  /* 0x133111eb0c0c7824 */ /* 0x000fc600078e02ff */
[----:B------:R-:W-:Y:S01]  /*02e0*/  LOP3.LUT R4, R4, R7, RZ, 0x3c, !PT ;  /* 0x0000000704047212 */ /* 0x000fe200078e3cff */
[----:B------:R-:W-:Y:S01]  /*02f0*/  IMAD R13, R11, -0x6b2fb645, R12 ;  /* 0x94d049bb0b0d7824 */ /* 0x000fe200078e020c */
[----:B------:R-:W-:-:S03]  /*0300*/  SHF.R.U64 R7, R6, 0x1b, R7 ;  /* 0x0000001b06077819 */ /* 0x000fc60000001207 */
[----:B------:R-:W-:Y:S01]  /*0310*/  IMAD R15, R4, 0x133111eb, RZ ;  /* 0x133111eb040f7824 */ /* 0x000fe200078e02ff */
[----:B------:R-:W-:Y:S01]  /*0320*/  LOP3.LUT R10, R7, R6, RZ, 0x3c, !PT ;  /* 0x00000006070a7212 */ /* 0x000fe200078e3cff */
[----:B------:R-:W-:-:S04]  /*0330*/  IMAD.WIDE.U32 R6, R11, 0x133111eb, RZ ;  /* 0x133111eb0b067825 */ /* 0x000fc800078e00ff */
[C---:B------:R-:W-:Y:S02]  /*0340*/  IMAD R15, R10.reuse, -0x6b2fb645, R15 ;  /* 0x94d049bb0a0f7824 */ /* 0x040fe400078e020f */
[----:B------:R-:W-:-:S04]  /*0350*/  IMAD.WIDE.U32 R10, R10, 0x133111eb, RZ ;  /* 0x133111eb0a0a7825 */ /* 0x000fc800078e00ff */
[----:B------:R-:W-:Y:S01]  /*0360*/  IMAD.IADD R5, R11, 0x1, R15 ;  /* 0x000000010b057824 */ /* 0x000fe200078e020f */
[----:B0-----:R-:W-:Y:S01]  /*0370*/  DSETP.GEU.AND P2, PT, R8, 1, PT ;  /* 0x3ff000000800742a */ /* 0x001fe20003f4e000 */
[----:B------:R-:W-:-:S03]  /*0380*/  IMAD.IADD R13, R7, 0x1, R13 ;  /* 0x00000001070d7824 */ /* 0x000fc600078e020d */
[--C-:B------:R-:W-:Y:S02]  /*0390*/  SHF.R.U64 R3, R10, 0x1f, R5.reuse ;  /* 0x0000001f0a037819 */ /* 0x100fe40000001205 */
[----:B------:R-:W-:Y:S02]  /*03a0*/  SHF.R.U32.HI R0, RZ, 0x1f, R5 ;  /* 0x0000001fff007819 */ /* 0x000fe40000011605 */
[--C-:B------:R-:W-:Y:S02]  /*03b0*/  SHF.R.U32.HI R4, RZ, 0x1f, R13.reuse ;  /* 0x0000001fff047819 */ /* 0x100fe4000001160d */
[----:B------:R-:W-:Y:S02]  /*03c0*/  LOP3.LUT R3, R3, R10, RZ, 0x3c, !PT ;  /* 0x0000000a03037212 */ /* 0x000fe400078e3cff */
[----:B------:R-:W-:Y:S02]  /*03d0*/  LOP3.LUT R0, R0, R5, RZ, 0x3c, !PT ;  /* 0x0000000500007212 */ /* 0x000fe400078e3cff */
[----:B------:R-:W-:-:S02]  /*03e0*/  SHF.R.U64 R7, R6, 0x1f, R13 ;  /* 0x0000001f06077819 */ /* 0x000fc4000000120d */
[----:B------:R-:W-:Y:S02]  /*03f0*/  LOP3.LUT R4, R4, R13, RZ, 0x3c, !PT ;  /* 0x0000000d04047212 */ /* 0x000fe400078e3cff */
[----:B------:R-:W-:Y:S02]  /*0400*/  SEL R3, R3, 0x1, P0 ;  /* 0x0000000103037807 */ /* 0x000fe40000000000 */
[----:B------:R-:W-:Y:S02]  /*0410*/  SEL R0, R0, RZ, P0 ;  /* 0x000000ff00007207 */ /* 0x000fe40000000000 */
[----:B------:R-:W-:Y:S01]  /*0420*/  LOP3.LUT R2, R7, R6, RZ, 0x3c, !PT ;  /* 0x0000000607027212 */ /* 0x000fe200078e3cff */
[----:B------:R-:W-:Y:S01]  /*0430*/  IMAD.MOV.U32 R6, RZ, RZ, R3 ;  /* 0x000000ffff067224 */ /* 0x000fe200078e0003 */
[----:B------:R-:W-:Y:S01]  /*0440*/  SEL R5, R4, RZ, P1 ;  /* 0x000000ff04057207 */ /* 0x000fe20000800000 */
[----:B------:R-:W-:Y:S01]  /*0450*/  IMAD.MOV.U32 R4, RZ, RZ, R0 ;  /* 0x000000ffff047224 */ /* 0x000fe200078e0000 */
[----:B------:R-:W-:Y:S01]  /*0460*/  SEL R2, R2, 0x1, P1 ;  /* 0x0000000102027807 */ /* 0x000fe20000800000 */
[----:B------:R-:W-:Y:S06]  /*0470*/  @P2 BRA `(.L_x_1180) ;  /* 0x0000000400b42947 */ /* 0x000fec0003800000 */
[----:B------:R-:W0:Y:S01]  /*0480*/  LDC R16, c[0x0][0x38c] ;  /* 0x0000e300ff107b82 */ /* 0x000e220000000800 */
[C---:B------:R-:W-:Y:S02]  /*0490*/  IADD3 R14, P0, PT, R2.reuse, R3, RZ ;  /* 0x00000003020e7210 */ /* 0x040fe40007f1e0ff */
[----:B------:R-:W-:-:S03]  /*04a0*/  SHF.L.U64.HI R4, R2, 0x17, R5 ;  /* 0x0000001702047819 */ /* 0x000fc60000010205 */
[----:B------:R-:W-:Y:S01]  /*04b0*/  IMAD.X R13, R5, 0x1, R0, P0 ;  /* 0x00000001050d7824 */ /* 0x000fe200000e0600 */
[----:B------:R-:W-:-:S04]  /*04c0*/  LOP3.LUT R4, R4, R5, RZ, 0x3c, !PT ;  /* 0x0000000504047212 */ /* 0x000fc800078e3cff */
[--C-:B------:R-:W-:Y:S02]  /*04d0*/  SHF.R.U64 R14, R14, 0xb, R13.reuse ;  /* 0x0000000b0e0e7819 */ /* 0x100fe4000000120d */
[----:B------:R-:W-:Y:S01]  /*04e0*/  SHF.R.U32.HI R15, RZ, 0xb, R13 ;  /* 0x0000000bff0f7819 */ /* 0x000fe2000001160d */
[----:B0-----:R-:W0:Y:S01]  /*04f0*/  MUFU.RCP64H R7, R16 ;  /* 0x0000001000077308 */ /* 0x001e220000001800 */
[----:B------:R-:W-:-:S05]  /*0500*/  VIADD R6, R16, 0x300402 ;  /* 0x0030040210067836 */ /* 0x000fca0000000000 */
[----:B------:R-:W-:Y:S01]  /*0510*/  FSETP.GEU.AND P0, PT, |R6|, 5.8789094863358348022e-39, PT ;  /* 0x004004020600780b */ /* 0x000fe20003f0e200 */
[----:B0-----:R-:W-:-:S08]  /*0520*/  DFMA R10, R6, -R8, 1 ;  /* 0x3ff00000060a742b */ /* 0x001fd00000000808 */
[----:B------:R-:W-:-:S08]  /*0530*/  DFMA R10, R10, R10, R10 ;  /* 0x0000000a0a0a722b */ /* 0x000fd0000000000a */
[----:B------:R-:W-:Y:S02]  /*0540*/  DFMA R12, R6, R10, R6 ;  /* 0x0000000a060c722b */ /* 0x000fe40000000006 */
[----:B------:R-:W0:Y:S06]  /*0550*/  I2F.F64.U64 R10, R14 ;  /* 0x0000000e000a7312 */ /* 0x000e2c0000301800 */
[----:B------:R-:W-:-:S08]  /*0560*/  DFMA R8, R12, -R8, 1 ;  /* 0x3ff000000c08742b */ /* 0x000fd00000000808 */
[----:B------:R-:W-:Y:S01]  /*0570*/  DFMA R6, R12, R8, R12 ;  /* 0x000000080c06722b */ /* 0x000fe2000000000c */
[----:B------:R-:W-:Y:S01]  /*0580*/  IMAD.SHL.U32 R13, R2, 0x800000, RZ ;  /* 0x00800000020d7824 */ /* 0x000fe200078e00ff */
[----:B0-----:R-:W-:-:S04]  /*0590*/  DMUL R8, R10, 1.1102230246251565404e-16 ;  /* 0x3ca000000a087828 */ /* 0x001fc80000000000 */
[----:B------:R-:W-:Y:S01]  /*05a0*/  LOP3.LUT R5, R13, R2, RZ, 0x3c, !PT ;  /* 0x000000020d057212 */ /* 0x000fe200078e3cff */
[----:B------:R-:W-:Y:S06]  /*05b0*/  @P0 BRA `(.L_x_1181) ;  /* 0x0000000000240947 */ /* 0x000fec0003800000 */
[----:B------:R-:W0:Y:S01]  /*05c0*/  LDCU.64 UR6, c[0x0][0x388] ;  /* 0x00007100ff0677ac */ /* 0x000e220008000a00 */
[----:B------:R-:W-:Y:S02]  /*05d0*/  LOP3.LUT R2, R16, 0x7fffffff, RZ, 0xc0, !PT ;  /* 0x7fffffff10027812 */ /* 0x000fe400078ec0ff */
[----:B------:R-:W-:-:S03]  /*05e0*/  MOV R12, 0x630 ;  /* 0x00000630000c7802 */ /* 0x000fc60000000f00 */
[----:B------:R-:W-:Y:S02]  /*05f0*/  VIADD R16, R2, 0xfff00000 ;  /* 0xfff0000002107836 */ /* 0x000fe40000000000 */
[----:B0-----:R-:W-:Y:S02]  /*0600*/  IMAD.U32 R10, RZ, RZ, UR6 ;  /* 0x00000006ff0a7e24 */ /* 0x001fe4000f8e00ff */
[----:B------:R-:W-:-:S07]  /*0610*/  IMAD.U32 R11, RZ, RZ, UR7 ;  /* 0x00000007ff0b7e24 */ /* 0x000fce000f8e00ff */
[----:B------:R-:W-:Y:S05]  /*0620*/  CALL.REL.NOINC `($__internal_44_$__cuda_sm20_dblrcp_rn_slowpath_v3) ;  /* 0x00000024001c7944 */ /* 0x000fea0003c00000 */
[----:B------:R-:W-:Y:S02]  /*0630*/  IMAD.MOV.U32 R6, RZ, RZ, R22 ;  /* 0x000000ffff067224 */ /* 0x000fe400078e0016 */
[----:B------:R-:W-:-:S07]  /*0640*/  IMAD.MOV.U32 R7, RZ, RZ, R23 ;  /* 0x000000ffff077224 */ /* 0x000fce00078e0017 */
.L_x_1181:
        /* <DEDUP_REMOVED lines=20> */
[----:B------:R-:W-:Y:S05]  /*0790*/  CALL.REL.NOINC `($gamma_bf16$__internal_accurate_pow) ;  /* 0x0000002800107944 */ /* 0x000fea0003c00000 */
[----:B------:R-:W-:Y:S05]  /*07a0*/  BSYNC.RECONVERGENT B1 ;  /* 0x0000000000017941 */ /* 0x000fea0003800200 */
.L_x_1184:
        /* <DEDUP_REMOVED lines=12> */
.L_x_1183:
[----:B------:R-:W-:Y:S05]  /*0870*/  BSYNC.RECONVERGENT B0 ;  /* 0x0000000000007941 */ /* 0x000fea0003800200 */
.L_x_1182:
        /* <DEDUP_REMOVED lines=15> */
.L_x_1187:
        /* <DEDUP_REMOVED lines=11> */
.L_x_1186:
[----:B------:R-:W-:Y:S05]  /*0a20*/  BSYNC.RECONVERGENT B0 ;  /* 0x0000000000007941 */ /* 0x000fea0003800200 */
.L_x_1185:
[----:B------:R-:W0:Y:S01]  /*0a30*/  LDC.64 R24, c[0x0][0x388] ;  /* 0x0000e200ff187b82 */ /* 0x000e220000000a00 */
[----:B------:R-:W-:Y:S01]  /*0a40*/  DSETP.NEU.AND P0, PT, R8, 1, PT ;  /* 0x3ff000000800742a */ /* 0x000fe20003f0d000 */
[----:B------:R-:W-:Y:S01]  /*0a50*/  SHF.R.U64 R2, R5, 0x12, R4 ;  /* 0x0000001205027819 */ /* 0x000fe20000001204 */
[----:B------:R-:W-:Y:S01]  /*0a60*/  DSETP.NEU.AND P1, PT, R6, RZ, PT ;  /* 0x000000ff0600722a */ /* 0x000fe20003f2d000 */
[C-C-:B------:R-:W-:Y:S02]  /*0a70*/  SHF.R.U64 R8, R3.reuse, 0x5, R0.reuse ;  /* 0x0000000503087819 */ /* 0x140fe40000001200 */
        /* <DEDUP_REMOVED lines=10> */
[----:B------:R-:W-:Y:S01]  /*0b20*/  FSEL R26, R26, RZ, P1 ;  /* 0x000000ff1a1a7208 */ /* 0x000fe20000800000 */
[----:B0-----:R-:W-:Y:S01]  /*0b30*/  DADD R24, R24, 1 ;  /* 0x3ff0000018187429 */ /* 0x001fe20000000000 */
[----:B------:R-:W-:-:S10]  /*0b40*/  FSEL R27, R10, 1.875, P1 ;  /* 0x3ff000000a1b7808 */ /* 0x000fd40000800000 */
.L_x_1180:
        /* <DEDUP_REMOVED lines=29> */
[----:B------:R-:W-:Y:S05]  /*0d20*/  CALL.REL.NOINC `($__internal_45_$__cuda_sm20_dsqrt_rn_f64_mediumpath_v1) ;  /* 0x0000002000007944 */ /* 0x000fea0003c00000 */
.L_x_1188:
        /* <DEDUP_REMOVED lines=17> */
[----:B------:R-:W-:Y:S05]  /*0e40*/  CALL.REL.NOINC `($__internal_44_$__cuda_sm20_dblrcp_rn_slowpath_v3) ;  /* 0x0000001c00147944 */ /* 0x000fea0003c00000 */
.L_x_1190:
[----:B------:R-:W-:Y:S05]  /*0e50*/  BSYNC.RECONVERGENT B0 ;  /* 0x0000000000007941 */ /* 0x000fea0003800200 */
.L_x_1189:
[----:B------:R-:W-:Y:S01]  /*0e60*/  BSSY.RECONVERGENT B0, `(.L_x_1191) ;  /* 0x00001b6000007945 */ /* 0x000fe20003800200 */
.L_x_1212:
[----:B------:R-:W-:Y:S01]  /*0e70*/  BSSY.RECONVERGENT B1, `(.L_x_1192) ;  /* 0x00000e9000017945 */ /* 0x000fe20003800200 */
[----:B------:R-:W-:Y:S02]  /*0e80*/  IMAD.MOV.U32 R3, RZ, RZ, R2 ;  /* 0x000000ffff037224 */ /* 0x000fe400078e0002 */
[----:B------:R-:W-:Y:S02]  /*0e90*/  IMAD.MOV.U32 R0, RZ, RZ, R5 ;  /* 0x000000ffff007224 */ /* 0x000fe400078e0005 */
[----:B------:R-:W-:Y:S02]  /*0ea0*/  IMAD.MOV.U32 R2, RZ, RZ, R6 ;  /* 0x000000ffff027224 */ /* 0x000fe400078e0006 */
[----:B------:R-:W-:-:S07]  /*0eb0*/  IMAD.MOV.U32 R5, RZ, RZ, R4 ;  /* 0x000000ffff057224 */ /* 0x000fce00078e0004 */
.L_x_1204:
        /* <DEDUP_REMOVED lines=117> */
.L_x_1194:
[----:B------:R-:W-:Y:S01]  /*1610*/  IMAD.MOV.U32 R8, RZ, RZ, 0x0 ;  /* 0x00000000ff087424 */ /* 0x000fe200078e00ff */
[----:B------:R-:W-:Y:S01]  /*1620*/  LOP3.LUT P0, RZ, R11, 0x7fffffff, RZ, 0xc0, !PT ;  /* 0x7fffffff0bff7812 */ /* 0x000fe2000780c0ff */
[----:B------:R-:W-:-:S06]  /*1630*/  IMAD.MOV.U32 R9, RZ, RZ, 0x7ff00000 ;  /* 0x7ff00000ff097424 */ /* 0x000fcc00078e00ff */
[----:B------:R-:W-:-:S10]  /*1640*/  DFMA R8, R10, R8, +INF ;  /* 0x7ff000000a08742b */ /* 0x000fd40000000008 */
[----:B------:R-:W-:Y:S02]  /*1650*/  FSEL R10, R8, RZ, P0 ;  /* 0x000000ff080a7208 */ /* 0x000fe40000000000 */
[----:B------:R-:W-:-:S07]  /*1660*/  FSEL R11, R9, -QNAN , P0 ;  /* 0xfff00000090b7808 */ /* 0x000fce0000000000 */
.L_x_1195:
[----:B------:R-:W-:Y:S05]  /*1670*/  BSYNC.RECONVERGENT B2 ;  /* 0x0000000000027941 */ /* 0x000fea0003800200 */
.L_x_1193:
        /* <DEDUP_REMOVED lines=30> */
[----:B------:R-:W-:Y:S05]  /*1860*/  CALL.REL.NOINC `($gamma_bf16$__internal_trig_reduction_slowpathd) ;  /* 0x00000020009c7944 */ /* 0x000fea0003c00000 */
[----:B------:R-:W-:Y:S02]  /*1870*/  IMAD.MOV.U32 R4, RZ, RZ, R10 ;  /* 0x000000ffff047224 */ /* 0x000fe400078e000a */
[----:B------:R-:W-:Y:S02]  /*1880*/  IMAD.MOV.U32 R28, RZ, RZ, R16 ;  /* 0x000000ffff1c7224 */ /* 0x000fe400078e0010 */
[----:B------:R-:W-:-:S07]  /*1890*/  IMAD.MOV.U32 R29, RZ, RZ, R17 ;  /* 0x000000ffff1d7224 */ /* 0x000fce00078e0011 */
.L_x_1199:
[----:B------:R-:W-:Y:S05]  /*18a0*/  BSYNC.RECONVERGENT B3 ;  /* 0x0000000000037941 */ /* 0x000fea0003800200 */
.L_x_1198:
[----:B------:R-:W-:-:S07]  /*18b0*/  VIADD R4, R4, 0x1 ;  /* 0x0000000104047836 */ /* 0x000fce0000000000 */
.L_x_1197:
[----:B------:R-:W-:Y:S05]  /*18c0*/  BSYNC.RECONVERGENT B2 ;  /* 0x0000000000027941 */ /* 0x000fea0003800200 */
.L_x_1196:
        /* <DEDUP_REMOVED lines=50> */
[----:B------:R-:W-:Y:S05]  /*1bf0*/  CALL.REL.NOINC `($__internal_45_$__cuda_sm20_dsqrt_rn_f64_mediumpath_v1) ;  /* 0x00000010004c7944 */ /* 0x000fea0003c00000 */
[----:B------:R-:W-:Y:S02]  /*1c00*/  IMAD.MOV.U32 R28, RZ, RZ, R12 ;  /* 0x000000ffff1c7224 */ /* 0x000fe400078e000c */
[----:B------:R-:W-:-:S07]  /*1c10*/  IMAD.MOV.U32 R29, RZ, RZ, R13 ;  /* 0x000000ffff1d7224 */ /* 0x000fce00078e000d */
.L_x_1201:
[----:B------:R-:W-:Y:S05]  /*1c20*/  BSYNC.RECONVERGENT B2 ;  /* 0x0000000000027941 */ /* 0x000fea0003800200 */
.L_x_1200:
        /* <DEDUP_REMOVED lines=8> */
[----:B------:R-:W-:Y:S05]  /*1cb0*/  CALL.REL.NOINC `($gamma_bf16$__internal_trig_reduction_slowpathd) ;  /* 0x0000001c00887944 */ /* 0x000fea0003c00000 */
.L_x_1203:
[----:B------:R-:W-:Y:S05]  /*1cc0*/  BSYNC.RECONVERGENT B2 ;  /* 0x0000000000027941 */ /* 0x000fea0003800200 */
.L_x_1202:
[----:B------:R-:W-:-:S08]  /*1cd0*/  DFMA R8, R22, R6, 1 ;  /* 0x3ff000001608742b */ /* 0x000fd00000000006 */
[----:B------:R-:W-:-:S14]  /*1ce0*/  DSETP.GTU.AND P0, PT, R8, RZ, PT ;  /* 0x000000ff0800722a */ /* 0x000fdc0003f0c000 */
[----:B------:R-:W-:Y:S05]  /*1cf0*/  @!P0 BRA `(.L_x_1204) ;  /* 0xfffffff000708947 */ /* 0x000fea000383ffff */
[----:B------:R-:W-:Y:S05]  /*1d00*/  BSYNC.RECONVERGENT B1 ;  /* 0x0000000000017941 */ /* 0x000fea0003800200 */
.L_x_1192:
        /* <DEDUP_REMOVED lines=102> */
.L_x_1207:
[----:B------:R-:W-:Y:S01]  /*2370*/  IMAD.MOV.U32 R12, RZ, RZ, 0x0 ;  /* 0x00000000ff0c7424 */ /* 0x000fe200078e00ff */
[----:B------:R-:W-:Y:S01]  /*2380*/  LOP3.LUT P0, RZ, R11, 0x7fffffff, RZ, 0xc0, !PT ;  /* 0x7fffffff0bff7812 */ /* 0x000fe2000780c0ff */
[----:B------:R-:W-:-:S06]  /*2390*/  IMAD.MOV.U32 R13, RZ, RZ, 0x7ff00000 ;  /* 0x7ff00000ff0d7424 */ /* 0x000fcc00078e00ff */
[----:B------:R-:W-:-:S10]  /*23a0*/  DFMA R12, R10, R12, +INF ;  /* 0x7ff000000a0c742b */ /* 0x000fd4000000000c */
[----:B------:R-:W-:Y:S02]  /*23b0*/  FSEL R10, R12, RZ, P0 ;  /* 0x000000ff0c0a7208 */ /* 0x000fe40000000000 */
[----:B------:R-:W-:-:S07]  /*23c0*/  FSEL R11, R13, -QNAN , P0 ;  /* 0xfff000000d0b7808 */ /* 0x000fce0000000000 */
.L_x_1208:
[----:B------:R-:W-:Y:S05]  /*23d0*/  BSYNC.RECONVERGENT B1 ;  /* 0x0000000000017941 */ /* 0x000fea0003800200 */
.L_x_1206:
        /* <DEDUP_REMOVED lines=78> */
.L_x_1210:
[----:B------:R-:W-:Y:S01]  /*28c0*/  IMAD.MOV.U32 R14, RZ, RZ, 0x0 ;  /* 0x00000000ff0e7424 */ /* 0x000fe200078e00ff */
[----:B------:R-:W-:Y:S01]  /*28d0*/  LOP3.LUT P0, RZ, R13, 0x7fffffff, RZ, 0xc0, !PT ;  /* 0x7fffffff0dff7812 */ /* 0x000fe2000780c0ff */
[----:B------:R-:W-:-:S06]  /*28e0*/  IMAD.MOV.U32 R15, RZ, RZ, 0x7ff00000 ;  /* 0x7ff00000ff0f7424 */ /* 0x000fcc00078e00ff */
[----:B------:R-:W-:-:S10]  /*28f0*/  DFMA R14, R12, R14, +INF ;  /* 0x7ff000000c0e742b */ /* 0x000fd4000000000e */
[----:B------:R-:W-:Y:S02]  /*2900*/  FSEL R16, R14, RZ, P0 ;  /* 0x000000ff0e107208 */ /* 0x000fe40000000000 */
[----:B------:R-:W-:-:S07]  /*2910*/  FSEL R17, R15, -QNAN , P0 ;  /* 0xfff000000f117808 */ /* 0x000fce0000000000 */
.L_x_1211:
[----:B------:R-:W-:Y:S05]  /*2920*/  BSYNC.RECONVERGENT B1 ;  /* 0x0000000000017941 */ /* 0x000fea0003800200 */
.L_x_1209:
        /* <DEDUP_REMOVED lines=9> */
.L_x_1205:
[----:B------:R-:W-:Y:S05]  /*29c0*/  BSYNC.RECONVERGENT B0 ;  /* 0x0000000000007941 */ /* 0x000fea0003800200 */
.L_x_1191:
[----:B------:R-:W0:Y:S01]  /*29d0*/  LDCU.64 UR10, c[0x0][0x390] ;  /* 0x00007200ff0a77ac */ /* 0x000e220008000a00 */
[----:B------:R-:W-:Y:S01]  /*29e0*/  DMUL R8, R24, R8 ;  /* 0x0000000818087228 */ /* 0x000fe20000000000 */
[----:B------:R-:W1:Y:S01]  /*29f0*/  S2R R0, SR_TID.X ;  /* 0x0000000000007919 */ /* 0x000e620000002100 */
[----:B------:R-:W1:Y:S08]  /*2a00*/  LDC R5, c[0x0][0x360] ;  /* 0x0000d800ff057b82 */ /* 0x000e700000000800 */
[----:B------:R-:W2:Y:S01]  /*2a10*/  LDC.64 R2, c[0x0][0x380] ;  /* 0x0000e000ff027b82 */ /* 0x000ea20000000a00 */
[----:B0-----:R-:W-:-:S08]  /*2a20*/  DMUL R8, R8, UR10 ;  /* 0x0000000a08087c28 */ /* 0x001fd00008000000 */
[----:B------:R-:W-:Y:S01]  /*2a30*/  DMUL R8, R8, R26 ;  /* 0x0000001a08087228 */ /* 0x000fe20000000000 */
[----:B-1----:R-:W-:-:S09]  /*2a40*/  IMAD R5, R5, UR4, R0 ;  /* 0x0000000405057c24 */ /* 0x002fd2000f8e0200 */
[----:B------:R-:W0:Y:S01]  /*2a50*/  F2F.F32.F64 R8, R8 ;  /* 0x0000000800087310 */ /* 0x000e220000301000 */
[----:B--2---:R-:W-:Y:S01]  /*2a60*/  IMAD.WIDE.U32 R2, R5, 0x2, R2 ;  /* 0x0000000205027825 */ /* 0x004fe200078e0002 */
[----:B0-----:R-:W-:-:S05]  /*2a70*/  F2FP.BF16.F32.PACK_AB R0, RZ, R8 ;  /* 0x00000008ff00723e */ /* 0x001fca00000010ff */
[----:B------:R-:W-:Y:S01]  /*2a80*/  STG.E.U16 desc[UR6][R2.64], R0 ;  /* 0x0000000002007986 */ /* 0x000fe2000c101506 */
[----:B------:R-:W-:Y:S05]  /*2a90*/  EXIT ;  /* 0x000000000000794d */ /* 0x000fea0003800000 */
        .weak           $__internal_44_$__cuda_sm20_dblrcp_rn_slowpath_v3
        .type           $__internal_44_$__cuda_sm20_dblrcp_rn_slowpath_v3,@function
        .size           $__internal_44_$__cuda_sm20_dblrcp_rn_slowpath_v3,($__internal_45_$__cuda_sm20_dsqrt_rn_f64_mediumpath_v1 - $__internal_44_$__cuda_sm20_dblrcp_rn_slowpath_v3)
$__internal_44_$__cuda_sm20_dblrcp_rn_slowpath_v3:
        /* <DEDUP_REMOVED lines=24> */
.L_x_1216:
        /* <DEDUP_REMOVED lines=10> */
.L_x_1214:
[----:B------:R-:W-:Y:S01]  /*2cc0*/  LOP3.LUT R15, R11, 0x80000, RZ, 0xfc, !PT ;  /* 0x000800000b0f7812 */ /* 0x000fe200078efcff */
[----:B------:R-:W-:-:S07]  /*2cd0*/  IMAD.MOV.U32 R14, RZ, RZ, R10 ;  /* 0x000000ffff0e7224 */ /* 0x000fce00078e000a */
.L_x_1215:
[----:B------:R-:W-:Y:S05]  /*2ce0*/  BSYNC.RECONVERGENT B1 ;  /* 0x0000000000017941 */ /* 0x000fea0003800200 */
.L_x_1213:
[----:B------:R-:W-:Y:S02]  /*2cf0*/  IMAD.MOV.U32 R13, RZ, RZ, 0x0 ;  /* 0x00000000ff0d7424 */ /* 0x000fe400078e00ff */
[----:B------:R-:W-:Y:S02]  /*2d00*/  IMAD.MOV.U32 R22, RZ, RZ, R14 ;  /* 0x000000ffff167224 */ /* 0x000fe400078e000e */
[----:B------:R-:W-:Y:S01]  /*2d10*/  IMAD.MOV.U32 R23, RZ, RZ, R15 ;  /* 0x000000ffff177224 */ /* 0x000fe200078e000f */
[----:B------:R-:W-:Y:S06]  /*2d20*/  RET.REL.NODEC R12 `(gamma_bf16) ;  /* 0xffffffd00cb47950 */ /* 0x000fec0003c3ffff */
        .weak           $__internal_45_$__cuda_sm20_dsqrt_rn_f64_mediumpath_v1
        .type           $__internal_45_$__cuda_sm20_dsqrt_rn_f64_mediumpath_v1,@function
        .size           $__internal_45_$__cuda_sm20_dsqrt_rn_f64_mediumpath_v1,($gamma_bf16$__internal_accurate_pow - $__internal_45_$__cuda_sm20_dsqrt_rn_f64_mediumpath_v1)
$__internal_45_$__cuda_sm20_dsqrt_rn_f64_mediumpath_v1:
        /* <DEDUP_REMOVED lines=13> */
.L_x_1218:
        /* <DEDUP_REMOVED lines=24> */
.L_x_1220:
[----:B------:R-:W-:-:S11]  /*2f80*/  DADD R10, R18, R18 ;  /* 0x00000000120a7229 */ /* 0x000fd60000000012 */
.L_x_1219:
[----:B------:R-:W-:Y:S05]  /*2f90*/  BSYNC.RECONVERGENT B3 ;  /* 0x0000000000037941 */ /* 0x000fea0003800200 */
.L_x_1217:
[----:B------:R-:W-:Y:S02]  /*2fa0*/  IMAD.MOV.U32 R9, RZ, RZ, 0x0 ;  /* 0x00000000ff097424 */ /* 0x000fe400078e00ff */
[----:B------:R-:W-:Y:S02]  /*2fb0*/  IMAD.MOV.U32 R12, RZ, RZ, R10 ;  /* 0x000000ffff0c7224 */ /* 0x000fe400078e000a */
[----:B------:R-:W-:Y:S01]  /*2fc0*/  IMAD.MOV.U32 R13, RZ, RZ, R11 ;  /* 0x000000ffff0d7224 */ /* 0x000fe200078e000b */
[----:B------:R-:W-:Y:S06]  /*2fd0*/  RET.REL.NODEC R8 `(gamma_bf16) ;  /* 0xffffffd008087950 */ /* 0x000fec0003c3ffff */
        .type           $gamma_bf16$__internal_accurate_pow,@function
        .size           $gamma_bf16$__internal_accurate_pow,($gamma_bf16$__internal_trig_reduction_slowpathd - $gamma_bf16$__internal_accurate_pow)
$gamma_bf16$__internal_accurate_pow:
        /* <DEDUP_REMOVED lines=34> */
[----:B------:R-:W-:-:S03]  /*3200*/  DMUL R16, R12, R12 ;  /* 0x0000000c0c107228 */ /* 0x000fc60000000000 */
        /* <DEDUP_REMOVED lines=24> */
[----:B------:R-:W-:-:S06]  /*3390*/  DMUL R18, R12, R16 ;  /* 0x000000100c127228 */ /* 0x000fcc0000000000 */
[----:B------:R-:W-:Y:S01]  /*33a0*/  DADD R22, R26, -UR6 ;  /* 0x800000061a167e29 */ /* 0x000fe20008000000 */
[----:B------:R-:W-:Y:S01]  /*33b0*/  UMOV UR6, 0x80000000 ;  /* 0x8000000000067882 */ /* 0x000fe20000000000 */
[C---:B------:R-:W-:Y:S01]  /*33c0*/  DFMA R24, R12.reuse, R16, -R18 ;  /* 0x000000100c18722b */ /* 0x040fe20000000812 */
[----:B------:R-:W-:Y:S01]  /*33d0*/  UMOV UR7, 0x43300000 ;  /* 0x4330000000077882 */ /* 0x000fe20000000000 */
[----:B------:R-:W-:-:S04]  /*33e0*/  DFMA R26, R12, R12, -R16 ;  /* 0x0000000c0c1a722b */ /* 0x000fc80000000810 */
[----:B------:R-:W-:Y:S02]  /*33f0*/  DADD R30, R14, R22 ;  /* 0x000000000e1e7229 */ /* 0x000fe40000000016 */
[----:B------:R-:W-:Y:S02]  /*3400*/  DFMA R24, R20, R16, R24 ;  /* 0x000000101418722b */ /* 0x000fe40000000018 */
[----:B------:R-:W-:-:S04]  /*3410*/  DFMA R26, R12, R28, R26 ;  /* 0x0000001c0c1a722b */ /* 0x000fc8000000001a */
[----:B------:R-:W-:-:S04]  /*3420*/  DMUL R16, R30, R18 ;  /* 0x000000121e107228 */ /* 0x000fc80000000000 */
[----:B------:R-:W-:Y:S02]  /*3430*/  DFMA R24, R12, R26, R24 ;  /* 0x0000001a0c18722b */ /* 0x000fe40000000018 */
[----:B------:R-:W-:Y:S02]  /*3440*/  DADD R26, R14, -R30 ;  /* 0x000000000e1a7229 */ /* 0x000fe4000000081e */
[----:B------:R-:W-:-:S06]  /*3450*/  DFMA R14, R30, R18, -R16 ;  /* 0x000000121e0e722b */ /* 0x000fcc0000000810 */
[----:B------:R-:W-:Y:S02]  /*3460*/  DADD R26, R22, R26 ;  /* 0x00000000161a7229 */ /* 0x000fe4000000001a */
        /* <DEDUP_REMOVED lines=24> */
[----:B------:R-:W-:-:S08]  /*35f0*/  DADD R18, -R16, R18 ;  /* 0x0000000010127229 */ /* 0x000fd00000000112 */
[----:B------:R-:W-:Y:S01]  /*3600*/  DADD R14, R14, -R18 ;  /* 0x000000000e0e7229 */ /* 0x000fe20000000812 */
[----:B------:R-:W-:Y:S01]  /*3610*/  LOP3.LUT R19, R33, 0xff0fffff, RZ, 0xc0, !PT ;  /* 0xff0fffff21137812 */ /* 0x000fe200078ec0ff */
[----:B------:R-:W-:-:S06]  /*3620*/  IMAD.MOV.U32 R18, RZ, RZ, R32 ;  /* 0x000000ffff127224 */ /* 0x000fcc00078e0020 */
[----:B------:R-:W-:Y:S01]  /*3630*/  DFMA R14, R12, UR8, R14 ;  /* 0x000000080c0e7c2b */ /* 0x000fe2000800000e */
[----:B------:R-:W-:-:S05]  /*3640*/  IMAD.SHL.U32 R12, R33, 0x2, RZ ;  /* 0x00000002210c7824 */ /* 0x000fca00078e00ff */
[----:B------:R-:W-:Y:S02]  /*3650*/  ISETP.GT.U32.AND P0, PT, R12, -0x2000001, PT ;  /* 0xfdffffff0c00780c */ /* 0x000fe40003f04070 */
[----:B------:R-:W-:Y:S02]  /*3660*/  DADD R12, R10, R14 ;  /* 0x000000000a0c7229 */ /* 0x000fe4000000000e */
[----:B------:R-:W-:-:S06]  /*3670*/  SEL R19, R19, R33, P0 ;  /* 0x0000002113137207 */ /* 0x000fcc0000000000 */
[----:B------:R-:W-:Y:S02]  /*3680*/  DADD R16, R10, -R12 ;  /* 0x000000000a107229 */ /* 0x000fe4000000080c */
[----:B------:R-:W-:-:S06]  /*3690*/  DMUL R10, R12, R18 ;  /* 0x000000120c0a7228 */ /* 0x000fcc0000000000 */
[----:B------:R-:W-:Y:S02]  /*36a0*/  DADD R16, R14, R16 ;  /* 0x000000000e107229 */ /* 0x000fe40000000010 */
[----:B------:R-:W-:Y:S01]  /*36b0*/  DFMA R12, R12, R18, -R10 ;  /* 0x000000120c0c722b */ /* 0x000fe2000000080a */
[----:B------:R-:W-:Y:S02]  /*36c0*/  IMAD.MOV.U32 R14, RZ, RZ, 0x652b82fe ;  /* 0x652b82feff0e7424 */ /* 0x000fe400078e00ff */
[----:B------:R-:W-:-:S05]  /*36d0*/  IMAD.MOV.U32 R15, RZ, RZ, 0x3ff71547 ;  /* 0x3ff71547ff0f7424 */ /* 0x000fca00078e00ff */
[----:B------:R-:W-:-:S08]  /*36e0*/  DFMA R16, R16, R18, R12 ;  /* 0x000000121010722b */ /* 0x000fd0000000000c */
        /* <DEDUP_REMOVED lines=56> */
.L_x_1221:
[----:B------:R-:W-:Y:S02]  /*3a70*/  DFMA R12, R16, R10, R10 ;  /* 0x0000000a100c722b */ /* 0x000fe4000000000a */
[----:B------:R-:W-:-:S08]  /*3a80*/  DSETP.NEU.AND P0, PT, |R10|, +INF , PT ;  /* 0x7ff000000a00742a */ /* 0x000fd00003f0d200 */
[----:B------:R-:W-:Y:S01]  /*3a90*/  FSEL R15, R10, R12, !P0 ;  /* 0x0000000c0a0f7208 */ /* 0x000fe20004000000 */
[----:B------:R-:W-:Y:S01]  /*3aa0*/  IMAD.MOV.U32 R10, RZ, RZ, R2 ;  /* 0x000000ffff0a7224 */ /* 0x000fe200078e0002 */
[----:B------:R-:W-:Y:S01]  /*3ab0*/  FSEL R14, R11, R13, !P0 ;  /* 0x0000000d0b0e7208 */ /* 0x000fe20004000000 */
[----:B------:R-:W-:-:S04]  /*3ac0*/  IMAD.MOV.U32 R11, RZ, RZ, 0x0 ;  /* 0x00000000ff0b7424 */ /* 0x000fc800078e00ff */
[----:B------:R-:W-:Y:S05]  /*3ad0*/  RET.REL.NODEC R10 `(gamma_bf16) ;  /* 0xffffffc40a487950 */ /* 0x000fea0003c3ffff */
        .type           $gamma_bf16$__internal_trig_reduction_slowpathd,@function
        .size           $gamma_bf16$__internal_trig_reduction_slowpathd,(.L_x_1823 - $gamma_bf16$__internal_trig_reduction_slowpathd)
$gamma_bf16$__internal_trig_reduction_slowpathd:
        /* <DEDUP_REMOVED lines=24> */
.L_x_1226:
        /* <DEDUP_REMOVED lines=29> */
.L_x_1225:
[----:B------:R-:W-:-:S07]  /*3e30*/  IMAD.MOV.U32 R31, RZ, RZ, R11 ;  /* 0x000000ffff1f7224 */ /* 0x000fce00078e000b */
.L_x_1224:
[----:B------:R-:W-:Y:S05]  /*3e40*/  BSYNC.RECONVERGENT B4 ;  /* 0x0000000000047941 */ /* 0x000fea0003800200 */
.L_x_1223:
        /* <DEDUP_REMOVED lines=60> */
.L_x_1228:
[----:B------:R-:W-:Y:S05]  /*4210*/  BSYNC.RECONVERGENT B4 ;  /* 0x0000000000047941 */ /* 0x000fea0003800200 */
.L_x_1227:
        /* <DEDUP_REMOVED lines=36> */
.L_x_1222:
[----:B------:R-:W-:Y:S02]  /*4460*/  IMAD.MOV.U32 R8, RZ, RZ, R4 ;  /* 0x000000ffff087224 */ /* 0x000fe400078e0004 */
[----:B------:R-:W-:-:S04]  /*4470*/  IMAD.MOV.U32 R9, RZ, RZ, 0x0 ;  /* 0x00000000ff097424 */ /* 0x000fc800078e00ff */
[----:B------:R-:W-:Y:S05]  /*4480*/  RET.REL.NODEC R8 `(gamma_bf16) ;  /* 0xffffffb808dc7950 */ /* 0x000fea0003c3ffff */
.L_x_1229:
        /* <DEDUP_REMOVED lines=15> */
.L_x_1823:


//--------------------- .text.gamma_f16           --------------------------
	.section	.text.gamma_f16,"ax",@progbits
	.align	128
        .global         gamma_f16
        .type           gamma_f16,@function
        .size           gamma_f16,(.L_x_1827 - gamma_f16)
        .other          gamma_f16,@"STO_CUDA_ENTRY STV_DEFAULT"
gamma_f16:
.text.gamma_f16:
        /* <DEDUP_REMOVED lines=98> */
[----:B------:R-:W-:Y:S05]  /*0620*/  CALL.REL.NOINC `($__internal_46_$__cuda_sm20_dblrcp_rn_slowpath_v3) ;  /* 0x00000024001c7944 */ /* 0x000fea0003c00000 */
[----:B------:R-:W-:Y:S02]  /*0630*/  IMAD.MOV.U32 R6, RZ, RZ, R22 ;  /* 0x000000ffff067224 */ /* 0x000fe400078e0016 */
[----:B------:R-:W-:-:S07]  /*0640*/  IMAD.MOV.U32 R7, RZ, RZ, R23 ;  /* 0x000000ffff077224 */ /* 0x000fce00078e0017 */
.L_x_1231:
        /* <DEDUP_REMOVED lines=20> */
[----:B------:R-:W-:Y:S05]  /*0790*/  CALL.REL.NOINC `($gamma_f16$__internal_accurate_pow) ;  /* 0x0000002800107944 */ /* 0x000fea0003c00000 */
[----:B------:R-:W-:Y:S05]  /*07a0*/  BSYNC.RECONVERGENT B1 ;  /* 0x0000000000017941 */ /* 0x000fea0003800200 */
.L_x_1234:
        /* <DEDUP_REMOVED lines=12> */
.L_x_1233:
[----:B------:R-:W-:Y:S05]  /*0870*/  BSYNC.RECONVERGENT B0 ;  /* 0x0000000000007941 */ /* 0x000fea0003800200 */
.L_x_1232:
        /* <DEDUP_REMOVED lines=15> */
.L_x_1237:
        /* <DEDUP_REMOVED lines=11> */
.L_x_1236:
[----:B------:R-:W-:Y:S05]  /*0a20*/  BSYNC.RECONVERGENT B0 ;  /* 0x0000000000007941 */ /* 0x000fea0003800200 */
.L_x_1235:
        /* <DEDUP_REMOVED lines=18> */
.L_x_1230:
        /* <DEDUP_REMOVED lines=29> */
[----:B------:R-:W-:Y:S05]  /*0d20*/  CALL.REL.NOINC `($__internal_47_$__cuda_sm20_dsqrt_rn_f64_mediumpath_v1) ;  /* 0x0000002000007944 */ /* 0x000fea0003c00000 */
.L_x_1238:
        /* <DEDUP_REMOVED lines=17> */
[----:B------:R-:W-:Y:S05]  /*0e40*/  CALL.REL.NOINC `($__internal_46_$__cuda_sm20_dblrcp_rn_slowpath_v3) ;  /* 0x0000001c00147944 */ /* 0x000fea0003c00000 */
.L_x_1240:
[----:B------:R-:W-:Y:S05]  /*0e50*/  BSYNC.RECONVERGENT B0 ;  /* 0x0000000000007941 */ /* 0x000fea0003800200 */
.L_x_1239:
[----:B------:R-:W-:Y:S01]  /*0e60*/  BSSY.RECONVERGENT B0, `(.L_x_1241) ;  /* 0x00001b6000007945 */ /* 0x000fe20003800200 */
.L_x_1262:
[----:B------:R-:W-:Y:S01]  /*0e70*/  BSSY.RECONVERGENT B1, `(.L_x_1242) ;  /* 0x00000e9000017945 */ /* 0x000fe20003800200 */
[----:B------:R-:W-:Y:S02]  /*0e80*/  IMAD.MOV.U32 R3, RZ, RZ, R2 ;  /* 0x000000ffff037224 */ /* 0x000fe400078e0002 */
[----:B------:R-:W-:Y:S02]  /*0e90*/  IMAD.MOV.U32 R0, RZ, RZ, R5 ;  /* 0x000000ffff007224 */ /* 0x000fe400078e0005 */
[----:B------:R-:W-:Y:S02]  /*0ea0*/  IMAD.MOV.U32 R2, RZ, RZ, R6 ;  /* 0x000000ffff027224 */ /* 0x000fe400078e0006 */
[----:B------:R-:W-:-:S07]  /*0eb0*/  IMAD.MOV.U32 R5, RZ, RZ, R4 ;  /* 0x000000ffff057224 */ /* 0x000fce00078e0004 */
.L_x_1254:
        /* <DEDUP_REMOVED lines=117> */
.L_x_1244:
[----:B------:R-:W-:Y:S01]  /*1610*/  IMAD.MOV.U32 R8, RZ, RZ, 0x0 ;  /* 0x00000000ff087424 */ /* 0x000fe200078e00ff */
[----:B------:R-:W-:Y:S01]  /*1620*/  LOP3.LUT P0, RZ, R11, 0x7fffffff, RZ, 0xc0, !PT ;  /* 0x7fffffff0bff7812 */ /* 0x000fe2000780c0ff */
[----:B------:R-:W-:-:S06]  /*1630*/  IMAD.MOV.U32 R9, RZ, RZ, 0x7ff00000 ;  /* 0x7ff00000ff097424 */ /* 0x000fcc00078e00ff */
[----:B------:R-:W-:-:S10]  /*1640*/  DFMA R8, R10, R8, +INF ;  /* 0x7ff000000a08742b */ /* 0x000fd40000000008 */
[----:B------:R-:W-:Y:S02]  /*1650*/  FSEL R10, R8, RZ, P0 ;  /* 0x000000ff080a7208 */ /* 0x000fe40000000000 */
[----:B------:R-:W-:-:S07]  /*1660*/  FSEL R11, R9, -QNAN , P0 ;  /* 0xfff00000090b7808 */ /* 0x000fce0000000000 */
.L_x_1245:
[----:B------:R-:W-:Y:S05]  /*1670*/  BSYNC.RECONVERGENT B2 ;  /* 0x0000000000027941 */ /* 0x000fea0003800200 */
.L_x_1243:
        /* <DEDUP_REMOVED lines=30> */
[----:B------:R-:W-:Y:S05]  /*1860*/  CALL.REL.NOINC `($gamma_f16$__internal_trig_reduction_slowpathd) ;  /* 0x00000020009c7944 */ /* 0x000fea0003c00000 */
[----:B------:R-:W-:Y:S02]  /*1870*/  IMAD.MOV.U32 R4, RZ, RZ, R10 ;  /* 0x000000ffff047224 */ /* 0x000fe400078e000a */
[----:B------:R-:W-:Y:S02]  /*1880*/  IMAD.MOV.U32 R28, RZ, RZ, R16 ;  /* 0x000000ffff1c7224 */ /* 0x000fe400078e0010 */
[----:B------:R-:W-:-:S07]  /*1890*/  IMAD.MOV.U32 R29, RZ, RZ, R17 ;  /* 0x000000ffff1d7224 */ /* 0x000fce00078e0011 */
.L_x_1249:
[----:B------:R-:W-:Y:S05]  /*18a0*/  BSYNC.RECONVERGENT B3 ;  /* 0x0000000000037941 */ /* 0x000fea0003800200 */
.L_x_1248:
[----:B------:R-:W-:-:S07]  /*18b0*/  VIADD R4, R4, 0x1 ;  /* 0x0000000104047836 */ /* 0x000fce0000000000 */
.L_x_1247:
[----:B------:R-:W-:Y:S05]  /*18c0*/  BSYNC.RECONVERGENT B2 ;  /* 0x0000000000027941 */ /* 0x000fea0003800200 */
.L_x_1246:
        /* <DEDUP_REMOVED lines=50> */
[----:B------:R-:W-:Y:S05]  /*1bf0*/  CALL.REL.NOINC `($__internal_47_$__cuda_sm20_dsqrt_rn_f64_mediumpath_v1) ;  /* 0x00000010004c7944 */ /* 0x000fea0003c00000 */
[----:B------:R-:W-:Y:S02]  /*1c00*/  IMAD.MOV.U32 R28, RZ, RZ, R12 ;  /* 0x000000ffff1c7224 */ /* 0x000fe400078e000c */
[----:B------:R-:W-:-:S07]  /*1c10*/  IMAD.MOV.U32 R29, RZ, RZ, R13 ;  /* 0x000000ffff1d7224 */ /* 0x000fce00078e000d */
.L_x_1251:
[----:B------:R-:W-:Y:S05]  /*1c20*/  BSYNC.RECONVERGENT B2 ;  /* 0x0000000000027941 */ /* 0x000fea0003800200 */
.L_x_1250:
        /* <DEDUP_REMOVED lines=8> */
[----:B------:R-:W-:Y:S05]  /*1cb0*/  CALL.REL.NOINC `($gamma_f16$__internal_trig_reduction_slowpathd) ;  /* 0x0000001c00887944 */ /* 0x000fea0003c00000 */
.L_x_1253:
[----:B------:R-:W-:Y:S05]  /*1cc0*/  BSYNC.RECONVERGENT B2 ;  /* 0x0000000000027941 */ /* 0x000fea0003800200 */
.L_x_1252:
[----:B------:R-:W-:-:S08]  /*1cd0*/  DFMA R8, R22, R6, 1 ;  /* 0x3ff000001608742b */ /* 0x000fd00000000006 */
[----:B------:R-:W-:-:S14]  /*1ce0*/  DSETP.GTU.AND P0, PT, R8, RZ, PT ;  /* 0x000000ff0800722a */ /* 0x000fdc0003f0c000 */
[----:B------:R-:W-:Y:S05]  /*1cf0*/  @!P0 BRA `(.L_x_1254) ;  /* 0xfffffff000708947 */ /* 0x000fea000383ffff */
[----:B------:R-:W-:Y:S05]  /*1d00*/  BSYNC.RECONVERGENT B1 ;  /* 0x0000000000017941 */ /* 0x000fea0003800200 */
.L_x_1242:
        /* <DEDUP_REMOVED lines=102> */
.L_x_1257:
[----:B------:R-:W-:Y:S01]  /*2370*/  IMAD.MOV.U32 R12, RZ, RZ, 0x0 ;  /* 0x00000000ff0c7424 */ /* 0x000fe200078e00ff */
[----:B------:R-:W-:Y:S01]  /*2380*/  LOP3.LUT P0, RZ, R11, 0x7fffffff, RZ, 0xc0, !PT ;  /* 0x7fffffff0bff7812 */ /* 0x000fe2000780c0ff */
[----:B------:R-:W-:-:S06]  /*2390*/  IMAD.MOV.U32 R13, RZ, RZ, 0x7ff00000 ;  /* 0x7ff00000ff0d7424 */ /* 0x000fcc00078e00ff */
[----:B------:R-:W-:-:S10]  /*23a0*/  DFMA R12, R10, R12, +INF ;  /* 0x7ff000000a0c742b */ /* 0x000fd4000000000c */
[----:B------:R-:W-:Y:S02]  /*23b0*/  FSEL R10, R12, RZ, P0 ;  /* 0x000000ff0c0a7208 */ /* 0x000fe40000000000 */
[----:B------:R-:W-:-:S07]  /*23c0*/  FSEL R11, R13, -QNAN , P0 ;  /* 0xfff000000d0b7808 */ /* 0x000fce0000000000 */
.L_x_1258:
[----:B------:R-:W-:Y:S05]  /*23d0*/  BSYNC.RECONVERGENT B1 ;  /* 0x0000000000017941 */ /* 0x000fea0003800200 */
.L_x_1256:
        /* <DEDUP_REMOVED lines=78> */
.L_x_1260:
[----:B------:R-:W-:Y:S01]  /*28c0*/  IMAD.MOV.U32 R14, RZ, RZ, 0x0 ;  /* 0x00000000ff0e7424 */ /* 0x000fe200078e00ff */
[----:B------:R-:W-:Y:S01]  /*28d0*/  LOP3.LUT P0, RZ, R13, 0x7fffffff, RZ, 0xc0, !PT ;  /* 0x7fffffff0dff7812 */ /* 0x000fe2000780c0ff */
[----:B------:R-:W-:-:S06]  /*28e0*/  IMAD.MOV.U32 R15, RZ, RZ, 0x7ff00000 ;  /* 0x7ff00000ff0f7424 */ /* 0x000fcc00078e00ff */
[----:B------:R-:W-:-:S10]  /*28f0*/  DFMA R14, R12, R14, +INF ;  /* 0x7ff000000c0e742b */ /* 0x000fd4000000000e */
[----:B------:R-:W-:Y:S02]  /*2900*/  FSEL R16, R14, RZ, P0 ;  /* 0x000000ff0e107208 */ /* 0x000fe40000000000 */
[----:B------:R-:W-:-:S07]  /*2910*/  FSEL R17, R15, -QNAN , P0 ;  /* 0xfff000000f117808 */ /* 0x000fce0000000000 */
.L_x_1261:
[----:B------:R-:W-:Y:S05]  /*2920*/  BSYNC.RECONVERGENT B1 ;  /* 0x0000000000017941 */ /* 0x000fea0003800200 */
.L_x_1259:
        /* <DEDUP_REMOVED lines=9> */
.L_x_1255:
[----:B------:R-:W-:Y:S05]  /*29c0*/  BSYNC.RECONVERGENT B0 ;  /* 0x0000000000007941 */ /* 0x000fea0003800200 */
.L_x_1241:
        /* <DEDUP_REMOVED lines=10> */
[----:B0-----:R-:W-:-:S05]  /*2a70*/  F2FP.F16.F32.PACK_AB R0, RZ, R8 ;  /* 0x00000008ff00723e */ /* 0x001fca00000000ff */
[----:B------:R-:W-:Y:S01]  /*2a80*/  STG.E.U16 desc[UR6][R2.64], R0 ;  /* 0x0000000002007986 */ /* 0x000fe2000c101506 */
[----:B------:R-:W-:Y:S05]  /*2a90*/  EXIT ;  /* 0x000000000000794d */ /* 0x000fea0003800000 */
        .weak           $__internal_46_$__cuda_sm20_dblrcp_rn_slowpath_v3
        .type           $__internal_46_$__cuda_sm20_dblrcp_rn_slowpath_v3,@function
        .size           $__internal_46_$__cuda_sm20_dblrcp_rn_slowpath_v3,($__internal_47_$__cuda_sm20_dsqrt_rn_f64_mediumpath_v1 - $__internal_46_$__cuda_sm20_dblrcp_rn_slowpath_v3)
$__internal_46_$__cuda_sm20_dblrcp_rn_slowpath_v3:
        /* <DEDUP_REMOVED lines=24> */
.L_x_1266:
        /* <DEDUP_REMOVED lines=10> */
.L_x_1264:
[----:B------:R-:W-:Y:S01]  /*2cc0*/  LOP3.LUT R15, R11, 0x80000, RZ, 0xfc, !PT ;  /* 0x000800000b0f7812 */ /* 0x000fe200078efcff */
[----:B------:R-:W-:-:S07]  /*2cd0*/  IMAD.MOV.U32 R14, RZ, RZ, R10 ;  /* 0x000000ffff0e7224 */ /* 0x000fce00078e000a */
.L_x_1265:
[----:B------:R-:W-:Y:S05]  /*2ce0*/  BSYNC.RECONVERGENT B1 ;  /* 0x0000000000017941 */ /* 0x000fea0003800200 */
.L_x_1263:
[----:B------:R-:W-:Y:S02]  /*2cf0*/  IMAD.MOV.U32 R13, RZ, RZ, 0x0 ;  /* 0x00000000ff0d7424 */ /* 0x000fe400078e00ff */
[----:B------:R-:W-:Y:S02]  /*2d00*/  IMAD.MOV.U32 R22, RZ, RZ, R14 ;  /* 0x000000ffff167224 */ /* 0x000fe400078e000e */
[----:B------:R-:W-:Y:S01]  /*2d10*/  IMAD.MOV.U32 R23, RZ, RZ, R15 ;  /* 0x000000ffff177224 */ /* 0x000fe200078e000f */
[----:B------:R-:W-:Y:S06]  /*2d20*/  RET.REL.NODEC R12 `(gamma_f16) ;  /* 0xffffffd00cb47950 */ /* 0x000fec0003c3ffff */
        .weak           $__internal_47_$__cuda_sm20_dsqrt_rn_f64_mediumpath_v1
        .type           $__internal_47_$__cuda_sm20_dsqrt_rn_f64_mediumpath_v1,@function
        .size           $__internal_47_$__cuda_sm20_dsqrt_rn_f64_mediumpath_v1,($gamma_f16$__internal_accurate_pow - $__internal_47_$__cuda_sm20_dsqrt_rn_f64_mediumpath_v1)
$__internal_47_$__cuda_sm20_dsqrt_rn_f64_mediumpath_v1:
        /* <DEDUP_REMOVED lines=13> */
.L_x_1268:
        /* <DEDUP_REMOVED lines=24> */
.L_x_1270:
[----:B------:R-:W-:-:S11]  /*2f80*/  DADD R10, R18, R18 ;  /* 0x00000000120a7229 */ /* 0x000fd60000000012 */
.L_x_1269:
[----:B------:R-:W-:Y:S05]  /*2f90*/  BSYNC.RECONVERGENT B3 ;  /* 0x0000000000037941 */ /* 0x000fea0003800200 */
.L_x_1267:
[----:B------:R-:W-:Y:S02]  /*2fa0*/  IMAD.MOV.U32 R9, RZ, RZ, 0x0 ;  /* 0x00000000ff097424 */ /* 0x000fe400078e00ff */
[----:B------:R-:W-:Y:S02]  /*2fb0*/  IMAD.MOV.U32 R12, RZ, RZ, R10 ;  /* 0x000000ffff0c7224 */ /* 0x000fe400078e000a */
[----:B------:R-:W-:Y:S01]  /*2fc0*/  IMAD.MOV.U32 R13, RZ, RZ, R11 ;  /* 0x000000ffff0d7224 */ /* 0x000fe200078e000b */
[----:B------:R-:W-:Y:S06]  /*2fd0*/  RET.REL.NODEC R8 `(gamma_f16) ;  /* 0xffffffd008087950 */ /* 0x000fec0003c3ffff */
        .type           $gamma_f16$__internal_accurate_pow,@function
        .size           $gamma_f16$__internal_accurate_pow,($gamma_f16$__internal_trig_reduction_slowpathd - $gamma_f16$__internal_accurate_pow)
$gamma_f16$__internal_accurate_pow:
        /* <DEDUP_REMOVED lines=169> */
.L_x_1271:
[----:B------:R-:W-:Y:S02]  /*3a70*/  DFMA R12, R16, R10, R10 ;  /* 0x0000000a100c722b */ /* 0x000fe4000000000a */
[----:B------:R-:W-:-:S08]  /*3a80*/  DSETP.NEU.AND P0, PT, |R10|, +INF , PT ;  /* 0x7ff000000a00742a */ /* 0x000fd00003f0d200 */
[----:B------:R-:W-:Y:S01]  /*3a90*/  FSEL R15, R10, R12, !P0 ;  /* 0x0000000c0a0f7208 */ /* 0x000fe20004000000 */
[----:B------:R-:W-:Y:S01]  /*3aa0*/  IMAD.MOV.U32 R10, RZ, RZ, R2 ;  /* 0x000000ffff0a7224 */ /* 0x000fe200078e0002 */
[----:B------:R-:W-:Y:S01]  /*3ab0*/  FSEL R14, R11, R13, !P0 ;  /* 0x0000000d0b0e7208 */ /* 0x000fe20004000000 */
[----:B------:R-:W-:-:S04]  /*3ac0*/  IMAD.MOV.U32 R11, RZ, RZ, 0x0 ;  /* 0x00000000ff0b7424 */ /* 0x000fc800078e00ff */
[----:B------:R-:W-:Y:S05]  /*3ad0*/  RET.REL.NODEC R10 `(gamma_f16) ;  /* 0xffffffc40a487950 */ /* 0x000fea0003c3ffff */
        .type           $gamma_f16$__internal_trig_reduction_slowpathd,@function
        .size           $gamma_f16$__internal_trig_reduction_slowpathd,(.L_x_1827 - $gamma_f16$__internal_trig_reduction_slowpathd)
$gamma_f16$__internal_trig_reduction_slowpathd:
        /* <DEDUP_REMOVED lines=24> */
.L_x_1276:
        /* <DEDUP_REMOVED lines=29> */
.L_x_1275:
[----:B------:R-:W-:-:S07]  /*3e30*/  IMAD.MOV.U32 R31, RZ, RZ, R11 ;  /* 0x000000ffff1f7224 */ /* 0x000fce00078e000b */
.L_x_1274:
[----:B------:R-:W-:Y:S05]  /*3e40*/  BSYNC.RECONVERGENT B4 ;  /* 0x0000000000047941 */ /* 0x000fea0003800200 */
.L_x_1273:
        /* <DEDUP_REMOVED lines=60> */
.L_x_1278:
[----:B------:R-:W-:Y:S05]  /*4210*/  BSYNC.RECONVERGENT B4 ;  /* 0x0000000000047941 */ /* 0x000fea0003800200 */
.L_x_1277:
        /* <DEDUP_REMOVED lines=36> */
.L_x_1272:
[----:B------:R-:W-:Y:S02]  /*4460*/  IMAD.MOV.U32 R8, RZ, RZ, R4 ;  /* 0x000000ffff087224 */ /* 0x000fe400078e0004 */
[----:B------:R-:W-:-:S04]  /*4470*/  IMAD.MOV.U32 R9, RZ, RZ, 0x0 ;  /* 0x00000000ff097424 */ /* 0x000fc800078e00ff */
[----:B------:R-:W-:Y:S05]  /*4480*/  RET.REL.NODEC R8 `(gamma_f16) ;  /* 0xffffffb808dc7950 */ /* 0x000fea0003c3ffff */
.L_x_1279:
        /* <DEDUP_REMOVED lines=15> */
.L_x_1827:


//--------------------- .text.gamma_f64           --------------------------
	.section	.text.gamma_f64,"ax",@progbits
	.align	128
        .global         gamma_f64
        .type           gamma_f64,@function
        .size           gamma_f64,(.L_x_1831 - gamma_f64)
        .other          gamma_f64,@"STO_CUDA_ENTRY STV_DEFAULT"
gamma_f64:
.text.gamma_f64:
        /* <DEDUP_REMOVED lines=98> */
[----:B------:R-:W-:Y:S05]  /*0620*/  CALL.REL.NOINC `($__internal_48_$__cuda_sm20_dblrcp_rn_slowpath_v3) ;  /* 0x0000002400147944 */ /* 0x000fea0003c00000 */
[----:B------:R-:W-:Y:S02]  /*0630*/  IMAD.MOV.U32 R6, RZ, RZ, R22 ;  /* 0x000000ffff067224 */ /* 0x000fe400078e0016 */
[----:B------:R-:W-:-:S07]  /*0640*/  IMAD.MOV.U32 R7, RZ, RZ, R23 ;  /* 0x000000ffff077224 */ /* 0x000fce00078e0017 */
.L_x_1281:
        /* <DEDUP_REMOVED lines=20> */
[----:B------:R-:W-:Y:S05]  /*0790*/  CALL.REL.NOINC `($gamma_f64$__internal_accurate_pow) ;  /* 0x0000002800087944 */ /* 0x000fea0003c00000 */
[----:B------:R-:W-:Y:S05]  /*07a0*/  BSYNC.RECONVERGENT B1 ;  /* 0x0000000000017941 */ /* 0x000fea0003800200 */
.L_x_1284:
        /* <DEDUP_REMOVED lines=12> */
.L_x_1283:
[----:B------:R-:W-:Y:S05]  /*0870*/  BSYNC.RECONVERGENT B0 ;  /* 0x0000000000007941 */ /* 0x000fea0003800200 */
.L_x_1282:
        /* <DEDUP_REMOVED lines=15> */
.L_x_1287:
        /* <DEDUP_REMOVED lines=11> */
.L_x_1286:
[----:B------:R-:W-:Y:S05]  /*0a20*/  BSYNC.RECONVERGENT B0 ;  /* 0x0000000000007941 */ /* 0x000fea0003800200 */
.L_x_1285:
        /* <DEDUP_REMOVED lines=18> */
.L_x_1280:
        /* <DEDUP_REMOVED lines=29> */
[----:B------:R-:W-:Y:S05]  /*0d20*/  CALL.REL.NOINC `($__internal_49_$__cuda_sm20_dsqrt_rn_f64_mediumpath_v1) ;  /* 0x0000001c00f87944 */ /* 0x000fea0003c00000 */
.L_x_1288:
        /* <DEDUP_REMOVED lines=17> */
[----:B------:R-:W-:Y:S05]  /*0e40*/  CALL.REL.NOINC `($__internal_48_$__cuda_sm20_dblrcp_rn_slowpath_v3) ;  /* 0x0000001c000c7944 */ /* 0x000fea0003c00000 */
.L_x_1290:
[----:B------:R-:W-:Y:S05]  /*0e50*/  BSYNC.RECONVERGENT B0 ;  /* 0x0000000000007941 */ /* 0x000fea0003800200 */
.L_x_1289:
[----:B------:R-:W-:Y:S01]  /*0e60*/  BSSY.RECONVERGENT B0, `(.L_x_1291) ;  /* 0x00001b6000007945 */ /* 0x000fe20003800200 */
.L_x_1312:
[----:B------:R-:W-:Y:S01]  /*0e70*/  BSSY.RECONVERGENT B1, `(.L_x_1292) ;  /* 0x00000e9000017945 */ /* 0x000fe20003800200 */
[----:B------:R-:W-:Y:S02]  /*0e80*/  IMAD.MOV.U32 R3, RZ, RZ, R2 ;  /* 0x000000ffff037224 */ /* 0x000fe400078e0002 */
[----:B------:R-:W-:Y:S02]  /*0e90*/  IMAD.MOV.U32 R0, RZ, RZ, R5 ;  /* 0x000000ffff007224 */ /* 0x000fe400078e0005 */
[----:B------:R-:W-:Y:S02]  /*0ea0*/  IMAD.MOV.U32 R2, RZ, RZ, R6 ;  /* 0x000000ffff027224 */ /* 0x000fe400078e0006 */
[----:B------:R-:W-:-:S07]  /*0eb0*/  IMAD.MOV.U32 R5, RZ, RZ, R4 ;  /* 0x000000ffff057224 */ /* 0x000fce00078e0004 */
.L_x_1304:
        /* <DEDUP_REMOVED lines=117> */
.L_x_1294:
[----:B------:R-:W-:Y:S01]  /*1610*/  IMAD.MOV.U32 R8, RZ, RZ, 0x0 ;  /* 0x00000000ff087424 */ /* 0x000fe200078e00ff */
[----:B------:R-:W-:Y:S01]  /*1620*/  LOP3.LUT P0, RZ, R11, 0x7fffffff, RZ, 0xc0, !PT ;  /* 0x7fffffff0bff7812 */ /* 0x000fe2000780c0ff */
[----:B------:R-:W-:-:S06]  /*1630*/  IMAD.MOV.U32 R9, RZ, RZ, 0x7ff00000 ;  /* 0x7ff00000ff097424 */ /* 0x000fcc00078e00ff */
[----:B------:R-:W-:-:S10]  /*1640*/  DFMA R8, R10, R8, +INF ;  /* 0x7ff000000a08742b */ /* 0x000fd40000000008 */
[----:B------:R-:W-:Y:S02]  /*1650*/  FSEL R10, R8, RZ, P0 ;  /* 0x000000ff080a7208 */ /* 0x000fe40000000000 */
[----:B------:R-:W-:-:S07]  /*1660*/  FSEL R11, R9, -QNAN , P0 ;  /* 0xfff00000090b7808 */ /* 0x000fce0000000000 */
.L_x_1295:
[----:B------:R-:W-:Y:S05]  /*1670*/  BSYNC.RECONVERGENT B2 ;  /* 0x0000000000027941 */ /* 0x000fea0003800200 */
.L_x_1293:
        /* <DEDUP_REMOVED lines=30> */
[----:B------:R-:W-:Y:S05]  /*1860*/  CALL.REL.NOINC `($gamma_f64$__internal_trig_reduction_slowpathd) ;  /* 0x0000002000947944 */ /* 0x000fea0003c00000 */
[----:B------:R-:W-:Y:S02]  /*1870*/  IMAD.MOV.U32 R4, RZ, RZ, R10 ;  /* 0x000000ffff047224 */ /* 0x000fe400078e000a */
[----:B------:R-:W-:Y:S02]  /*1880*/  IMAD.MOV.U32 R28, RZ, RZ, R16 ;  /* 0x000000ffff1c7224 */ /* 0x000fe400078e0010 */
[----:B------:R-:W-:-:S07]  /*1890*/  IMAD.MOV.U32 R29, RZ, RZ, R17 ;  /* 0x000000ffff1d7224 */ /* 0x000fce00078e0011 */
.L_x_1299:
[----:B------:R-:W-:Y:S05]  /*18a0*/  BSYNC.RECONVERGENT B3 ;  /* 0x0000000000037941 */ /* 0x000fea0003800200 */
.L_x_1298:
[----:B------:R-:W-:-:S07]  /*18b0*/  VIADD R4, R4, 0x1 ;  /* 0x0000000104047836 */ /* 0x000fce0000000000 */
.L_x_1297:
[----:B------:R-:W-:Y:S05]  /*18c0*/  BSYNC.RECONVERGENT B2 ;  /* 0x0000000000027941 */ /* 0x000fea0003800200 */
.L_x_1296:
        /* <DEDUP_REMOVED lines=50> */
[----:B------:R-:W-:Y:S05]  /*1bf0*/  CALL.REL.NOINC `($__internal_49_$__cuda_sm20_dsqrt_rn_f64_mediumpath_v1) ;  /* 0x0000001000447944 */ /* 0x000fea0003c00000 */
[----:B------:R-:W-:Y:S02]  /*1c00*/  IMAD.MOV.U32 R28, RZ, RZ, R12 ;  /* 0x000000ffff1c7224 */ /* 0x000fe400078e000c */
[----:B------:R-:W-:-:S07]  /*1c10*/  IMAD.MOV.U32 R29, RZ, RZ, R13 ;  /* 0x000000ffff1d7224 */ /* 0x000fce00078e000d */
.L_x_1301:
[----:B------:R-:W-:Y:S05]  /*1c20*/  BSYNC.RECONVERGENT B2 ;  /* 0x0000000000027941 */ /* 0x000fea0003800200 */
.L_x_1300:
        /* <DEDUP_REMOVED lines=8> */
[----:B------:R-:W-:Y:S05]  /*1cb0*/  CALL.REL.NOINC `($gamma_f64$__internal_trig_reduction_slowpathd) ;  /* 0x0000001c00807944 */ /* 0x000fea0003c00000 */
.L_x_1303:
[----:B------:R-:W-:Y:S05]  /*1cc0*/  BSYNC.RECONVERGENT B2 ;  /* 0x0000000000027941 */ /* 0x000fea0003800200 */
.L_x_1302:
[----:B------:R-:W-:-:S08]  /*1cd0*/  DFMA R8, R22, R6, 1 ;  /* 0x3ff000001608742b */ /* 0x000fd00000000006 */
[----:B------:R-:W-:-:S14]  /*1ce0*/  DSETP.GTU.AND P0, PT, R8, RZ, PT ;  /* 0x000000ff0800722a */ /* 0x000fdc0003f0c000 */
[----:B------:R-:W-:Y:S05]  /*1cf0*/  @!P0 BRA `(.L_x_1304) ;  /* 0xfffffff000708947 */ /* 0x000fea000383ffff */
[----:B------:R-:W-:Y:S05]  /*1d00*/  BSYNC.RECONVERGENT B1 ;  /* 0x0000000000017941 */ /* 0x000fea0003800200 */
.L_x_1292:
        /* <DEDUP_REMOVED lines=102> */
.L_x_1307:
[----:B------:R-:W-:Y:S01]  /*2370*/  IMAD.MOV.U32 R12, RZ, RZ, 0x0 ;  /* 0x00000000ff0c7424 */ /* 0x000fe200078e00ff */
[----:B------:R-:W-:Y:S01]  /*2380*/  LOP3.LUT P0, RZ, R11, 0x7fffffff, RZ, 0xc0, !PT ;  /* 0x7fffffff0bff7812 */ /* 0x000fe2000780c0ff */
[----:B------:R-:W-:-:S06]  /*2390*/  IMAD.MOV.U32 R13, RZ, RZ, 0x7ff00000 ;  /* 0x7ff00000ff0d7424 */ /* 0x000fcc00078e00ff */
[----:B------:R-:W-:-:S10]  /*23a0*/  DFMA R12, R10, R12, +INF ;  /* 0x7ff000000a0c742b */ /* 0x000fd4000000000c */
[----:B------:R-:W-:Y:S02]  /*23b0*/  FSEL R10, R12, RZ, P0 ;  /* 0x000000ff0c0a7208 */ /* 0x000fe40000000000 */
[----:B------:R-:W-:-:S07]  /*23c0*/  FSEL R11, R13, -QNAN , P0 ;  /* 0xfff000000d0b7808 */ /* 0x000fce0000000000 */
.L_x_1308:
[----:B------:R-:W-:Y:S05]  /*23d0*/  BSYNC.RECONVERGENT B1 ;  /* 0x0000000000017941 */ /* 0x000fea0003800200 */
.L_x_1306:
        /* <DEDUP_REMOVED lines=78> */
.L_x_1310:
[----:B------:R-:W-:Y:S01]  /*28c0*/  IMAD.MOV.U32 R14, RZ, RZ, 0x0 ;  /* 0x00000000ff0e7424 */ /* 0x000fe200078e00ff */
[----:B------:R-:W-:Y:S01]  /*28d0*/  LOP3.LUT P0, RZ, R13, 0x7fffffff, RZ, 0xc0, !PT ;  /* 0x7fffffff0dff7812 */ /* 0x000fe2000780c0ff */
[----:B------:R-:W-:-:S06]  /*28e0*/  IMAD.MOV.U32 R15, RZ, RZ, 0x7ff00000 ;  /* 0x7ff00000ff0f7424 */ /* 0x000fcc00078e00ff */
[----:B------:R-:W-:-:S10]  /*28f0*/  DFMA R14, R12, R14, +INF ;  /* 0x7ff000000c0e742b */ /* 0x000fd4000000000e */
[----:B------:R-:W-:Y:S02]  /*2900*/  FSEL R16, R14, RZ, P0 ;  /* 0x000000ff0e107208 */ /* 0x000fe40000000000 */
[----:B------:R-:W-:-:S07]  /*2910*/  FSEL R17, R15, -QNAN , P0 ;  /* 0xfff000000f117808 */ /* 0x000fce0000000000 */
.L_x_1311:
[----:B------:R-:W-:Y:S05]  /*2920*/  BSYNC.RECONVERGENT B1 ;  /* 0x0000000000017941 */ /* 0x000fea0003800200 */
.L_x_1309:
        /* <DEDUP_REMOVED lines=9> */
.L_x_1305:
[----:B------:R-:W-:Y:S05]  /*29c0*/  BSYNC.RECONVERGENT B0 ;  /* 0x0000000000007941 */ /* 0x000fea0003800200 */
.L_x_1291:
[----:B------:R-:W0:Y:S01]  /*29d0*/  S2R R0, SR_TID.X ;  /* 0x0000000000007919 */ /* 0x000e220000002100 */
[----:B------:R-:W1:Y:S01]  /*29e0*/  LDCU.64 UR10, c[0x0][0x390] ;  /* 0x00007200ff0a77ac */ /* 0x000e620008000a00 */
[----:B------:R-:W0:Y:S01]  /*29f0*/  LDC R5, c[0x0][0x360] ;  /* 0x0000d800ff057b82 */ /* 0x000e220000000800 */
[----:B------:R-:W-:-:S07]  /*2a00*/  DMUL R8, R24, R8 ;  /* 0x0000000818087228 */ /* 0x000fce0000000000 */
[----:B------:R-:W2:Y:S01]  /*2a10*/  LDC.64 R2, c[0x0][0x380] ;  /* 0x0000e000ff027b82 */ /* 0x000ea20000000a00 */
[----:B-1----:R-:W-:-:S08]  /*2a20*/  DMUL R8, R8, UR10 ;  /* 0x0000000a08087c28 */ /* 0x002fd00008000000 */
[----:B------:R-:W-:Y:S01]  /*2a30*/  DMUL R8, R8, R26 ;  /* 0x0000001a08087228 */ /* 0x000fe20000000000 */
[----:B0-----:R-:W-:-:S04]  /*2a40*/  IMAD R5, R5, UR4, R0 ;  /* 0x0000000405057c24 */ /* 0x001fc8000f8e0200 */
[----:B--2---:R-:W-:-:S05]  /*2a50*/  IMAD.WIDE.U32 R2, R5, 0x8, R2 ;  /* 0x0000000805027825 */ /* 0x004fca00078e0002 */
[----:B------:R-:W-:Y:S01]  /*2a60*/  STG.E.64 desc[UR6][R2.64], R8 ;  /* 0x0000000802007986 */ /* 0x000fe2000c101b06 */
[----:B------:R-:W-:Y:S05]  /*2a70*/  EXIT ;  /* 0x000000000000794d */ /* 0x000fea0003800000 */
        .weak           $__internal_48_$__cuda_sm20_dblrcp_rn_slowpath_v3
        .type           $__internal_48_$__cuda_sm20_dblrcp_rn_slowpath_v3,@function
        .size           $__internal_48_$__cuda_sm20_dblrcp_rn_slowpath_v3,($__internal_49_$__cuda_sm20_dsqrt_rn_f64_mediumpath_v1 - $__internal_48_$__cuda_sm20_dblrcp_rn_slowpath_v3)
$__internal_48_$__cuda_sm20_dblrcp_rn_slowpath_v3:
        /* <DEDUP_REMOVED lines=24> */
.L_x_1316:
        /* <DEDUP_REMOVED lines=10> */
.L_x_1314:
[----:B------:R-:W-:Y:S01]  /*2ca0*/  LOP3.LUT R15, R11, 0x80000, RZ, 0xfc, !PT ;  /* 0x000800000b0f7812 */ /* 0x000fe200078efcff */
[----:B------:R-:W-:-:S07]  /*2cb0*/  IMAD.MOV.U32 R14, RZ, RZ, R10 ;  /* 0x000000ffff0e7224 */ /* 0x000fce00078e000a */
.L_x_1315:
[----:B------:R-:W-:Y:S05]  /*2cc0*/  BSYNC.RECONVERGENT B1 ;  /* 0x0000000000017941 */ /* 0x000fea0003800200 */
.L_x_1313:
[----:B------:R-:W-:Y:S02]  /*2cd0*/  IMAD.MOV.U32 R13, RZ, RZ, 0x0 ;  /* 0x00000000ff0d7424 */ /* 0x000fe400078e00ff */
[----:B------:R-:W-:Y:S02]  /*2ce0*/  IMAD.MOV.U32 R22, RZ, RZ, R14 ;  /* 0x000000ffff167224 */ /* 0x000fe400078e000e */
[----:B------:R-:W-:Y:S01]  /*2cf0*/  IMAD.MOV.U32 R23, RZ, RZ, R15 ;  /* 0x000000ffff177224 */ /* 0x000fe200078e000f */
[----:B------:R-:W-:Y:S06]  /*2d00*/  RET.REL.NODEC R12 `(gamma_f64) ;  /* 0xffffffd00cbc7950 */ /* 0x000fec0003c3ffff */
        .weak           $__internal_49_$__cuda_sm20_dsqrt_rn_f64_mediumpath_v1
        .type           $__internal_49_$__cuda_sm20_dsqrt_rn_f64_mediumpath_v1,@function
        .size           $__internal_49_$__cuda_sm20_dsqrt_rn_f64_mediumpath_v1,($gamma_f64$__internal_accurate_pow - $__internal_49_$__cuda_sm20_dsqrt_rn_f64_mediumpath_v1)
$__internal_49_$__cuda_sm20_dsqrt_rn_f64_mediumpath_v1:
        /* <DEDUP_REMOVED lines=13> */
.L_x_1318:
        /* <DEDUP_REMOVED lines=24> */
.L_x_1320:
[----:B------:R-:W-:-:S11]  /*2f60*/  DADD R10, R18, R18 ;  /* 0x00000000120a7229 */ /* 0x000fd60000000012 */
.L_x_1319:
[----:B------:R-:W-:Y:S05]  /*2f70*/  BSYNC.RECONVERGENT B3 ;  /* 0x0000000000037941 */ /* 0x000fea0003800200 */
.L_x_1317:
[----:B------:R-:W-:Y:S02]  /*2f80*/  IMAD.MOV.U32 R9, RZ, RZ, 0x0 ;  /* 0x00000000ff097424 */ /* 0x000fe400078e00ff */
[----:B------:R-:W-:Y:S02]  /*2f90*/  IMAD.MOV.U32 R12, RZ, RZ, R10 ;  /* 0x000000ffff0c7224 */ /* 0x000fe400078e000a */
[----:B------:R-:W-:Y:S01]  /*2fa0*/  IMAD.MOV.U32 R13, RZ, RZ, R11 ;  /* 0x000000ffff0d7224 */ /* 0x000fe200078e000b */
[----:B------:R-:W-:Y:S06]  /*2fb0*/  RET.REL.NODEC R8 `(gamma_f64) ;  /* 0xffffffd008107950 */ /* 0x000fec0003c3ffff */
        .type           $gamma_f64$__internal_accurate_pow,@function
        .size           $gamma_f64$__internal_accurate_pow,($gamma_f64$__internal_trig_reduction_slowpathd - $gamma_f64$__internal_accurate_pow)
$gamma_f64$__internal_accurate_pow:
        /* <DEDUP_REMOVED lines=169> */
.L_x_1321:
[----:B------:R-:W-:Y:S02]  /*3a50*/  DFMA R12, R16, R10, R10 ;  /* 0x0000000a100c722b */ /* 0x000fe4000000000a */
[----:B------:R-:W-:-:S08]  /*3a60*/  DSETP.NEU.AND P0, PT, |R10|, +INF , PT ;  /* 0x7ff000000a00742a */ /* 0x000fd00003f0d200 */
[----:B------:R-:W-:Y:S01]  /*3a70*/  FSEL R15, R10, R12, !P0 ;  /* 0x0000000c0a0f7208 */ /* 0x000fe20004000000 */
[----:B------:R-:W-:Y:S01]  /*3a80*/  IMAD.MOV.U32 R10, RZ, RZ, R2 ;  /* 0x000000ffff0a7224 */ /* 0x000fe200078e0002 */
[----:B------:R-:W-:Y:S01]  /*3a90*/  FSEL R14, R11, R13, !P0 ;  /* 0x0000000d0b0e7208 */ /* 0x000fe20004000000 */
[----:B------:R-:W-:-:S04]  /*3aa0*/  IMAD.MOV.U32 R11, RZ, RZ, 0x0 ;  /* 0x00000000ff0b7424 */ /* 0x000fc800078e00ff */
[----:B------:R-:W-:Y:S05]  /*3ab0*/  RET.REL.NODEC R10 `(gamma_f64) ;  /* 0xffffffc40a507950 */ /* 0x000fea0003c3ffff */
        .type           $gamma_f64$__internal_trig_reduction_slowpathd,@function
        .size           $gamma_f64$__internal_trig_reduction_slowpathd,(.L_x_1831 - $gamma_f64$__internal_trig_reduction_slowpathd)
$gamma_f64$__internal_trig_reduction_slowpathd:
        /* <DEDUP_REMOVED lines=24> */
.L_x_1326:
        /* <DEDUP_REMOVED lines=29> */
.L_x_1325:
[----:B------:R-:W-:-:S07]  /*3e10*/  IMAD.MOV.U32 R31, RZ, RZ, R11 ;  /* 0x000000ffff1f7224 */ /* 0x000fce00078e000b */
.L_x_1324:
[----:B------:R-:W-:Y:S05]  /*3e20*/  BSYNC.RECONVERGENT B4 ;  /* 0x0000000000047941 */ /* 0x000fea0003800200 */
.L_x_1323:
        /* <DEDUP_REMOVED lines=60> */
.L_x_1328:
[----:B------:R-:W-:Y:S05]  /*41f0*/  BSYNC.RECONVERGENT B4 ;  /* 0x0000000000047941 */ /* 0x000fea0003800200 */
.L_x_1327:
        /* <DEDUP_REMOVED lines=36> */
.L_x_1322:
[----:B------:R-:W-:Y:S02]  /*4440*/  IMAD.MOV.U32 R8, RZ, RZ, R4 ;  /* 0x000000ffff087224 */ /* 0x000fe400078e0004 */
[----:B------:R-:W-:-:S04]  /*4450*/  IMAD.MOV.U32 R9, RZ, RZ, 0x0 ;  /* 0x00000000ff097424 */ /* 0x000fc800078e00ff */
[----:B------:R-:W-:Y:S05]  /*4460*/  RET.REL.NODEC R8 `(gamma_f64) ;  /* 0xffffffb808e47950 */ /* 0x000fea0003c3ffff */
.L_x_1329:
        /* <DEDUP_REMOVED lines=9> */
.L_x_1831:


//--------------------- .text.gamma_f32           --------------------------
	.section	.text.gamma_f32,"ax",@progbits
	.align	128
        .global         gamma_f32
        .type           gamma_f32,@function
        .size           gamma_f32,(.L_x_1835 - gamma_f32)
        .other          gamma_f32,@"STO_CUDA_ENTRY STV_DEFAULT"
gamma_f32:
.text.gamma_f32:
        /* <DEDUP_REMOVED lines=98> */
[----:B------:R-:W-:Y:S05]  /*0620*/  CALL.REL.NOINC `($__internal_50_$__cuda_sm20_dblrcp_rn_slowpath_v3) ;  /* 0x0000002400187944 */ /* 0x000fea0003c00000 */
[----:B------:R-:W-:Y:S02]  /*0630*/  IMAD.MOV.U32 R6, RZ, RZ, R22 ;  /* 0x000000ffff067224 */ /* 0x000fe400078e0016 */
[----:B------:R-:W-:-:S07]  /*0640*/  IMAD.MOV.U32 R7, RZ, RZ, R23 ;  /* 0x000000ffff077224 */ /* 0x000fce00078e0017 */
.L_x_1331:
        /* <DEDUP_REMOVED lines=20> */
[----:B------:R-:W-:Y:S05]  /*0790*/  CALL.REL.NOINC `($gamma_f32$__internal_accurate_pow) ;  /* 0x00000028000c7944 */ /* 0x000fea0003c00000 */
[----:B------:R-:W-:Y:S05]  /*07a0*/  BSYNC.RECONVERGENT B1 ;  /* 0x0000000000017941 */ /* 0x000fea0003800200 */
.L_x_1334:
        /* <DEDUP_REMOVED lines=12> */
.L_x_1333:
[----:B------:R-:W-:Y:S05]  /*0870*/  BSYNC.RECONVERGENT B0 ;  /* 0x0000000000007941 */ /* 0x000fea0003800200 */
.L_x_1332:
        /* <DEDUP_REMOVED lines=15> */
.L_x_1337:
        /* <DEDUP_REMOVED lines=11> */
.L_x_1336:
[----:B------:R-:W-:Y:S05]  /*0a20*/  BSYNC.RECONVERGENT B0 ;  /* 0x0000000000007941 */ /* 0x000fea0003800200 */
.L_x_1335:
        /* <DEDUP_REMOVED lines=18> */
.L_x_1330:
        /* <DEDUP_REMOVED lines=29> */
[----:B------:R-:W-:Y:S05]  /*0d20*/  CALL.REL.NOINC `($__internal_51_$__cuda_sm20_dsqrt_rn_f64_mediumpath_v1) ;  /* 0x0000001c00fc7944 */ /* 0x000fea0003c00000 */
.L_x_1338:
        /* <DEDUP_REMOVED lines=17> */
[----:B------:R-:W-:Y:S05]  /*0e40*/  CALL.REL.NOINC `($__internal_50_$__cuda_sm20_dblrcp_rn_slowpath_v3) ;  /* 0x0000001c00107944 */ /* 0x000fea0003c00000 */
.L_x_1340:
[----:B------:R-:W-:Y:S05]  /*0e50*/  BSYNC.RECONVERGENT B0 ;  /* 0x0000000000007941 */ /* 0x000fea0003800200 */
.L_x_1339:
[----:B------:R-:W-:Y:S01]  /*0e60*/  BSSY.RECONVERGENT B0, `(.L_x_1341) ;  /* 0x00001b6000007945 */ /* 0x000fe20003800200 */
.L_x_1362:
[----:B------:R-:W-:Y:S01]  /*0e70*/  BSSY.RECONVERGENT B1, `(.L_x_1342) ;  /* 0x00000e9000017945 */ /* 0x000fe20003800200 */
[----:B------:R-:W-:Y:S02]  /*0e80*/  IMAD.MOV.U32 R3, RZ, RZ, R2 ;  /* 0x000000ffff037224 */ /* 0x000fe400078e0002 */
[----:B------:R-:W-:Y:S02]  /*0e90*/  IMAD.MOV.U32 R0, RZ, RZ, R5 ;  /* 0x000000ffff007224 */ /* 0x000fe400078e0005 */
[----:B------:R-:W-:Y:S02]  /*0ea0*/  IMAD.MOV.U32 R2, RZ, RZ, R6 ;  /* 0x000000ffff027224 */ /* 0x000fe400078e0006 */
[----:B------:R-:W-:-:S07]  /*0eb0*/  IMAD.MOV.U32 R5, RZ, RZ, R4 ;  /* 0x000000ffff057224 */ /* 0x000fce00078e0004 */
.L_x_1354:
        /* <DEDUP_REMOVED lines=117> */
.L_x_1344:
[----:B------:R-:W-:Y:S01]  /*1610*/  IMAD.MOV.U32 R8, RZ, RZ, 0x0 ;  /* 0x00000000ff087424 */ /* 0x000fe200078e00ff */
[----:B------:R-:W-:Y:S01]  /*1620*/  LOP3.LUT P0, RZ, R11, 0x7fffffff, RZ, 0xc0, !PT ;  /* 0x7fffffff0bff7812 */ /* 0x000fe2000780c0ff */
[----:B------:R-:W-:-:S06]  /*1630*/  IMAD.MOV.U32 R9, RZ, RZ, 0x7ff00000 ;  /* 0x7ff00000ff097424 */ /* 0x000fcc00078e00ff */
[----:B------:R-:W-:-:S10]  /*1640*/  DFMA R8, R10, R8, +INF ;  /* 0x7ff000000a08742b */ /* 0x000fd40000000008 */
[----:B------:R-:W-:Y:S02]  /*1650*/  FSEL R10, R8, RZ, P0 ;  /* 0x000000ff080a7208 */ /* 0x000fe40000000000 */
[----:B------:R-:W-:-:S07]  /*1660*/  FSEL R11, R9, -QNAN , P0 ;  /* 0xfff00000090b7808 */ /* 0x000fce0000000000 */
.L_x_1345:
[----:B------:R-:W-:Y:S05]  /*1670*/  BSYNC.RECONVERGENT B2 ;  /* 0x0000000000027941 */ /* 0x000fea0003800200 */
.L_x_1343:
        /* <DEDUP_REMOVED lines=30> */
[----:B------:R-:W-:Y:S05]  /*1860*/  CALL.REL.NOINC `($gamma_f32$__internal_trig_reduction_slowpathd) ;  /* 0x0000002000987944 */ /* 0x000fea0003c00000 */
[----:B------:R-:W-:Y:S02]  /*1870*/  IMAD.MOV.U32 R4, RZ, RZ, R10 ;  /* 0x000000ffff047224 */ /* 0x000fe400078e000a */
[----:B------:R-:W-:Y:S02]  /*1880*/  IMAD.MOV.U32 R28, RZ, RZ, R16 ;  /* 0x000000ffff1c7224 */ /* 0x000fe400078e0010 */
[----:B------:R-:W-:-:S07]  /*1890*/  IMAD.MOV.U32 R29, RZ, RZ, R17 ;  /* 0x000000ffff1d7224 */ /* 0x000fce00078e0011 */
.L_x_1349:
[----:B------:R-:W-:Y:S05]  /*18a0*/  BSYNC.RECONVERGENT B3 ;  /* 0x0000000000037941 */ /* 0x000fea0003800200 */
.L_x_1348:
[----:B------:R-:W-:-:S07]  /*18b0*/  VIADD R4, R4, 0x1 ;  /* 0x0000000104047836 */ /* 0x000fce0000000000 */
.L_x_1347:
[----:B------:R-:W-:Y:S05]  /*18c0*/  BSYNC.RECONVERGENT B2 ;  /* 0x0000000000027941 */ /* 0x000fea0003800200 */
.L_x_1346:
        /* <DEDUP_REMOVED lines=50> */
[----:B------:R-:W-:Y:S05]  /*1bf0*/  CALL.REL.NOINC `($__internal_51_$__cuda_sm20_dsqrt_rn_f64_mediumpath_v1) ;  /* 0x0000001000487944 */ /* 0x000fea0003c00000 */
[----:B------:R-:W-:Y:S02]  /*1c00*/  IMAD.MOV.U32 R28, RZ, RZ, R12 ;  /* 0x000000ffff1c7224 */ /* 0x000fe400078e000c */
[----:B------:R-:W-:-:S07]  /*1c10*/  IMAD.MOV.U32 R29, RZ, RZ, R13 ;  /* 0x000000ffff1d7224 */ /* 0x000fce00078e000d */
.L_x_1351:
[----:B------:R-:W-:Y:S05]  /*1c20*/  BSYNC.RECONVERGENT B2 ;  /* 0x0000000000027941 */ /* 0x000fea0003800200 */
.L_x_1350:
        /* <DEDUP_REMOVED lines=8> */
[----:B------:R-:W-:Y:S05]  /*1cb0*/  CALL.REL.NOINC `($gamma_f32$__internal_trig_reduction_slowpathd) ;  /* 0x0000001c00847944 */ /* 0x000fea0003c00000 */
.L_x_1353:
[----:B------:R-:W-:Y:S05]  /*1cc0*/  BSYNC.RECONVERGENT B2 ;  /* 0x0000000000027941 */ /* 0x000fea0003800200 */
.L_x_1352:
[----:B------:R-:W-:-:S08]  /*1cd0*/  DFMA R8, R22, R6, 1 ;  /* 0x3ff000001608742b */ /* 0x000fd00000000006 */
[----:B------:R-:W-:-:S14]  /*1ce0*/  DSETP.GTU.AND P0, PT, R8, RZ, PT ;  /* 0x000000ff0800722a */ /* 0x000fdc0003f0c000 */
[----:B------:R-:W-:Y:S05]  /*1cf0*/  @!P0 BRA `(.L_x_1354) ;  /* 0xfffffff000708947 */ /* 0x000fea000383ffff */
[----:B------:R-:W-:Y:S05]  /*1d00*/  BSYNC.RECONVERGENT B1 ;  /* 0x0000000000017941 */ /* 0x000fea0003800200 */
.L_x_1342:
        /* <DEDUP_REMOVED lines=102> */
.L_x_1357:
[----:B------:R-:W-:Y:S01]  /*2370*/  IMAD.MOV.U32 R12, RZ, RZ, 0x0 ;  /* 0x00000000ff0c7424 */ /* 0x000fe200078e00ff */
[----:B------:R-:W-:Y:S01]  /*2380*/  LOP3.LUT P0, RZ, R11, 0x7fffffff, RZ, 0xc0, !PT ;  /* 0x7fffffff0bff7812 */ /* 0x000fe2000780c0ff */
[----:B------:R-:W-:-:S06]  /*2390*/  IMAD.MOV.U32 R13, RZ, RZ, 0x7ff00000 ;  /* 0x7ff00000ff0d7424 */ /* 0x000fcc00078e00ff */
[----:B------:R-:W-:-:S10]  /*23a0*/  DFMA R12, R10, R12, +INF ;  /* 0x7ff000000a0c742b */ /* 0x000fd4000000000c */
[----:B------:R-:W-:Y:S02]  /*23b0*/  FSEL R10, R12, RZ, P0 ;  /* 0x000000ff0c0a7208 */ /* 0x000fe40000000000 */
[----:B------:R-:W-:-:S07]  /*23c0*/  FSEL R11, R13, -QNAN , P0 ;  /* 0xfff000000d0b7808 */ /* 0x000fce0000000000 */
.L_x_1358:
[----:B------:R-:W-:Y:S05]  /*23d0*/  BSYNC.RECONVERGENT B1 ;  /* 0x0000000000017941 */ /* 0x000fea0003800200 */
.L_x_1356:
        /* <DEDUP_REMOVED lines=78> */
.L_x_1360:
[----:B------:R-:W-:Y:S01]  /*28c0*/  IMAD.MOV.U32 R14, RZ, RZ, 0x0 ;  /* 0x00000000ff0e7424 */ /* 0x000fe200078e00ff */
[----:B------:R-:W-:Y:S01]  /*28d0*/  LOP3.LUT P0, RZ, R13, 0x7fffffff, RZ, 0xc0, !PT ;  /* 0x7fffffff0dff7812 */ /* 0x000fe2000780c0ff */
[----:B------:R-:W-:-:S06]  /*28e0*/  IMAD.MOV.U32 R15, RZ, RZ, 0x7ff00000 ;  /* 0x7ff00000ff0f7424 */ /* 0x000fcc00078e00ff */
[----:B------:R-:W-:-:S10]  /*28f0*/  DFMA R14, R12, R14, +INF ;  /* 0x7ff000000c0e742b */ /* 0x000fd4000000000e */
[----:B------:R-:W-:Y:S02]  /*2900*/  FSEL R16, R14, RZ, P0 ;  /* 0x000000ff0e107208 */ /* 0x000fe40000000000 */
[----:B------:R-:W-:-:S07]  /*2910*/  FSEL R17, R15, -QNAN , P0 ;  /* 0xfff000000f117808 */ /* 0x000fce0000000000 */
.L_x_1361:
[----:B------:R-:W-:Y:S05]  /*2920*/  BSYNC.RECONVERGENT B1 ;  /* 0x0000000000017941 */ /* 0x000fea0003800200 */
.L_x_1359:
        /* <DEDUP_REMOVED lines=9> */
.L_x_1355:
[----:B------:R-:W-:Y:S05]  /*29c0*/  BSYNC.RECONVERGENT B0 ;  /* 0x0000000000007941 */ /* 0x000fea0003800200 */
.L_x_1341:
[----:B------:R-:W0:Y:S01]  /*29d0*/  LDCU.64 UR10, c[0x0][0x390] ;  /* 0x00007200ff0a77ac */ /* 0x000e220008000a00 */
[----:B------:R-:W1:Y:S01]  /*29e0*/  S2R R0, SR_TID.X ;  /* 0x0000000000007919 */ /* 0x000e620000002100 */
[----:B------:R-:W-:Y:S01]  /*29f0*/  DMUL R8, R24, R8 ;  /* 0x0000000818087228 */ /* 0x000fe20000000000 */
[----:B------:R-:W1:Y:S08]  /*2a00*/  LDC R5, c[0x0][0x360] ;  /* 0x0000d800ff057b82 */ /* 0x000e700000000800 */
[----:B------:R-:W2:Y:S01]  /*2a10*/  LDC.64 R2, c[0x0][0x380] ;  /* 0x0000e000ff027b82 */ /* 0x000ea20000000a00 */
[----:B0-----:R-:W-:-:S08]  /*2a20*/  DMUL R8, R8, UR10 ;  /* 0x0000000a08087c28 */ /* 0x001fd00008000000 */
[----:B------:R-:W-:Y:S01]  /*2a30*/  DMUL R8, R8, R26 ;  /* 0x0000001a08087228 */ /* 0x000fe20000000000 */
[----:B-1----:R-:W-:-:S09]  /*2a40*/  IMAD R5, R5, UR4, R0 ;  /* 0x0000000405057c24 */ /* 0x002fd2000f8e0200 */
[----:B------:R-:W0:Y:S01]  /*2a50*/  F2F.F32.F64 R9, R8 ;  /* 0x0000000800097310 */ /* 0x000e220000301000 */
[----:B--2---:R-:W-:-:S05]  /*2a60*/  IMAD.WIDE.U32 R2, R5, 0x4, R2 ;  /* 0x0000000405027825 */ /* 0x004fca00078e0002 */
[----:B0-----:R-:W-:Y:S01]  /*2a70*/  STG.E desc[UR6][R2.64], R9 ;  /* 0x0000000902007986 */ /* 0x001fe2000c101906 */
[----:B------:R-:W-:Y:S05]  /*2a80*/  EXIT ;  /* 0x000000000000794d */ /* 0x000fea0003800000 */
        .weak           $__internal_50_$__cuda_sm20_dblrcp_rn_slowpath_v3
        .type           $__internal_50_$__cuda_sm20_dblrcp_rn_slowpath_v3,@function
        .size           $__internal_50_$__cuda_sm20_dblrcp_rn_slowpath_v3,($__internal_51_$__cuda_sm20_dsqrt_rn_f64_mediumpath_v1 - $__internal_50_$__cuda_sm20_dblrcp_rn_slowpath_v3)
$__internal_50_$__cuda_sm20_dblrcp_rn_slowpath_v3:
        /* <DEDUP_REMOVED lines=24> */
.L_x_1366:
        /* <DEDUP_REMOVED lines=10> */
.L_x_1364:
[----:B------:R-:W-:Y:S01]  /*2cb0*/  LOP3.LUT R15, R11, 0x80000, RZ, 0xfc, !PT ;  /* 0x000800000b0f7812 */ /* 0x000fe200078efcff */
[----:B------:R-:W-:-:S07]  /*2cc0*/  IMAD.MOV.U32 R14, RZ, RZ, R10 ;  /* 0x000000ffff0e7224 */ /* 0x000fce00078e000a */
.L_x_1365:
[----:B------:R-:W-:Y:S05]  /*2cd0*/  BSYNC.RECONVERGENT B1 ;  /* 0x0000000000017941 */ /* 0x000fea0003800200 */
.L_x_1363:
[----:B------:R-:W-:Y:S02]  /*2ce0*/  IMAD.MOV.U32 R13, RZ, RZ, 0x0 ;  /* 0x00000000ff0d7424 */ /* 0x000fe400078e00ff */
[----:B------:R-:W-:Y:S02]  /*2cf0*/  IMAD.MOV.U32 R22, RZ, RZ, R14 ;  /* 0x000000ffff167224 */ /* 0x000fe400078e000e */
[----:B------:R-:W-:Y:S01]  /*2d00*/  IMAD.MOV.U32 R23, RZ, RZ, R15 ;  /* 0x000000ffff177224 */ /* 0x000fe200078e000f */
[----:B------:R-:W-:Y:S06]  /*2d10*/  RET.REL.NODEC R12 `(gamma_f32) ;  /* 0xffffffd00cb87950 */ /* 0x000fec0003c3ffff */
        .weak           $__internal_51_$__cuda_sm20_dsqrt_rn_f64_mediumpath_v1
        .type           $__internal_51_$__cuda_sm20_dsqrt_rn_f64_mediumpath_v1,@function
        .size           $__internal_51_$__cuda_sm20_dsqrt_rn_f64_mediumpath_v1,($gamma_f32$__internal_accurate_pow - $__internal_51_$__cuda_sm20_dsqrt_rn_f64_mediumpath_v1)
$__internal_51_$__cuda_sm20_dsqrt_rn_f64_mediumpath_v1:
        /* <DEDUP_REMOVED lines=13> */
.L_x_1368:
        /* <DEDUP_REMOVED lines=24> */
.L_x_1370:
[----:B------:R-:W-:-:S11]  /*2f70*/  DADD R10, R18, R18 ;  /* 0x00000000120a7229 */ /* 0x000fd60000000012 */
.L_x_1369:
[----:B------:R-:W-:Y:S05]  /*2f80*/  BSYNC.RECONVERGENT B3 ;  /* 0x0000000000037941 */ /* 0x000fea0003800200 */
.L_x_1367:
[----:B------:R-:W-:Y:S02]  /*2f90*/  IMAD.MOV.U32 R9, RZ, RZ, 0x0 ;  /* 0x00000000ff097424 */ /* 0x000fe400078e00ff */
[----:B------:R-:W-:Y:S02]  /*2fa0*/  IMAD.MOV.U32 R12, RZ, RZ, R10 ;  /* 0x000000ffff0c7224 */ /* 0x000fe400078e000a */
[----:B------:R-:W-:Y:S01]  /*2fb0*/  IMAD.MOV.U32 R13, RZ, RZ, R11 ;  /* 0x000000ffff0d7224 */ /* 0x000fe200078e000b */
[----:B------:R-:W-:Y:S06]  /*2fc0*/  RET.REL.NODEC R8 `(gamma_f32) ;  /* 0xffffffd0080c7950 */ /* 0x000fec0003c3ffff */
        .type           $gamma_f32$__internal_accurate_pow,@function
        .size           $gamma_f32$__internal_accurate_pow,($gamma_f32$__internal_trig_reduction_slowpathd - $gamma_f32$__internal_accurate_pow)
$gamma_f32$__internal_accurate_pow:
        /* <DEDUP_REMOVED lines=169> */
.L_x_1371:
[----:B------:R-:W-:Y:S02]  /*3a60*/  DFMA R12, R16, R10, R10 ;  /* 0x0000000a100c722b */ /* 0x000fe4000000000a */
[----:B------:R-:W-:-:S08]  /*3a70*/  DSETP.NEU.AND P0, PT, |R10|, +INF , PT ;  /* 0x7ff000000a00742a */ /* 0x000fd00003f0d200 */
[----:B------:R-:W-:Y:S01]  /*3a80*/  FSEL R15, R10, R12, !P0 ;  /* 0x0000000c0a0f7208 */ /* 0x000fe20004000000 */
[----:B------:R-:W-:Y:S01]  /*3a90*/  IMAD.MOV.U32 R10, RZ, RZ, R2 ;  /* 0x000000ffff0a7224 */ /* 0x000fe200078e0002 */
[----:B------:R-:W-:Y:S01]  /*3aa0*/  FSEL R14, R11, R13, !P0 ;  /* 0x0000000d0b0e7208 */ /* 0x000fe20004000000 */
[----:B------:R-:W-:-:S04]  /*3ab0*/  IMAD.MOV.U32 R11, RZ, RZ, 0x0 ;  /* 0x00000000ff0b7424 */ /* 0x000fc800078e00ff */
[----:B------:R-:W-:Y:S05]  /*3ac0*/  RET.REL.NODEC R10 `(gamma_f32) ;  /* 0xffffffc40a4c7950 */ /* 0x000fea0003c3ffff */
        .type           $gamma_f32$__internal_trig_reduction_slowpathd,@function
        .size           $gamma_f32$__internal_trig_reduction_slowpathd,(.L_x_1835 - $gamma_f32$__internal_trig_reduction_slowpathd)
$gamma_f32$__internal_trig_reduction_slowpathd:
        /* <DEDUP_REMOVED lines=24> */
.L_x_1376:
        /* <DEDUP_REMOVED lines=29> */
.L_x_1375:
[----:B------:R-:W-:-:S07]  /*3e20*/  IMAD.MOV.U32 R31, RZ, RZ, R11 ;  /* 0x000000ffff1f7224 */ /* 0x000fce00078e000b */
.L_x_1374:
[----:B------:R-:W-:Y:S05]  /*3e30*/  BSYNC.RECONVERGENT B4 ;  /* 0x0000000000047941 */ /* 0x000fea0003800200 */
.L_x_1373:
        /* <DEDUP_REMOVED lines=60> */
.L_x_1378:
[----:B------:R-:W-:Y:S05]  /*4200*/  BSYNC.RECONVERGENT B4 ;  /* 0x0000000000047941 */ /* 0x000fea0003800200 */
.L_x_1377:
        /* <DEDUP_REMOVED lines=36> */
.L_x_1372:
[----:B------:R-:W-:Y:S02]  /*4450*/  IMAD.MOV.U32 R8, RZ, RZ, R4 ;  /* 0x000000ffff087224 */ /* 0x000fe400078e0004 */
[----:B------:R-:W-:-:S04]  /*4460*/  IMAD.MOV.U32 R9, RZ, RZ, 0x0 ;  /* 0x00000000ff097424 */ /* 0x000fc800078e00ff */
[----:B------:R-:W-:Y:S05]  /*4470*/  RET.REL.NODEC R8 `(gamma_f32) ;  /* 0xffffffb808e07950 */ /* 0x000fea0003c3ffff */
.L_x_1379:
        /* <DEDUP_REMOVED lines=16> */
.L_x_1835:


//--------------------- .text.beta_bf16           --------------------------
	.section	.text.beta_bf16,"ax",@progbits
	.align	128
        .global         beta_bf16
        .type           beta_bf16,@function
        .size           beta_bf16,(.L_x_1840 - beta_bf16)
        .other          beta_bf16,@"STO_CUDA_ENTRY STV_DEFAULT"
beta_bf16:
.text.beta_bf16:
        /* <DEDUP_REMOVED lines=59> */
[----:B------:R-:W-:Y:S02]  /*03b0*/  LOP3.LUT R4, R3, R10, RZ, 0x3c, !PT ;  /* 0x0000000a03047212 */ /* 0x000fe400078e3cff */
[----:B------:R-:W-:Y:S02]  /*03c0*/  LOP3.LUT R3, R0, R5, RZ, 0x3c, !PT ;  /* 0x0000000500037212 */ /* 0x000fe400078e3cff */
[--C-:B------:R-:W-:Y:S02]  /*03d0*/  SHF.R.U64 R9, R8, 0x1f, R2.reuse ;  /* 0x0000001f08097819 */ /* 0x100fe40000001202 */
[----:B------:R-:W-:-:S02]  /*03e0*/  SHF.R.U32.HI R29, RZ, 0x1f, R2 ;  /* 0x0000001fff1d7819 */ /* 0x000fc40000011602 */
[----:B------:R-:W-:Y:S02]  /*03f0*/  SEL R4, R4, 0x1, P0 ;  /* 0x0000000104047807 */ /* 0x000fe40000000000 */
[----:B------:R-:W-:Y:S02]  /*0400*/  SEL R3, R3, RZ, P0 ;  /* 0x000000ff03037207 */ /* 0x000fe40000000000 */
[----:B------:R-:W-:Y:S01]  /*0410*/  LOP3.LUT R8, R9, R8, RZ, 0x3c, !PT ;  /* 0x0000000809087212 */ /* 0x000fe200078e3cff */
[----:B------:R-:W-:Y:S01]  /*0420*/  IMAD.MOV.U32 R0, RZ, RZ, R4 ;  /* 0x000000ffff007224 */ /* 0x000fe200078e0004 */
[----:B------:R-:W-:Y:S01]  /*0430*/  LOP3.LUT R29, R29, R2, RZ, 0x3c, !PT ;  /* 0x000000021d1d7212 */ /* 0x000fe200078e3cff */
[----:B------:R-:W-:Y:S01]  /*0440*/  IMAD.MOV.U32 R2, RZ, RZ, R3 ;  /* 0x000000ffff027224 */ /* 0x000fe200078e0003 */
[----:B------:R-:W-:Y:S02]  /*0450*/  SEL R28, R8, 0x1, P1 ;  /* 0x00000001081c7807 */ /* 0x000fe40000800000 */
[----:B------:R-:W-:Y:S01]  /*0460*/  SEL R29, R29, RZ, P1 ;  /* 0x000000ff1d1d7207 */ /* 0x000fe20000800000 */
        /* <DEDUP_REMOVED lines=8> */
[----:B------:R-:W-:-:S03]  /*04f0*/  IMAD.SHL.U32 R5, R28, 0x800000, RZ ;  /* 0x008000001c057824 */ /* 0x000fc600078e00ff */
[----:B------:R-:W1:Y:S02]  /*0500*/  I2F.F64.U64 R30, R12 ;  /* 0x0000000c001e7312 */ /* 0x000e640000301800 */
[----:B------:R-:W-:Y:S01]  /*0510*/  LOP3.LUT R0, R5, R28, RZ, 0x3c, !PT ;  /* 0x0000001c05007212 */ /* 0x000fe200078e3cff */
[----:B0-----:R-:W-:-:S05]  /*0520*/  VIADD R8, R14, 0x300402 ;  /* 0x003004020e087836 */ /* 0x001fca0000000000 */
[----:B------:R-:W0:Y:S01]  /*0530*/  MUFU.RCP64H R9, R14 ;  /* 0x0000000e00097308 */ /* 0x000e220000001800 */
[----:B------:R-:W-:Y:S01]  /*0540*/  FSETP.GEU.AND P0, PT, |R8|, 5.8789094863358348022e-39, PT ;  /* 0x004004020800780b */ /* 0x000fe20003f0e200 */
[----:B-1----:R-:W-:Y:S02]  /*0550*/  DMUL R30, R30, 1.1102230246251565404e-16 ;  /* 0x3ca000001e1e7828 */ /* 0x002fe40000000000 */
[----:B0-----:R-:W-:-:S08]  /*0560*/  DFMA R10, R8, -R6, 1 ;  /* 0x3ff00000080a742b */ /* 0x001fd00000000806 */
[----:B------:R-:W-:-:S08]  /*0570*/  DFMA R10, R10, R10, R10 ;  /* 0x0000000a0a0a722b */ /* 0x000fd0000000000a */
[----:B------:R-:W-:-:S08]  /*0580*/  DFMA R10, R8, R10, R8 ;  /* 0x0000000a080a722b */ /* 0x000fd00000000008 */
[----:B------:R-:W-:-:S08]  /*0590*/  DFMA R6, R10, -R6, 1 ;  /* 0x3ff000000a06742b */ /* 0x000fd00000000806 */
[----:B------:R-:W-:Y:S01]  /*05a0*/  DFMA R16, R10, R6, R10 ;  /* 0x000000060a10722b */ /* 0x000fe2000000000a */
[----:B------:R-:W-:Y:S10]  /*05b0*/  @P0 BRA `(.L_x_1381) ;  /* 0x0000000000240947 */ /* 0x000ff40003800000 */
[----:B------:R-:W0:Y:S01]  /*05c0*/  LDCU.64 UR4, c[0x0][0x388] ;  /* 0x00007100ff0477ac */ /* 0x000e220008000a00 */
[----:B------:R-:W-:Y:S02]  /*05d0*/  LOP3.LUT R10, R14, 0x7fffffff, RZ, 0xc0, !PT ;  /* 0x7fffffff0e0a7812 */ /* 0x000fe400078ec0ff */
[----:B------:R-:W-:-:S03]  /*05e0*/  MOV R5, 0x630 ;  /* 0x0000063000057802 */ /* 0x000fc60000000f00 */
[----:B------:R-:W-:Y:S02]  /*05f0*/  VIADD R10, R10, 0xfff00000 ;  /* 0xfff000000a0a7836 */ /* 0x000fe40000000000 */
[----:B0-----:R-:W-:Y:S02]  /*0600*/  IMAD.U32 R6, RZ, RZ, UR4 ;  /* 0x00000004ff067e24 */ /* 0x001fe4000f8e00ff */
[----:B------:R-:W-:-:S07]  /*0610*/  IMAD.U32 R7, RZ, RZ, UR5 ;  /* 0x00000005ff077e24 */ /* 0x000fce000f8e00ff */
[----:B------:R-:W-:Y:S05]  /*0620*/  CALL.REL.NOINC `($__internal_52_$__cuda_sm20_dblrcp_rn_slowpath_v3) ;  /* 0x0000004800d47944 */ /* 0x000fea0003c00000 */
[----:B------:R-:W-:Y:S02]  /*0630*/  IMAD.MOV.U32 R16, RZ, RZ, R24 ;  /* 0x000000ffff107224 */ /* 0x000fe400078e0018 */
[----:B------:R-:W-:-:S07]  /*0640*/  IMAD.MOV.U32 R17, RZ, RZ, R25 ;  /* 0x000000ffff117224 */ /* 0x000fce00078e0019 */
.L_x_1381:
[----:B------:R-:W-:Y:S01]  /*0650*/  SHF.R.U32.HI R5, RZ, 0x14, R17 ;  /* 0x00000014ff057819 */ /* 0x000fe20000011611 */
[----:B------:R-:W-:Y:S01]  /*0660*/  DSETP.NEU.AND P2, PT, R30, RZ, PT ;  /* 0x000000ff1e00722a */ /* 0x000fe20003f4d000 */
[----:B------:R-:W-:Y:S02]  /*0670*/  BSSY.RECONVERGENT B0, `(.L_x_1382) ;  /* 0x0000020000007945 */ /* 0x000fe40003800200 */
[----:B------:R-:W-:-:S03]  /*0680*/  LOP3.LUT R5, R5, 0x7ff, RZ, 0xc0, !PT ;  /* 0x000007ff05057812 */ /* 0x000fc600078ec0ff */
[----:B------:R-:W-:Y:S02]  /*0690*/  ISETP.GE.OR P3, PT, R17, RZ, P2 ;  /* 0x000000ff1100720c */ /* 0x000fe40001766670 */
[----:B------:R-:W-:-:S05]  /*06a0*/  VIADD R5, R5, 0xfffffc0c ;  /* 0xfffffc0c05057836 */ /* 0x000fca0000000000 */
[CC--:B------:R-:W-:Y:S02]  /*06b0*/  SHF.L.U32 R6, R16.reuse, R5.reuse, RZ ;  /* 0x0000000510067219 */ /* 0x0c0fe400000006ff */
[----:B------:R-:W-:Y:S02]  /*06c0*/  SHF.L.U64.HI R5, R16, R5, R17 ;  /* 0x0000000510057219 */ /* 0x000fe40000010211 */
[----:B------:R-:W-:Y:S01]  /*06d0*/  ISETP.NE.U32.AND P0, PT, R6, RZ, PT ;  /* 0x000000ff0600720c */ /* 0x000fe20003f05070 */
[----:B------:R-:W-:-:S03]  /*06e0*/  @!P2 IMAD.MOV.U32 R6, RZ, RZ, RZ ;  /* 0x000000ffff06a224 */ /* 0x000fc600078e00ff */
        /* <DEDUP_REMOVED lines=12> */
[----:B------:R-:W-:Y:S05]  /*07b0*/  CALL.REL.NOINC `($beta_bf16$__internal_accurate_pow) ;  /* 0x0000005400407944 */ /* 0x000fea0003c00000 */
[----:B------:R-:W-:Y:S05]  /*07c0*/  BSYNC.RECONVERGENT B1 ;  /* 0x0000000000017941 */ /* 0x000fea0003800200 */
.L_x_1384:
[----:B------:R-:W0:Y:S01]  /*07d0*/  FRND.F64.TRUNC R8, R16 ;  /* 0x0000001000087313 */ /* 0x000e22000030d800 */
[----:B------:R-:W-:Y:S01]  /*07e0*/  DADD R10, -RZ, -R6 ;  /* 0x00000000ff0a7229 */ /* 0x000fe20000000906 */
[----:B------:R-:W-:-:S09]  /*07f0*/  ISETP.GE.AND P2, PT, R31, RZ, PT ;  /* 0x000000ff1f00720c */ /* 0x000fd20003f46270 */
[-C--:B------:R-:W-:Y:S02]  /*0800*/  FSEL R5, R10, R6.reuse, P1 ;  /* 0x000000060a057208 */ /* 0x080fe40000800000 */
[-C--:B------:R-:W-:Y:S01]  /*0810*/  FSEL R10, R11, R7.reuse, P1 ;  /* 0x000000070b0a7208 */ /* 0x080fe20000800000 */
[----:B0-----:R-:W-:Y:S01]  /*0820*/  DSETP.NEU.AND P0, PT, R16, R8, PT ;  /* 0x000000081000722a */ /* 0x001fe20003f0d000 */
[----:B------:R-:W-:Y:S02]  /*0830*/  FSEL R6, R5, R6, !P2 ;  /* 0x0000000605067208 */ /* 0x000fe40005000000 */
[----:B------:R-:W-:-:S11]  /*0840*/  FSEL R7, R10, R7, !P2 ;  /* 0x000000070a077208 */ /* 0x000fd60005000000 */
[----:B------:R-:W-:Y:S02]  /*0850*/  @P0 FSEL R6, R6, RZ, P2 ;  /* 0x000000ff06060208 */ /* 0x000fe40001000000 */
[----:B------:R-:W-:-:S07]  /*0860*/  @P0 FSEL R7, R7, -QNAN , P2 ;  /* 0xfff8000007070808 */ /* 0x000fce0001000000 */
.L_x_1383:
[----:B------:R-:W-:Y:S05]  /*0870*/  BSYNC.RECONVERGENT B0 ;  /* 0x0000000000007941 */ /* 0x000fea0003800200 */
.L_x_1382:
        /* <DEDUP_REMOVED lines=15> */
.L_x_1387:
[----:B------:R-:W-:-:S14]  /*0970*/  DSETP.NEU.AND P0, PT, R30, +INF , PT ;  /* 0x7ff000001e00742a */ /* 0x000fdc0003f0d000 */
[----:B------:R-:W-:Y:S05]  /*0980*/  @P0 BRA `(.L_x_1386) ;  /* 0x0000000000240947 */ /* 0x000fea0003800000 */
[----:B------:R-:W-:Y:S02]  /*0990*/  ISETP.GE.AND P0, PT, R17, RZ, PT ;  /* 0x000000ff1100720c */ /* 0x000fe40003f06270 */
[----:B------:R-:W-:Y:S02]  /*09a0*/  ISETP.GE.AND P2, PT, R31, RZ, PT ;  /* 0x000000ff1f00720c */ /* 0x000fe40003f46270 */
[----:B------:R-:W-:Y:S02]  /*09b0*/  SEL R7, RZ, 0x7ff00000, !P0 ;  /* 0x7ff00000ff077807 */ /* 0x000fe40004000000 */
[----:B------:R-:W-:-:S03]  /*09c0*/  LOP3.LUT R5, R17, 0x7fffffff, RZ, 0xc0, !PT ;  /* 0x7fffffff11057812 */ /* 0x000fc600078ec0ff */
[----:B------:R-:W-:Y:S01]  /*09d0*/  VIADD R6, R7, 0x80000000 ;  /* 0x8000000007067836 */ /* 0x000fe20000000000 */
[----:B------:R-:W-:-:S04]  /*09e0*/  ISETP.NE.AND P0, PT, R5, 0x3fe00000, PT ;  /* 0x3fe000000500780c */ /* 0x000fc80003f05270 */
[----:B------:R-:W-:-:S04]  /*09f0*/  SEL R6, R6, R7, P0 ;  /* 0x0000000706067207 */ /* 0x000fc80000000000 */
[----:B------:R-:W-:Y:S01]  /*0a00*/  @!P2 SEL R7, R6, R7, P1 ;  /* 0x000000070607a207 */ /* 0x000fe20000800000 */
[----:B------:R-:W-:-:S07]  /*0a10*/  IMAD.MOV.U32 R6, RZ, RZ, RZ ;  /* 0x000000ffff067224 */ /* 0x000fce00078e00ff */
.L_x_1386:
[----:B------:R-:W-:Y:S05]  /*0a20*/  BSYNC.RECONVERGENT B0 ;  /* 0x0000000000007941 */ /* 0x000fea0003800200 */
.L_x_1385:
[----:B------:R-:W0:Y:S01]  /*0a30*/  LDC.64 R22, c[0x0][0x388] ;  /* 0x0000e200ff167b82 */ /* 0x000e220000000a00 */
[----:B------:R-:W-:Y:S01]  /*0a40*/  DSETP.NEU.AND P0, PT, R30, 1, PT ;  /* 0x3ff000001e00742a */ /* 0x000fe20003f0d000 */
[--C-:B------:R-:W-:Y:S01]  /*0a50*/  SHF.R.U64 R9, R4, 0x5, R3.reuse ;  /* 0x0000000504097819 */ /* 0x100fe20000001203 */
[----:B------:R-:W-:Y:S01]  /*0a60*/  DSETP.NEU.AND P1, PT, R16, RZ, PT ;  /* 0x000000ff1000722a */ /* 0x000fe20003f2d000 */
[----:B------:R-:W-:Y:S01]  /*0a70*/  SHF.R.U64 R5, R0, 0x12, R2 ;  /* 0x0000001200057819 */ /* 0x000fe20000001202 */
[----:B------:R-:W-:Y:S01]  /*0a80*/  IMAD.MOV.U32 R28, RZ, RZ, R4 ;  /* 0x000000ffff1c7224 */ /* 0x000fe200078e0004 */
[--C-:B------:R-:W-:Y:S01]  /*0a90*/  SHF.R.U32.HI R10, RZ, 0x5, R3.reuse ;  /* 0x00000005ff0a7819 */ /* 0x100fe20000011603 */
[----:B------:R-:W-:Y:S01]  /*0aa0*/  IMAD.MOV.U32 R29, RZ, RZ, R3 ;  /* 0x000000ffff1d7224 */ /* 0x000fe200078e0003 */
[----:B------:R-:W-:Y:S02]  /*0ab0*/  SHF.R.U32.HI R8, RZ, 0x12, R2 ;  /* 0x00000012ff087819 */ /* 0x000fe40000011602 */
[----:B------:R-:W-:-:S02]  /*0ac0*/  LOP3.LUT R5, R4, R9, R5, 0x96, !PT ;  /* 0x0000000904057212 */ /* 0x000fc400078e9605 */
[----:B------:R-:W-:Y:S02]  /*0ad0*/  FSEL R26, R6, RZ, P0 ;  /* 0x000000ff061a7208 */ /* 0x000fe40000000000 */
[----:B------:R-:W-:Y:S02]  /*0ae0*/  LOP3.LUT R9, R3, R10, R8, 0x96, !PT ;  /* 0x0000000a03097212 */ /* 0x000fe400078e9608 */
[----:B------:R-:W-:Y:S02]  /*0af0*/  FSEL R6, R7, 1.875, P0 ;  /* 0x3ff0000007067808 */ /* 0x000fe40000000000 */
[----:B------:R-:W-:Y:S02]  /*0b00*/  LOP3.LUT R0, R5, R0, RZ, 0x3c, !PT ;  /* 0x0000000005007212 */ /* 0x000fe400078e3cff */
[----:B------:R-:W-:Y:S02]  /*0b10*/  LOP3.LUT R2, R9, R2, RZ, 0x3c, !PT ;  /* 0x0000000209027212 */ /* 0x000fe400078e3cff */
[----:B------:R-:W-:Y:S01]  /*0b20*/  FSEL R26, R26, RZ, P1 ;  /* 0x000000ff1a1a7208 */ /* 0x000fe20000800000 */
[----:B0-----:R-:W-:Y:S01]  /*0b30*/  DADD R22, R22, 1 ;  /* 0x3ff0000016167429 */ /* 0x001fe20000000000 */
[----:B------:R-:W-:-:S10]  /*0b40*/  FSEL R27, R6, 1.875, P1 ;  /* 0x3ff00000061b7808 */ /* 0x000fd40000800000 */
.L_x_1380:
        /* <DEDUP_REMOVED lines=27> */
[----:B------:R-:W-:Y:S05]  /*0d00*/  CALL.REL.NOINC `($__internal_54_$__cuda_sm20_dsqrt_rn_f64_mediumpath_v1) ;  /* 0x0000004c00387944 */ /* 0x000fea0003c00000 */
[----:B------:R-:W-:-:S07]  /*0d10*/  IMAD.MOV.U32 R6, RZ, RZ, R3 ;  /* 0x000000ffff067224 */ /* 0x000fce00078e0003 */
.L_x_1388:
        /* <DEDUP_REMOVED lines=15> */
[----:B------:R-:W-:Y:S05]  /*0e10*/  CALL.REL.NOINC `($__internal_52_$__cuda_sm20_dblrcp_rn_slowpath_v3) ;  /* 0x0000004000d87944 */ /* 0x000fea0003c00000 */
.L_x_1390:
[----:B------:R-:W-:Y:S05]  /*0e20*/  BSYNC.RECONVERGENT B0 ;  /* 0x0000000000007941 */ /* 0x000fea0003800200 */
.L_x_1389:
[----:B------:R-:W-:Y:S01]  /*0e30*/  BSSY.RECONVERGENT B0, `(.L_x_1391) ;  /* 0x00001b7000007945 */ /* 0x000fe20003800200 */
.L_x_1412:
[----:B------:R-:W-:Y:S01]  /*0e40*/  BSSY.RECONVERGENT B1, `(.L_x_1392) ;  /* 0x00000ea000017945 */ /* 0x000fe20003800200 */
[----:B------:R-:W-:Y:S02]  /*0e50*/  IMAD.MOV.U32 R20, RZ, RZ, R28 ;  /* 0x000000ffff147224 */ /* 0x000fe400078e001c */
[----:B------:R-:W-:Y:S02]  /*0e60*/  IMAD.MOV.U32 R21, RZ, RZ, R29 ;  /* 0x000000ffff157224 */ /* 0x000fe400078e001d */
[----:B------:R-:W-:Y:S02]  /*0e70*/  IMAD.MOV.U32 R28, RZ, RZ, R0 ;  /* 0x000000ffff1c7224 */ /* 0x000fe400078e0000 */
[----:B------:R-:W-:-:S07]  /*0e80*/  IMAD.MOV.U32 R29, RZ, RZ, R2 ;  /* 0x000000ffff1d7224 */ /* 0x000fce00078e0002 */
.L_x_1404:
[----:B------:R-:W-:Y:S01]  /*0e90*/  IADD3 R6, P0, PT, R28, R20, RZ ;  /* 0x000000141c067210 */ /* 0x000fe20007f1e0ff */
[----:B------:R-:W-:Y:S01]  /*0ea0*/  UMOV UR8, 0x9ee75616 ;  /* 0x9ee7561600087882 */ /* 0x000fe20000000000 */
[----:B------:R-:W-:Y:S01]  /*0eb0*/  UMOV UR9, 0x3cd203af ;  /* 0x3cd203af00097882 */ /* 0x000fe20000000000 */
[C---:B------:R-:W-:Y:S01]  /*0ec0*/  IMAD.SHL.U32 R11, R20.reuse, 0x800000, RZ ;  /* 0x00800000140b7824 */ /* 0x040fe200078e00ff */
[--C-:B------:R-:W-:Y:S01]  /*0ed0*/  SHF.L.U64.HI R8, R20, 0x17, R21.reuse ;  /* 0x0000001714087819 */ /* 0x100fe20000010215 */
[----:B------:R-:W-:Y:S01]  /*0ee0*/  IMAD.X R3, R29, 0x1, R21, P0 ;  /* 0x000000011d037824 */ /* 0x000fe200000e0615 */
[----:B------:R-:W-:Y:S01]  /*0ef0*/  SHF.R.U64 R9, R28, 0x5, R29 ;  /* 0x000000051c097819 */ /* 0x000fe2000000121d */
[----:B------:R-:W-:Y:S01]  /*0f00*/  BSSY.RECONVERGENT B2, `(.L_x_1393) ;  /* 0x0000074000027945 */ /* 0x000fe20003800200 */
[----:B------:R-:W-:Y:S02]  /*0f10*/  LOP3.LUT R8, R8, R21, RZ, 0x3c, !PT ;  /* 0x0000001508087212 */ /* 0x000fe400078e3cff */
[----:B------:R-:W-:-:S02]  /*0f20*/  SHF.R.U64 R6, R6, 0xb, R3 ;  /* 0x0000000b06067819 */ /* 0x000fc40000001203 */
[----:B------:R-:W-:Y:S02]  /*0f30*/  SHF.R.U32.HI R7, RZ, 0xb, R3 ;  /* 0x0000000bff077819 */ /* 0x000fe40000011603 */
[----:B------:R-:W-:Y:S02]  /*0f40*/  LOP3.LUT R11, R11, R20, RZ, 0x3c, !PT ;  /* 0x000000140b0b7212 */ /* 0x000fe400078e3cff */
[----:B------:R-:W0:Y:S01]  /*0f50*/  I2F.F64.U64 R2, R6 ;  /* 0x0000000600027312 */ /* 0x000e220000301800 */
[----:B------:R-:W-:Y:S02]  /*0f60*/  SHF.R.U32.HI R0, RZ, 0x5, R29 ;  /* 0x00000005ff007819 */ /* 0x000fe4000001161d */
[--C-:B------:R-:W-:Y:S02]  /*0f70*/  SHF.R.U64 R20, R11, 0x12, R8.reuse ;  /* 0x000000120b147819 */ /* 0x100fe40000001208 */
[----:B------:R-:W-:Y:S02]  /*0f80*/  SHF.R.U32.HI R21, RZ, 0x12, R8 ;  /* 0x00000012ff157819 */ /* 0x000fe40000011608 */
[----:B------:R-:W-:-:S02]  /*0f90*/  LOP3.LUT R20, R28, R9, R20, 0x96, !PT ;  /* 0x000000091c147212 */ /* 0x000fc400078e9614 */
[----:B------:R-:W-:Y:S02]  /*0fa0*/  LOP3.LUT R21, R29, R0, R21, 0x96, !PT ;  /* 0x000000001d157212 */ /* 0x000fe400078e9615 */
[----:B------:R-:W-:Y:S02]  /*0fb0*/  LOP3.LUT R20, R20, R11, RZ, 0x3c, !PT ;  /* 0x0000000b14147212 */ /* 0x000fe400078e3cff */
[----:B------:R-:W-:Y:S01]  /*0fc0*/  SHF.L.U64.HI R0, R28, 0x17, R29 ;  /* 0x000000171c007819 */ /* 0x000fe2000001021d */
[----:B0-----:R-:W-:Y:S01]  /*0fd0*/  DMUL R2, R2, 1.1102230246251565404e-16 ;  /* 0x3ca0000002027828 */ /* 0x001fe20000000000 */
[----:B------:R-:W-:Y:S02]  /*0fe0*/  LOP3.LUT R21, R21, R8, RZ, 0x3c, !PT ;  /* 0x0000000815157212 */ /* 0x000fe400078e3cff */
[----:B------:R-:W-:Y:S02]  /*0ff0*/  LOP3.LUT R13, R0, R29, RZ, 0x3c, !PT ;  /* 0x0000001d000d7212 */ /* 0x000fe400078e3cff */
[----:B------:R-:W-:-:S02]  /*1000*/  SHF.R.U64 R9, R20, 0x5, R21 ;  /* 0x0000000514097819 */ /* 0x000fc40000001215 */
[----:B------:R-:W-:Y:S01]  /*1010*/  SHF.R.U32.HI R11, RZ, 0x12, R13 ;  /* 0x00000012ff0b7819 */ /* 0x000fe2000001160d */
[----:B------:R-:W-:-:S06]  /*1020*/  DSETP.GEU.AND P0, PT, R2, UR8, PT ;  /* 0x0000000802007e2a */ /* 0x000fcc000bf0e000 */
[----:B------:R-:W-:Y:S01]  /*1030*/  FSEL R5, R3, 0.025636522099375724792, P0 ;  /* 0x3cd203af03057808 */ /* 0x000fe20000000000 */
[----:B------:R-:W-:Y:S01]  /*1040*/  IMAD.SHL.U32 R3, R28, 0x800000, RZ ;  /* 0x008000001c037824 */ /* 0x000fe200078e00ff */
[----:B------:R-:W-:Y:S02]  /*1050*/  FSEL R4, R2, -2.4493680661224648119e-20, P0 ;  /* 0x9ee7561602047808 */ /* 0x000fe40000000000 */
[----:B------:R-:W-:Y:S01]  /*1060*/  ISETP.GT.AND P1, PT, R5, 0xfffff, PT ;  /* 0x000fffff0500780c */ /* 0x000fe20003f24270 */
[----:B------:R-:W-:Y:S01]  /*1070*/  IMAD.MOV.U32 R7, RZ, RZ, R5 ;  /* 0x000000ffff077224 */ /* 0x000fe200078e0005 */
[----:B------:R-:W-:Y:S01]  /*1080*/  IADD3 R2, P0, PT, R28, R20, RZ ;  /* 0x000000141c027210 */ /* 0x000fe20007f1e0ff */
[----:B------:R-:W-:Y:S01]  /*1090*/  IMAD.MOV.U32 R6, RZ, RZ, R4 ;  /* 0x000000ffff067224 */ /* 0x000fe200078e0004 */
[----:B------:R-:W-:-:S03]  /*10a0*/  LOP3.LUT R8, R3, R28, RZ, 0x3c, !PT ;  /* 0x0000001c03087212 */ /* 0x000fc600078e3cff */
[----:B------:R-:W-:Y:S01]  /*10b0*/  IMAD.X R3, R29, 0x1, R21, P0 ;  /* 0x000000011d037824 */ /* 0x000fe200000e0615 */
[----:B------:R-:W-:-:S04]  /*10c0*/  SHF.R.U64 R0, R8, 0x12, R13 ;  /* 0x0000001208007819 */ /* 0x000fc8000000120d */
[----:B------:R-:W-:Y:S01]  /*10d0*/  LOP3.LUT R9, R8, R0, R9, 0x96, !PT ;  /* 0x0000000008097212 */ /* 0x000fe200078e9609 */
[----:B------:R-:W-:Y:S01]  /*10e0*/  @!P1 DMUL R6, R6, 1.80143985094819840000e+16 ;  /* 0x4350000006069828 */ /* 0x000fe20000000000 */
[--C-:B------:R-:W-:Y:S02]  /*10f0*/  SHF.R.U64 R2, R2, 0xb, R3.reuse ;  /* 0x0000000b02027819 */ /* 0x100fe40000001203 */
[----:B------:R-:W-:Y:S02]  /*1100*/  SHF.R.U32.HI R3, RZ, 0xb, R3 ;  /* 0x0000000bff037819 */ /* 0x000fe40000011603 */
[----:B------:R-:W-:Y:S02]  /*1110*/  SHF.R.U32.HI R8, RZ, 0x5, R21 ;  /* 0x00000005ff087819 */ /* 0x000fe40000011615 */
[----:B------:R-:W-:Y:S02]  /*1120*/  LOP3.LUT R28, R9, R20, RZ, 0x3c, !PT ;  /* 0x00000014091c7212 */ /* 0x000fe400078e3cff */
[----:B------:R-:W0:Y:S01]  /*1130*/  I2F.F64.U64 R2, R2 ;  /* 0x0000000200027312 */ /* 0x000e220000301800 */
[----:B------:R-:W-:Y:S01]  /*1140*/  @!P1 IMAD.MOV.U32 R5, RZ, RZ, R7 ;  /* 0x000000ffff059224 */ /* 0x000fe200078e0007 */
[----:B------:R-:W-:Y:S01]  /*1150*/  LOP3.LUT R8, R13, R11, R8, 0x96, !PT ;  /* 0x0000000b0d087212 */ /* 0x000fe200078e9608 */
[----:B------:R-:W-:-:S02]  /*1160*/  @!P1 IMAD.MOV.U32 R4, RZ, RZ, R6 ;  /* 0x000000ffff049224 */ /* 0x000fc400078e0006 */
[----:B------:R-:W-:Y:S01]  /*1170*/  VIADD R0, R5, 0xffffffff ;  /* 0xffffffff05007836 */ /* 0x000fe20000000000 */
[----:B------:R-:W-:-:S04]  /*1180*/  LOP3.LUT R29, R8, R21, RZ, 0x3c, !PT ;  /* 0x00000015081d7212 */ /* 0x000fc800078e3cff */
        /* <DEDUP_REMOVED lines=69> */
.L_x_1394:
[----:B------:R-:W-:Y:S01]  /*15e0*/  IMAD.MOV.U32 R4, RZ, RZ, 0x0 ;  /* 0x00000000ff047424 */ /* 0x000fe200078e00ff */
[----:B------:R-:W-:Y:S01]  /*15f0*/  LOP3.LUT P0, RZ, R7, 0x7fffffff, RZ, 0xc0, !PT ;  /* 0x7fffffff07ff7812 */ /* 0x000fe2000780c0ff */
[----:B------:R-:W-:-:S06]  /*1600*/  IMAD.MOV.U32 R5, RZ, RZ, 0x7ff00000 ;  /* 0x7ff00000ff057424 */ /* 0x000fcc00078e00ff */
[----:B------:R-:W-:-:S10]  /*1610*/  DFMA R4, R6, R4, +INF ;  /* 0x7ff000000604742b */ /* 0x000fd40000000004 */
[----:B------:R-:W-:Y:S02]  /*1620*/  FSEL R18, R4, RZ, P0 ;  /* 0x000000ff04127208 */ /* 0x000fe40000000000 */
[----:B------:R-:W-:-:S07]  /*1630*/  FSEL R19, R5, -QNAN , P0 ;  /* 0xfff0000005137808 */ /* 0x000fce0000000000 */
.L_x_1395:
[----:B------:R-:W-:Y:S05]  /*1640*/  BSYNC.RECONVERGENT B2 ;  /* 0x0000000000027941 */ /* 0x000fea0003800200 */
.L_x_1393:
        /* <DEDUP_REMOVED lines=30> */
[----:B------:R-:W-:Y:S05]  /*1830*/  CALL.REL.NOINC `($beta_bf16$__internal_trig_reduction_slowpathd) ;  /* 0x0000004c00e07944 */ /* 0x000fea0003c00000 */
[----:B------:R-:W-:Y:S02]  /*1840*/  IMAD.MOV.U32 R0, RZ, RZ, R5 ;  /* 0x000000ffff007224 */ /* 0x000fe400078e0005 */
[----:B------:R-:W-:Y:S02]  /*1850*/  IMAD.MOV.U32 R32, RZ, RZ, R2 ;  /* 0x000000ffff207224 */ /* 0x000fe400078e0002 */
[----:B------:R-:W-:-:S07]  /*1860*/  IMAD.MOV.U32 R33, RZ, RZ, R3 ;  /* 0x000000ffff217224 */ /* 0x000fce00078e0003 */
.L_x_1399:
[----:B------:R-:W-:Y:S05]  /*1870*/  BSYNC.RECONVERGENT B3 ;  /* 0x0000000000037941 */ /* 0x000fea0003800200 */
.L_x_1398:
[----:B------:R-:W-:-:S07]  /*1880*/  VIADD R0, R0, 0x1 ;  /* 0x0000000100007836 */ /* 0x000fce0000000000 */
.L_x_1397:
[----:B------:R-:W-:Y:S05]  /*1890*/  BSYNC.RECONVERGENT B2 ;  /* 0x0000000000027941 */ /* 0x000fea0003800200 */
.L_x_1396:
        /* <DEDUP_REMOVED lines=49> */
[----:B------:R-:W-:Y:S02]  /*1bb0*/  IMAD.MOV.U32 R12, RZ, RZ, R19 ;  /* 0x000000ffff0c7224 */ /* 0x000fe400078e0013 */
[----:B------:R-:W-:-:S07]  /*1bc0*/  IMAD.MOV.U32 R9, RZ, RZ, R2 ;  /* 0x000000ffff097224 */ /* 0x000fce00078e0002 */
[----:B------:R-:W-:Y:S05]  /*1bd0*/  CALL.REL.NOINC `($__internal_54_$__cuda_sm20_dsqrt_rn_f64_mediumpath_v1) ;  /* 0x0000003c00847944 */ /* 0x000fea0003c00000 */
[----:B------:R-:W-:Y:S02]  /*1be0*/  IMAD.MOV.U32 R30, RZ, RZ, R3 ;  /* 0x000000ffff1e7224 */ /* 0x000fe400078e0003 */
[----:B------:R-:W-:-:S07]  /*1bf0*/  IMAD.MOV.U32 R31, RZ, RZ, R7 ;  /* 0x000000ffff1f7224 */ /* 0x000fce00078e0007 */
.L_x_1401:
[----:B------:R-:W-:Y:S05]  /*1c00*/  BSYNC.RECONVERGENT B2 ;  /* 0x0000000000027941 */ /* 0x000fea0003800200 */
.L_x_1400:
        /* <DEDUP_REMOVED lines=8> */
[----:B------:R-:W-:Y:S05]  /*1c90*/  CALL.REL.NOINC `($beta_bf16$__internal_trig_reduction_slowpathd) ;  /* 0x0000004800c87944 */ /* 0x000fea0003c00000 */
.L_x_1403:
[----:B------:R-:W-:Y:S05]  /*1ca0*/  BSYNC.RECONVERGENT B2 ;  /* 0x0000000000027941 */ /* 0x000fea0003800200 */
.L_x_1402:
[----:B------:R-:W-:-:S08]  /*1cb0*/  DFMA R4, R24, R18, 1 ;  /* 0x3ff000001804742b */ /* 0x000fd00000000012 */
[----:B------:R-:W-:-:S14]  /*1cc0*/  DSETP.GTU.AND P0, PT, R4, RZ, PT ;  /* 0x000000ff0400722a */ /* 0x000fdc0003f0c000 */
[----:B------:R-:W-:Y:S05]  /*1cd0*/  @!P0 BRA `(.L_x_1404) ;  /* 0xfffffff0006c8947 */ /* 0x000fea000383ffff */
[----:B------:R-:W-:Y:S05]  /*1ce0*/  BSYNC.RECONVERGENT B1 ;  /* 0x0000000000017941 */ /* 0x000fea0003800200 */
.L_x_1392:
        /* <DEDUP_REMOVED lines=104> */
.L_x_1407:
[----:B------:R-:W-:Y:S01]  /*2370*/  IMAD.MOV.U32 R8, RZ, RZ, 0x0 ;  /* 0x00000000ff087424 */ /* 0x000fe200078e00ff */
[----:B------:R-:W-:Y:S01]  /*2380*/  LOP3.LUT P0, RZ, R7, 0x7fffffff, RZ, 0xc0, !PT ;  /* 0x7fffffff07ff7812 */ /* 0x000fe2000780c0ff */
[----:B------:R-:W-:-:S06]  /*2390*/  IMAD.MOV.U32 R9, RZ, RZ, 0x7ff00000 ;  /* 0x7ff00000ff097424 */ /* 0x000fcc00078e00ff */
[----:B------:R-:W-:-:S10]  /*23a0*/  DFMA R8, R6, R8, +INF ;  /* 0x7ff000000608742b */ /* 0x000fd40000000008 */
[----:B------:R-:W-:Y:S02]  /*23b0*/  FSEL R6, R8, RZ, P0 ;  /* 0x000000ff08067208 */ /* 0x000fe40000000000 */
[----:B------:R-:W-:-:S07]  /*23c0*/  FSEL R7, R9, -QNAN , P0 ;  /* 0xfff0000009077808 */ /* 0x000fce0000000000 */
.L_x_1408:
[----:B------:R-:W-:Y:S05]  /*23d0*/  BSYNC.RECONVERGENT B1 ;  /* 0x0000000000017941 */ /* 0x000fea0003800200 */
.L_x_1406:
        /* <DEDUP_REMOVED lines=78> */
.L_x_1410:
[----:B------:R-:W-:Y:S01]  /*28c0*/  IMAD.MOV.U32 R10, RZ, RZ, 0x0 ;  /* 0x00000000ff0a7424 */ /* 0x000fe200078e00ff */
[----:B------:R-:W-:Y:S01]  /*28d0*/  LOP3.LUT P0, RZ, R9, 0x7fffffff, RZ, 0xc0, !PT ;  /* 0x7fffffff09ff7812 */ /* 0x000fe2000780c0ff */
[----:B------:R-:W-:-:S06]  /*28e0*/  IMAD.MOV.U32 R11, RZ, RZ, 0x7ff00000 ;  /* 0x7ff00000ff0b7424 */ /* 0x000fcc00078e00ff */
[----:B------:R-:W-:-:S10]  /*28f0*/  DFMA R10, R8, R10, +INF ;  /* 0x7ff00000080a742b */ /* 0x000fd4000000000a */
[----:B------:R-:W-:Y:S02]  /*2900*/  FSEL R12, R10, RZ, P0 ;  /* 0x000000ff0a0c7208 */ /* 0x000fe40000000000 */
[----:B------:R-:W-:-:S07]  /*2910*/  FSEL R13, R11, -QNAN , P0 ;  /* 0xfff000000b0d7808 */ /* 0x000fce0000000000 */
.L_x_1411:
[----:B------:R-:W-:Y:S05]  /*2920*/  BSYNC.RECONVERGENT B1 ;  /* 0x0000000000017941 */ /* 0x000fea0003800200 */
.L_x_1409:
[----:B------:R-:W-:Y:S02]  /*2930*/  DADD R8, -R4, 1 ;  /* 0x3ff0000004087429 */ /* 0x000fe40000000100 */
[----:B------:R-:W-:-:S06]  /*2940*/  DMUL R10, R18, 0.5 ;  /* 0x3fe00000120a7828 */ /* 0x000fcc0000000000 */
[----:B------:R-:W-:-:S08]  /*2950*/  DADD R8, R8, R12 ;  /* 0x0000000008087229 */ /* 0x000fd0000000000c */
[----:B------:R-:W-:-:S08]  /*2960*/  DMUL R8, R22, R8 ;  /* 0x0000000816087228 */ /* 0x000fd00000000000 */
[----:B------:R-:W-:-:S08]  /*2970*/  DFMA R8, R18, R10, R8 ;  /* 0x0000000a1208722b */ /* 0x000fd00000000008 */
[----:B------:R-:W-:-:S14]  /*2980*/  DSETP.GEU.AND P0, PT, R6, R8, PT ;  /* 0x000000080600722a */ /* 0x000fdc0003f0e000 */
[----:B------:R-:W-:Y:S05]  /*2990*/  @P0 BRA `(.L_x_1412) ;  /* 0xffffffe400280947 */ /* 0x000fea000383ffff */
.L_x_1405:
[----:B------:R-:W-:Y:S05]  /*29a0*/  BSYNC.RECONVERGENT B0 ;  /* 0x0000000000007941 */ /* 0x000fea0003800200 */
.L_x_1391:
[----:B------:R-:W0:Y:S01]  /*29b0*/  LDC.64 R6, c[0x0][0x390] ;  /* 0x0000e400ff067b82 */ /* 0x000e220000000a00 */
[----:B------:R-:W1:Y:S01]  /*29c0*/  LDCU.64 UR6, c[0x0][0x390] ;  /* 0x00007200ff0677ac */ /* 0x000e620008000a00 */
[----:B------:R-:W-:Y:S01]  /*29d0*/  DMUL R16, R22, R4 ;  /* 0x0000000416107228 */ /* 0x000fe20000000000 */
[----:B------:R-:W-:Y:S02]  /*29e0*/  IMAD.MOV.U32 R14, RZ, RZ, R0 ;  /* 0x000000ffff0e7224 */ /* 0x000fe400078e0000 */
[----:B------:R-:W-:Y:S02]  /*29f0*/  IMAD.MOV.U32 R15, RZ, RZ, R2 ;  /* 0x000000ffff0f7224 */ /* 0x000fe400078e0002 */
[----:B------:R-:W-:Y:S02]  /*2a00*/  IMAD.MOV.U32 R18, RZ, RZ, 0x0 ;  /* 0x00000000ff127424 */ /* 0x000fe400078e00ff */
[----:B------:R-:W-:Y:S01]  /*2a10*/  IMAD.MOV.U32 R19, RZ, RZ, 0x3ff00000 ;  /* 0x3ff00000ff137424 */ /* 0x000fe200078e00ff */
[----:B------:R-:W-:Y:S01]  /*2a20*/  DMUL R16, R16, R26 ;  /* 0x0000001a10107228 */ /* 0x000fe20000000000 */
[----:B-1----:R-:W-:-:S02]  /*2a30*/  IMAD.U32 R20, RZ, RZ, UR6 ;  /* 0x00000006ff147e24 */ /* 0x002fc4000f8e00ff */
[----:B------:R-:W-:Y:S01]  /*2a40*/  IMAD.U32 R21, RZ, RZ, UR7 ;  /* 0x00000007ff157e24 */ /* 0x000fe2000f8e00ff */
[----:B0-----:R-:W-:-:S14]  /*2a50*/  DSETP.GEU.AND P0, PT, R6, 1, PT ;  /* 0x3ff000000600742a */ /* 0x001fdc0003f0e000 */
[----:B------:R-:W-:Y:S05]  /*2a60*/  @P0 BRA `(.L_x_1413) ;  /* 0x0000000400b40947 */ /* 0x000fea0003800000 */
[----:B------:R-:W0:Y:S01]  /*2a70*/  LDC R5, c[0x0][0x394] ;  /* 0x0000e500ff057b82 */ /* 0x000e220000000800 */
[----:B------:R-:W-:Y:S02]  /*2a80*/  IADD3 R30, P0, PT, R0, R28, RZ ;  /* 0x0000001c001e7210 */ /* 0x000fe40007f1e0ff */
[----:B------:R-:W-:-:S03]  /*2a90*/  SHF.L.U64.HI R4, R28, 0x17, R29 ;  /* 0x000000171c047819 */ /* 0x000fc6000001021d */
[----:B------:R-:W-:Y:S01]  /*2aa0*/  IMAD.X R3, R2, 0x1, R29, P0 ;  /* 0x0000000102037824 */ /* 0x000fe200000e061d */
[----:B------:R-:W-:Y:S02]  /*2ab0*/  LOP3.LUT R12, R4, R29, RZ, 0x3c, !PT ;  /* 0x0000001d040c7212 */ /* 0x000fe400078e3cff */
[----:B------:R-:W-:Y:S02]  /*2ac0*/  SHF.R.U32.HI R4, RZ, 0x5, R2 ;  /* 0x00000005ff047819 */ /* 0x000fe40000011602 */
[--C-:B------:R-:W-:Y:S02]  /*2ad0*/  SHF.R.U64 R30, R30, 0xb, R3.reuse ;  /* 0x0000000b1e1e7819 */ /* 0x100fe40000001203 */
[----:B------:R-:W-:Y:S01]  /*2ae0*/  SHF.R.U32.HI R31, RZ, 0xb, R3 ;  /* 0x0000000bff1f7819 */ /* 0x000fe20000011603 */
[----:B------:R-:W-:-:S05]  /*2af0*/  IMAD.SHL.U32 R3, R28, 0x800000, RZ ;  /* 0x008000001c037824 */ /* 0x000fca00078e00ff */
[----:B------:R-:W1:Y:S01]  /*2b00*/  I2F.F64.U64 R30, R30 ;  /* 0x0000001e001e7312 */ /* 0x000e620000301800 */
[----:B0-----:R-:W-:-:S07]  /*2b10*/  VIADD R8, R5, 0x300402 ;  /* 0x0030040205087836 */ /* 0x001fce0000000000 */
[----:B------:R-:W0:Y:S01]  /*2b20*/  MUFU.RCP64H R9, R5 ;  /* 0x0000000500097308 */ /* 0x000e220000001800 */
[----:B------:R-:W-:Y:S01]  /*2b30*/  FSETP.GEU.AND P0, PT, |R8|, 5.8789094863358348022e-39, PT ;  /* 0x004004020800780b */ /* 0x000fe20003f0e200 */
[----:B-1----:R-:W-:Y:S02]  /*2b40*/  DMUL R30, R30, 1.1102230246251565404e-16 ;  /* 0x3ca000001e1e7828 */ /* 0x002fe40000000000 */
[----:B0-----:R-:W-:-:S08]  /*2b50*/  DFMA R10, R8, -R6, 1 ;  /* 0x3ff00000080a742b */ /* 0x001fd00000000806 */
[----:B------:R-:W-:-:S08]  /*2b60*/  DFMA R10, R10, R10, R10 ;  /* 0x0000000a0a0a722b */ /* 0x000fd0000000000a */
[----:B------:R-:W-:Y:S01]  /*2b70*/  DFMA R10, R8, R10, R8 ;  /* 0x0000000a080a722b */ /* 0x000fe20000000008 */
[----:B------:R-:W-:Y:S02]  /*2b80*/  LOP3.LUT R9, R3, R28, RZ, 0x3c, !PT ;  /* 0x0000001c03097212 */ /* 0x000fe400078e3cff */
[----:B------:R-:W-:-:S05]  /*2b90*/  SHF.R.U64 R3, R0, 0x5, R2 ;  /* 0x0000000500037819 */ /* 0x000fca0000001202 */
[----:B------:R-:W-:-:S08]  /*2ba0*/  DFMA R6, R10, -R6, 1 ;  /* 0x3ff000000a06742b */ /* 0x000fd00000000806 */
[----:B------:R-:W-:Y:S01]  /*2bb0*/  DFMA R34, R10, R6, R10 ;  /* 0x000000060a22722b */ /* 0x000fe2000000000a */
[C-C-:B------:R-:W-:Y:S02]  /*2bc0*/  SHF.R.U64 R6, R9.reuse, 0x12, R12.reuse ;  /* 0x0000001209067819 */ /* 0x140fe4000000120c */
[----:B------:R-:W-:Y:S02]  /*2bd0*/  SHF.R.U32.HI R7, RZ, 0x12, R12 ;  /* 0x00000012ff077819 */ /* 0x000fe4000001160c */
[----:B------:R-:W-:Y:S02]  /*2be0*/  LOP3.LUT R3, R9, R6, R3, 0x96, !PT ;  /* 0x0000000609037212 */ /* 0x000fe400078e9603 */
[----:B------:R-:W-:Y:S01]  /*2bf0*/  LOP3.LUT R4, R12, R7, R4, 0x96, !PT ;  /* 0x000000070c047212 */ /* 0x000fe200078e9604 */
[----:B------:R-:W-:Y:S06]  /*2c00*/  @P0 BRA `(.L_x_1414) ;  /* 0x0000000000240947 */ /* 0x000fec0003800000 */
[----:B------:R-:W0:Y:S01]  /*2c10*/  LDCU.64 UR6, c[0x0][0x390] ;  /* 0x00007200ff0677ac */ /* 0x000e220008000a00 */
[----:B------:R-:W-:-:S05]  /*2c20*/  LOP3.LUT R5, R5, 0x7fffffff, RZ, 0xc0, !PT ;  /* 0x7fffffff05057812 */ /* 0x000fca00078ec0ff */
[----:B------:R-:W-:Y:S01]  /*2c30*/  VIADD R10, R5, 0xfff00000 ;  /* 0xfff00000050a7836 */ /* 0x000fe20000000000 */
[----:B------:R-:W-:Y:S01]  /*2c40*/  MOV R5, 0x2c80 ;  /* 0x00002c8000057802 */ /* 0x000fe20000000f00 */
[----:B0-----:R-:W-:Y:S02]  /*2c50*/  IMAD.U32 R6, RZ, RZ, UR6 ;  /* 0x00000006ff067e24 */ /* 0x001fe4000f8e00ff */
[----:B------:R-:W-:-:S07]  /*2c60*/  IMAD.U32 R7, RZ, RZ, UR7 ;  /* 0x00000007ff077e24 */ /* 0x000fce000f8e00ff */
[----:B------:R-:W-:Y:S05]  /*2c70*/  CALL.REL.NOINC `($__internal_52_$__cuda_sm20_dblrcp_rn_slowpath_v3) ;  /* 0x0000002400407944 */ /* 0x000fea0003c00000 */
[----:B------:R-:W-:Y:S02]  /*2c80*/  IMAD.MOV.U32 R34, RZ, RZ, R24 ;  /* 0x000000ffff227224 */ /* 0x000fe400078e0018 */
[----:B------:R-:W-:-:S07]  /*2c90*/  IMAD.MOV.U32 R35, RZ, RZ, R25 ;  /* 0x000000ffff237224 */ /* 0x000fce00078e0019 */
.L_x_1414:
        /* <DEDUP_REMOVED lines=24> */
.L_x_1417:
        /* <DEDUP_REMOVED lines=10> */
.L_x_1416:
[----:B------:R-:W-:Y:S05]  /*2ec0*/  BSYNC.RECONVERGENT B0 ;  /* 0x0000000000007941 */ /* 0x000fea0003800200 */
.L_x_1415:
        /* <DEDUP_REMOVED lines=15> */
.L_x_1420:
        /* <DEDUP_REMOVED lines=11> */
.L_x_1419:
[----:B------:R-:W-:Y:S05]  /*3070*/  BSYNC.RECONVERGENT B0 ;  /* 0x0000000000007941 */ /* 0x000fea0003800200 */
.L_x_1418:
[----:B------:R-:W0:Y:S01]  /*3080*/  LDC.64 R20, c[0x0][0x390] ;  /* 0x0000e400ff147b82 */ /* 0x000e220000000a00 */
[----:B------:R-:W-:Y:S01]  /*3090*/  DSETP.NEU.AND P0, PT, R30, 1, PT ;  /* 0x3ff000001e00742a */ /* 0x000fe20003f0d000 */
[----:B------:R-:W-:Y:S01]  /*30a0*/  LOP3.LUT R14, R3, R0, RZ, 0x3c, !PT ;  /* 0x00000000030e7212 */ /* 0x000fe200078e3cff */
[----:B------:R-:W-:Y:S01]  /*30b0*/  DSETP.NEU.AND P1, PT, R34, RZ, PT ;  /* 0x000000ff2200722a */ /* 0x000fe20003f2d000 */
[----:B------:R-:W-:Y:S01]  /*30c0*/  LOP3.LUT R15, R4, R2, RZ, 0x3c, !PT ;  /* 0x00000002040f7212 */ /* 0x000fe200078e3cff */
[----:B------:R-:W-:Y:S02]  /*30d0*/  IMAD.MOV.U32 R28, RZ, RZ, R0 ;  /* 0x000000ffff1c7224 */ /* 0x000fe400078e0000 */
[----:B------:R-:W-:Y:S01]  /*30e0*/  FSEL R18, R6, RZ, P0 ;  /* 0x000000ff06127208 */ /* 0x000fe20000000000 */
[----:B------:R-:W-:Y:S01]  /*30f0*/  IMAD.MOV.U32 R29, RZ, RZ, R2 ;  /* 0x000000ffff1d7224 */ /* 0x000fe200078e0002 */
[----:B------:R-:W-:Y:S02]  /*3100*/  FSEL R6, R7, 1.875, P0 ;  /* 0x3ff0000007067808 */ /* 0x000fe40000000000 */
[----:B------:R-:W-:-:S02]  /*3110*/  FSEL R18, R18, RZ, P1 ;  /* 0x000000ff12127208 */ /* 0x000fc40000800000 */
[----:B------:R-:W-:Y:S01]  /*3120*/  FSEL R19, R6, 1.875, P1 ;  /* 0x3ff0000006137808 */ /* 0x000fe20000800000 */
[----:B0-----:R-:W-:-:S11]  /*3130*/  DADD R20, R20, 1 ;  /* 0x3ff0000014147429 */ /* 0x001fd60000000000 */
.L_x_1413:
        /* <DEDUP_REMOVED lines=29> */
.L_x_1421:
        /* <DEDUP_REMOVED lines=14> */
[----:B------:R-:W-:Y:S05]  /*33f0*/  CALL.REL.NOINC `($__internal_52_$__cuda_sm20_dblrcp_rn_slowpath_v3) ;  /* 0x0000001c00607944 */ /* 0x000fea0003c00000 */
[----:B------:R-:W-:Y:S02]  /*3400*/  IMAD.MOV.U32 R22, RZ, RZ, R24 ;  /* 0x000000ffff167224 */ /* 0x000fe400078e0018 */
[----:B------:R-:W-:-:S07]  /*3410*/  IMAD.MOV.U32 R23, RZ, RZ, R25 ;  /* 0x000000ffff177224 */ /* 0x000fce00078e0019 */
.L_x_1423:
[----:B------:R-:W-:Y:S05]  /*3420*/  BSYNC.RECONVERGENT B0 ;  /* 0x0000000000007941 */ /* 0x000fea0003800200 */
.L_x_1422:
[----:B------:R-:W-:Y:S01]  /*3430*/  BSSY.RECONVERGENT B0, `(.L_x_1424) ;  /* 0x00001b4000007945 */ /* 0x000fe20003800200 */
.L_x_1445:
[----:B------:R-:W-:Y:S01]  /*3440*/  BSSY.RECONVERGENT B1, `(.L_x_1425) ;  /* 0x00000ea000017945 */ /* 0x000fe20003800200 */
[----:B------:R-:W-:Y:S02]  /*3450*/  IMAD.MOV.U32 R30, RZ, RZ, R28 ;  /* 0x000000ffff1e7224 */ /* 0x000fe400078e001c */
[----:B------:R-:W-:Y:S02]  /*3460*/  IMAD.MOV.U32 R31, RZ, RZ, R29 ;  /* 0x000000ffff1f7224 */ /* 0x000fe400078e001d */
[----:B------:R-:W-:Y:S02]  /*3470*/  IMAD.MOV.U32 R28, RZ, RZ, R14 ;  /* 0x000000ffff1c7224 */ /* 0x000fe400078e000e */
[----:B------:R-:W-:-:S07]  /*3480*/  IMAD.MOV.U32 R29, RZ, RZ, R15 ;  /* 0x000000ffff1d7224 */ /* 0x000fce00078e000f */
.L_x_1437:
        /* <DEDUP_REMOVED lines=12> */
[--C-:B------:R-:W-:Y:S02]  /*3550*/  SHF.R.U64 R30, R28, 0x5, R29.reuse ;  /* 0x000000051c1e7819 */ /* 0x100fe4000000121d */
[----:B------:R-:W-:Y:S02]  /*3560*/  SHF.R.U32.HI R31, RZ, 0x5, R29 ;  /* 0x00000005ff1f7819 */ /* 0x000fe4000001161d */
[----:B------:R-:W-:-:S04]  /*3570*/  SHF.R.U32.HI R0, RZ, 0x12, R8 ;  /* 0x00000012ff007819 */ /* 0x000fc80000011608 */
[----:B------:R-:W-:Y:S02]  /*3580*/  LOP3.LUT R31, R29, R31, R0, 0x96, !PT ;  /* 0x0000001f1d1f7212 */ /* 0x000fe400078e9600 */
[----:B------:R-:W-:Y:S02]  /*3590*/  SHF.L.U64.HI R0, R28, 0x17, R29 ;  /* 0x000000171c007819 */ /* 0x000fe4000001021d */
[----:B------:R-:W-:Y:S01]  /*35a0*/  LOP3.LUT R31, R31, R8, RZ, 0x3c, !PT ;  /* 0x000000081f1f7212 */ /* 0x000fe200078e3cff */
[----:B0-----:R-:W-:Y:S01]  /*35b0*/  DMUL R2, R2, 1.1102230246251565404e-16 ;  /* 0x3ca0000002027828 */ /* 0x001fe20000000000 */
[----:B------:R-:W-:-:S07]  /*35c0*/  LOP3.LUT R11, R0, R29, RZ, 0x3c, !PT ;  /* 0x0000001d000b7212 */ /* 0x000fce00078e3cff */
[----:B------:R-:W-:-:S06]  /*35d0*/  DSETP.GEU.AND P0, PT, R2, UR8, PT ;  /* 0x0000000802007e2a */ /* 0x000fcc000bf0e000 */
[----:B------:R-:W-:Y:S02]  /*35e0*/  FSEL R5, R3, 0.025636522099375724792, P0 ;  /* 0x3cd203af03057808 */ /* 0x000fe40000000000 */
[----:B------:R-:W-:Y:S02]  /*35f0*/  FSEL R4, R2, -2.4493680661224648119e-20, P0 ;  /* 0x9ee7561602047808 */ /* 0x000fe40000000000 */
[----:B------:R-:W-:Y:S01]  /*3600*/  ISETP.GT.AND P1, PT, R5, 0xfffff, PT ;  /* 0x000fffff0500780c */ /* 0x000fe20003f24270 */
[----:B------:R-:W-:Y:S01]  /*3610*/  IMAD.MOV.U32 R7, RZ, RZ, R5 ;  /* 0x000000ffff077224 */ /* 0x000fe200078e0005 */
[----:B------:R-:W-:Y:S01]  /*3620*/  SHF.R.U64 R3, R9, 0x12, R8 ;  /* 0x0000001209037819 */ /* 0x000fe20000001208 */
[----:B------:R-:W-:-:S03]  /*3630*/  IMAD.MOV.U32 R6, RZ, RZ, R4 ;  /* 0x000000ffff067224 */ /* 0x000fc600078e0004 */
[C---:B------:R-:W-:Y:S01]  /*3640*/  LOP3.LUT R30, R28.reuse, R30, R3, 0x96, !PT ;  /* 0x0000001e1c1e7212 */ /* 0x040fe200078e9603 */
[----:B------:R-:W-:-:S03]  /*3650*/  IMAD.SHL.U32 R3, R28, 0x800000, RZ ;  /* 0x008000001c037824 */ /* 0x000fc600078e00ff */
[----:B------:R-:W-:Y:S02]  /*3660*/  LOP3.LUT R30, R30, R9, RZ, 0x3c, !PT ;  /* 0x000000091e1e7212 */ /* 0x000fe400078e3cff */
[----:B------:R-:W-:Y:S01]  /*3670*/  LOP3.LUT R8, R3, R28, RZ, 0x3c, !PT ;  /* 0x0000001c03087212 */ /* 0x000fe200078e3cff */
[----:B------:R-:W-:Y:S01]  /*3680*/  @!P1 DMUL R6, R6, 1.80143985094819840000e+16 ;  /* 0x4350000006069828 */ /* 0x000fe20000000000 */
[----:B------:R-:W-:Y:S02]  /*3690*/  IADD3 R2, P0, PT, R28, R30, RZ ;  /* 0x0000001e1c027210 */ /* 0x000fe40007f1e0ff */
[----:B------:R-:W-:Y:S02]  /*36a0*/  SHF.R.U64 R0, R8, 0x12, R11 ;  /* 0x0000001208007819 */ /* 0x000fe4000000120b */
[--C-:B------:R-:W-:Y:S01]  /*36b0*/  SHF.R.U64 R9, R30, 0x5, R31.reuse ;  /* 0x000000051e097819 */ /* 0x100fe2000000121f */
[----:B------:R-:W-:-:S03]  /*36c0*/  IMAD.X R3, R29, 0x1, R31, P0 ;  /* 0x000000011d037824 */ /* 0x000fc600000e061f */
[----:B------:R-:W-:Y:S01]  /*36d0*/  LOP3.LUT R9, R8, R0, R9, 0x96, !PT ;  /* 0x0000000008097212 */ /* 0x000fe200078e9609 */
[----:B------:R-:W-:Y:S01]  /*36e0*/  @!P1 IMAD.MOV.U32 R5, RZ, RZ, R7 ;  /* 0x000000ffff059224 */ /* 0x000fe200078e0007 */
[--C-:B------:R-:W-:Y:S01]  /*36f0*/  SHF.R.U64 R2, R2, 0xb, R3.reuse ;  /* 0x0000000b02027819 */ /* 0x100fe20000001203 */
[----:B------:R-:W-:Y:S01]  /*3700*/  @!P1 IMAD.MOV.U32 R4, RZ, RZ, R6 ;  /* 0x000000ffff049224 */ /* 0x000fe200078e0006 */
[----:B------:R-:W-:Y:S01]  /*3710*/  SHF.R.U32.HI R3, RZ, 0xb, R3 ;  /* 0x0000000bff037819 */ /* 0x000fe20000011603 */
[----:B------:R-:W-:Y:S01]  /*3720*/  VIADD R10, R5, 0xffffffff ;  /* 0xffffffff050a7836 */ /* 0x000fe20000000000 */
[----:B------:R-:W-:Y:S02]  /*3730*/  SHF.R.U32.HI R0, RZ, 0x12, R11 ;  /* 0x00000012ff007819 */ /* 0x000fe4000001160b */
[----:B------:R-:W-:Y:S02]  /*3740*/  SHF.R.U32.HI R8, RZ, 0x5, R31 ;  /* 0x00000005ff087819 */ /* 0x000fe4000001161f */
        /* <DEDUP_REMOVED lines=73> */
.L_x_1427:
[----:B------:R-:W-:Y:S01]  /*3be0*/  IMAD.MOV.U32 R4, RZ, RZ, 0x0 ;  /* 0x00000000ff047424 */ /* 0x000fe200078e00ff */
[----:B------:R-:W-:Y:S01]  /*3bf0*/  LOP3.LUT P0, RZ, R7, 0x7fffffff, RZ, 0xc0, !PT ;  /* 0x7fffffff07ff7812 */ /* 0x000fe2000780c0ff */
[----:B------:R-:W-:-:S06]  /*3c00*/  IMAD.MOV.U32 R5, RZ, RZ, 0x7ff00000 ;  /* 0x7ff00000ff057424 */ /* 0x000fcc00078e00ff */
[----:B------:R-:W-:-:S10]  /*3c10*/  DFMA R4, R6, R4, +INF ;  /* 0x7ff000000604742b */ /* 0x000fd40000000004 */
[----:B------:R-:W-:Y:S02]  /*3c20*/  FSEL R26, R4, RZ, P0 ;  /* 0x000000ff041a7208 */ /* 0x000fe40000000000 */
[----:B------:R-:W-:-:S07]  /*3c30*/  FSEL R27, R5, -QNAN , P0 ;  /* 0xfff00000051b7808 */ /* 0x000fce0000000000 */
.L_x_1428:
[----:B------:R-:W-:Y:S05]  /*3c40*/  BSYNC.RECONVERGENT B2 ;  /* 0x0000000000027941 */ /* 0x000fea0003800200 */
.L_x_1426:
        /* <DEDUP_REMOVED lines=34> */
.L_x_1432:
[----:B------:R-:W-:Y:S05]  /*3e70*/  BSYNC.RECONVERGENT B3 ;  /* 0x0000000000037941 */ /* 0x000fea0003800200 */
.L_x_1431:
[----:B------:R-:W-:-:S07]  /*3e80*/  VIADD R0, R0, 0x1 ;  /* 0x0000000100007836 */ /* 0x000fce0000000000 */
.L_x_1430:
[----:B------:R-:W-:Y:S05]  /*3e90*/  BSYNC.RECONVERGENT B2 ;  /* 0x0000000000027941 */ /* 0x000fea0003800200 */
.L_x_1429:
        /* <DEDUP_REMOVED lines=54> */
.L_x_1434:
[----:B------:R-:W-:Y:S05]  /*4200*/  BSYNC.RECONVERGENT B2 ;  /* 0x0000000000027941 */ /* 0x000fea0003800200 */
.L_x_1433:
        /* <DEDUP_REMOVED lines=9> */
.L_x_1436:
[----:B------:R-:W-:Y:S05]  /*42a0*/  BSYNC.RECONVERGENT B2 ;  /* 0x0000000000027941 */ /* 0x000fea0003800200 */
.L_x_1435:
[----:B------:R-:W-:-:S08]  /*42b0*/  DFMA R2, R22, R26, 1 ;  /* 0x3ff000001602742b */ /* 0x000fd0000000001a */
[----:B------:R-:W-:-:S14]  /*42c0*/  DSETP.GTU.AND P0, PT, R2, RZ, PT ;  /* 0x000000ff0200722a */ /* 0x000fdc0003f0c000 */
[----:B------:R-:W-:Y:S05]  /*42d0*/  @!P0 BRA `(.L_x_1437) ;  /* 0xfffffff0006c8947 */ /* 0x000fea000383ffff */
[----:B------:R-:W-:Y:S05]  /*42e0*/  BSYNC.RECONVERGENT B1 ;  /* 0x0000000000017941 */ /* 0x000fea0003800200 */
.L_x_1425:
[C---:B------:R-:W-:Y:S01]  /*42f0*/  IADD3 R12, P0, PT, R30.reuse, R28, RZ ;  /* 0x0000001c1e0c7210 */ /* 0x040fe20007f1e0ff */
[----:B------:R-:W-:Y:S01]  /*4300*/  DMUL R6, R26, R26 ;  /* 0x0000001a1a067228 */ /* 0x000fe20000000000 */
[----:B------:R-:W-:Y:S01]  /*4310*/  UMOV UR8, 0xb2fec56d ;  /* 0xb2fec56d00087882 */ /* 0x000fe20000000000 */
[----:B------:R-:W-:Y:S01]  /*4320*/  UMOV UR9, 0x3fa0f27b ;  /* 0x3fa0f27b00097882 */ /* 0x000fe20000000000 */
[----:B------:R-:W-:Y:S01]  /*4330*/  DMUL R8, R2, R2 ;  /* 0x0000000202087228 */ /* 0x000fe20000000000 */
[----:B------:R-:W-:Y:S01]  /*4340*/  IMAD.X R5, R31, 0x1, R29, P0 ;  /* 0x000000011f057824 */ /* 0x000fe200000e061d */
[----:B------:R-:W-:-:S03]  /*4350*/  SHF.L.U64.HI R0, R30, 0x17, R31 ;  /* 0x000000171e007819 */ /* 0x000fc6000001021f */
[----:B------:R-:W-:Y:S01]  /*4360*/  DMUL R10, R6, -UR8 ;  /* 0x80000008060a7c28 */ /* 0x000fe20008000000 */
[--C-:B------:R-:W-:Y:S02]  /*4370*/  SHF.R.U64 R12, R12, 0xb, R5.reuse ;  /* 0x0000000b0c0c7819 */ /* 0x100fe40000001205 */
[----:B------:R-:W-:Y:S01]  /*4380*/  SHF.R.U32.HI R13, RZ, 0xb, R5 ;  /* 0x0000000bff0d7819 */ /* 0x000fe20000011605 */
[----:B------:R-:W-:Y:S01]  /*4390*/  DMUL R2, R2, R8 ;  /* 0x0000000802027228 */ /* 0x000fe20000000000 */
[----:B------:R-:W-:Y:S02]  /*43a0*/  LOP3.LUT R9, R0, R31, RZ, 0x3c, !PT ;  /* 0x0000001f00097212 */ /* 0x000fe400078e3cff */
[----:B------:R-:W0:Y:S01]  /*43b0*/  I2F.F64.U64 R4, R12 ;  /* 0x0000000c00047312 */ /* 0x000e220000301800 */
[----:B------:R-:W-:Y:S01]  /*43c0*/  DFMA R6, R6, R10, 1 ;  /* 0x3ff000000606742b */ /* 0x000fe2000000000a */
[----:B------:R-:W-:Y:S01]  /*43d0*/  IMAD.SHL.U32 R11, R30, 0x800000, RZ ;  /* 0x008000001e0b7824 */ /* 0x000fe200078e00ff */
[----:B------:R-:W-:-:S04]  /*43e0*/  SHF.R.U32.HI R0, RZ, 0x12, R9 ;  /* 0x00000012ff007819 */ /* 0x000fc80000011609 */
[----:B------:R-:W-:-:S04]  /*43f0*/  LOP3.LUT R8, R11, R30, RZ, 0x3c, !PT ;  /* 0x0000001e0b087212 */ /* 0x000fc800078e3cff */
[----:B------:R-:W-:Y:S01]  /*4400*/  SHF.R.U64 R33, R8, 0x12, R9 ;  /* 0x0000001208217819 */ /* 0x000fe20000001209 */
[----:B0-----:R-:W-:-:S08]  /*4410*/  DMUL R4, R4, 1.1102230246251565404e-16 ;  /* 0x3ca0000004047828 */ /* 0x001fd00000000000 */
[----:B------:R-:W-:Y:S01]  /*4420*/  DSETP.GEU.AND P0, PT, R4, R6, PT ;  /* 0x000000060400722a */ /* 0x000fe20003f0e000 */
[--C-:B------:R-:W-:Y:S02]  /*4430*/  SHF.R.U64 R6, R28, 0x5, R29.reuse ;  /* 0x000000051c067819 */ /* 0x100fe4000000121d */
        /* <DEDUP_REMOVED lines=80> */
.L_x_1440:
[----:B------:R-:W-:Y:S01]  /*4940*/  IMAD.MOV.U32 R6, RZ, RZ, 0x0 ;  /* 0x00000000ff067424 */ /* 0x000fe200078e00ff */
[----:B------:R-:W-:Y:S01]  /*4950*/  LOP3.LUT P0, RZ, R5, 0x7fffffff, RZ, 0xc0, !PT ;  /* 0x7fffffff05ff7812 */ /* 0x000fe2000780c0ff */
[----:B------:R-:W-:-:S06]  /*4960*/  IMAD.MOV.U32 R7, RZ, RZ, 0x7ff00000 ;  /* 0x7ff00000ff077424 */ /* 0x000fcc00078e00ff */
[----:B------:R-:W-:-:S10]  /*4970*/  DFMA R6, R4, R6, +INF ;  /* 0x7ff000000406742b */ /* 0x000fd40000000006 */
[----:B------:R-:W-:Y:S02]  /*4980*/  FSEL R4, R6, RZ, P0 ;  /* 0x000000ff06047208 */ /* 0x000fe40000000000 */
[----:B------:R-:W-:-:S07]  /*4990*/  FSEL R5, R7, -QNAN , P0 ;  /* 0xfff0000007057808 */ /* 0x000fce0000000000 */
.L_x_1441:
[----:B------:R-:W-:Y:S05]  /*49a0*/  BSYNC.RECONVERGENT B1 ;  /* 0x0000000000017941 */ /* 0x000fea0003800200 */
.L_x_1439:
        /* <DEDUP_REMOVED lines=76> */
.L_x_1443:
[----:B------:R-:W-:Y:S01]  /*4e70*/  IMAD.MOV.U32 R8, RZ, RZ, 0x0 ;  /* 0x00000000ff087424 */ /* 0x000fe200078e00ff */
[----:B------:R-:W-:Y:S01]  /*4e80*/  LOP3.LUT P0, RZ, R7, 0x7fffffff, RZ, 0xc0, !PT ;  /* 0x7fffffff07ff7812 */ /* 0x000fe2000780c0ff */
[----:B------:R-:W-:-:S06]  /*4e90*/  IMAD.MOV.U32 R9, RZ, RZ, 0x7ff00000 ;  /* 0x7ff00000ff097424 */ /* 0x000fcc00078e00ff */
[----:B------:R-:W-:-:S10]  /*4ea0*/  DFMA R8, R6, R8, +INF ;  /* 0x7ff000000608742b */ /* 0x000fd40000000008 */
[----:B------:R-:W-:Y:S02]  /*4eb0*/  FSEL R6, R8, RZ, P0 ;  /* 0x000000ff08067208 */ /* 0x000fe40000000000 */
[----:B------:R-:W-:-:S07]  /*4ec0*/  FSEL R7, R9, -QNAN , P0 ;  /* 0xfff0000009077808 */ /* 0x000fce0000000000 */
.L_x_1444:
[----:B------:R-:W-:Y:S05]  /*4ed0*/  BSYNC.RECONVERGENT B1 ;  /* 0x0000000000017941 */ /* 0x000fea0003800200 */
.L_x_1442:
        /* <DEDUP_REMOVED lines=9> */
.L_x_1438:
[----:B------:R-:W-:Y:S05]  /*4f70*/  BSYNC.RECONVERGENT B0 ;  /* 0x0000000000007941 */ /* 0x000fea0003800200 */
.L_x_1424:
[----:B------:R-:W-:Y:S01]  /*4f80*/  DMUL R2, R20, R2 ;  /* 0x0000000214027228 */ /* 0x000fe20000000000 */
[----:B------:R-:W-:Y:S01]  /*4f90*/  FSETP.GEU.AND P1, PT, |R17|, 6.5827683646048100446e-37, PT ;  /* 0x036000001100780b */ /* 0x000fe20003f2e200 */
[----:B------:R-:W-:Y:S06]  /*4fa0*/  BSSY.RECONVERGENT B0, `(.L_x_1446) ;  /* 0x0000013000007945 */ /* 0x000fec0003800200 */
[----:B------:R-:W-:Y:S01]  /*4fb0*/  DFMA R18, R2, R18, R16 ;  /* 0x000000120212722b */ /* 0x000fe20000000010 */
[----:B------:R-:W-:-:S05]  /*4fc0*/  IMAD.MOV.U32 R2, RZ, RZ, 0x1 ;  /* 0x00000001ff027424 */ /* 0x000fca00078e00ff */
[----:B------:R-:W0:Y:S02]  /*4fd0*/  MUFU.RCP64H R3, R19 ;  /* 0x0000001300037308 */ /* 0x000e240000001800 */
[----:B0-----:R-:W-:-:S08]  /*4fe0*/  DFMA R4, -R18, R2, 1 ;  /* 0x3ff000001204742b */ /* 0x001fd00000000102 */
[----:B------:R-:W-:-:S08]  /*4ff0*/  DFMA R4, R4, R4, R4 ;  /* 0x000000040404722b */ /* 0x000fd00000000004 */
[----:B------:R-:W-:-:S08]  /*5000*/  DFMA R4, R2, R4, R2 ;  /* 0x000000040204722b */ /* 0x000fd00000000002 */
[----:B------:R-:W-:-:S08]  /*5010*/  DFMA R2, -R18, R4, 1 ;  /* 0x3ff000001202742b */ /* 0x000fd00000000104 */
[----:B------:R-:W-:-:S08]  /*5020*/  DFMA R2, R4, R2, R4 ;  /* 0x000000020402722b */ /* 0x000fd00000000004 */
[----:B------:R-:W-:-:S08]  /*5030*/  DMUL R4, R16, R2 ;  /* 0x0000000210047228 */ /* 0x000fd00000000000 */
[----:B------:R-:W-:-:S08]  /*5040*/  DFMA R6, -R18, R4, R16 ;  /* 0x000000041206722b */ /* 0x000fd00000000110 */
[----:B------:R-:W-:-:S10]  /*5050*/  DFMA R2, R2, R6, R4 ;  /* 0x000000060202722b */ /* 0x000fd40000000004 */
[----:B------:R-:W-:-:S05]  /*5060*/  FFMA R0, RZ, R19, R3 ;  /* 0x00000013ff007223 */ /* 0x000fca0000000003 */
[----:B------:R-:W-:-:S13]  /*5070*/  FSETP.GT.AND P0, PT, |R0|, 1.469367938527859385e-39, PT ;  /* 0x001000000000780b */ /* 0x000fda0003f04200 */
[----:B------:R-:W-:Y:S05]  /*5080*/  @P0 BRA P1, `(.L_x_1447) ;  /* 0x0000000000100947 */ /* 0x000fea0000800000 */
[----:B------:R-:W-:-:S07]  /*5090*/  MOV R0, 0x50b0 ;  /* 0x000050b000007802 */ /* 0x000fce0000000f00 */
[----:B------:R-:W-:Y:S05]  /*50a0*/  CALL.REL.NOINC `($__internal_53_$__cuda_sm20_div_rn_f64_full) ;  /* 0x0000000000dc7944 */ /* 0x000fea0003c00000 */
[----:B------:R-:W-:Y:S02]  /*50b0*/  IMAD.MOV.U32 R2, RZ, RZ, R6 ;  /* 0x000000ffff027224 */ /* 0x000fe400078e0006 */
[----:B------:R-:W-:-:S07]  /*50c0*/  IMAD.MOV.U32 R3, RZ, RZ, R7 ;  /* 0x000000ffff037224 */ /* 0x000fce00078e0007 */
.L_x_1447:
[----:B------:R-:W-:Y:S05]  /*50d0*/  BSYNC.RECONVERGENT B0 ;  /* 0x0000000000007941 */ /* 0x000fea0003800200 */
.L_x_1446:
        /* <DEDUP_REMOVED lines=10> */
        .weak           $__internal_52_$__cuda_sm20_dblrcp_rn_slowpath_v3
        .type           $__internal_52_$__cuda_sm20_dblrcp_rn_slowpath_v3,@function
        .size           $__internal_52_$__cuda_sm20_dblrcp_rn_slowpath_v3,($__internal_53_$__cuda_sm20_div_rn_f64_full - $__internal_52_$__cuda_sm20_dblrcp_rn_slowpath_v3)
$__internal_52_$__cuda_sm20_dblrcp_rn_slowpath_v3:
        /* <DEDUP_REMOVED lines=24> */
.L_x_1451:
        /* <DEDUP_REMOVED lines=10> */
.L_x_1449:
[----:B------:R-:W-:Y:S01]  /*53a0*/  LOP3.LUT R9, R7, 0x80000, RZ, 0xfc, !PT ;  /* 0x0008000007097812 */ /* 0x000fe200078efcff */
[----:B------:R-:W-:-:S07]  /*53b0*/  IMAD.MOV.U32 R8, RZ, RZ, R6 ;  /* 0x000000ffff087224 */ /* 0x000fce00078e0006 */
.L_x_1450:
[----:B------:R-:W-:Y:S05]  /*53c0*/  BSYNC.RECONVERGENT B1 ;  /* 0x0000000000017941 */ /* 0x000fea0003800200 */
.L_x_1448:
[----:B------:R-:W-:Y:S02]  /*53d0*/  IMAD.MOV.U32 R6, RZ, RZ, R5 ;  /* 0x000000ffff067224 */ /* 0x000fe400078e0005 */
[----:B------:R-:W-:Y:S02]  /*53e0*/  IMAD.MOV.U32 R7, RZ, RZ, 0x0 ;  /* 0x00000000ff077424 */ /* 0x000fe400078e00ff */
[----:B------:R-:W-:Y:S02]  /*53f0*/  IMAD.MOV.U32 R24, RZ, RZ, R8 ;  /* 0x000000ffff187224 */ /* 0x000fe400078e0008 */
[----:B------:R-:W-:Y:S01]  /*5400*/  IMAD.MOV.U32 R25, RZ, RZ, R9 ;  /* 0x000000ffff197224 */ /* 0x000fe200078e0009 */
[----:B------:R-:W-:Y:S06]  /*5410*/  RET.REL.NODEC R6 `(beta_bf16) ;  /* 0xffffffa806f87950 */ /* 0x000fec0003c3ffff */
        .weak           $__internal_53_$__cuda_sm20_div_rn_f64_full
        .type           $__internal_53_$__cuda_sm20_div_rn_f64_full,@function
        .size           $__internal_53_$__cuda_sm20_div_rn_f64_full,($__internal_54_$__cuda_sm20_dsqrt_rn_f64_mediumpath_v1 - $__internal_53_$__cuda_sm20_div_rn_f64_full)
$__internal_53_$__cuda_sm20_div_rn_f64_full:
[C---:B------:R-:W-:Y:S01]  /*5420*/  FSETP.GEU.AND P0, PT, |R19|.reuse, 1.469367938527859385e-39, PT ;  /* 0x001000001300780b */ /* 0x040fe20003f0e200 */
[--C-:B------:R-:W-:Y:S01]  /*5430*/  IMAD.MOV.U32 R4, RZ, RZ, R18.reuse ;  /* 0x000000ffff047224 */ /* 0x100fe200078e0012 */
[----:B------:R-:W-:Y:S01]  /*5440*/  LOP3.LUT R2, R19, 0x800fffff, RZ, 0xc0, !PT ;  /* 0x800fffff13027812 */ /* 0x000fe200078ec0ff */
[----:B------:R-:W-:Y:S01]  /*5450*/  IMAD.MOV.U32 R5, RZ, RZ, R19 ;  /* 0x000000ffff057224 */ /* 0x000fe200078e0013 */
[C---:B------:R-:W-:Y:S01]  /*5460*/  FSETP.GEU.AND P2, PT, |R17|.reuse, 1.469367938527859385e-39, PT ;  /* 0x001000001100780b */ /* 0x040fe20003f4e200 */
[----:B------:R-:W-:Y:S01]  /*5470*/  IMAD.MOV.U32 R8, RZ, RZ, 0x1 ;  /* 0x00000001ff087424 */ /* 0x000fe200078e00ff */
[----:B------:R-:W-:Y:S01]  /*5480*/  LOP3.LUT R3, R2, 0x3ff00000, RZ, 0xfc, !PT ;  /* 0x3ff0000002037812 */ /* 0x000fe200078efcff */
[----:B------:R-:W-:Y:S01]  /*5490*/  IMAD.MOV.U32 R2, RZ, RZ, R18 ;  /* 0x000000ffff027224 */ /* 0x000fe200078e0012 */
[----:B------:R-:W-:Y:S01]  /*54a0*/  LOP3.LUT R6, R17, 0x7ff00000, RZ, 0xc0, !PT ;  /* 0x7ff0000011067812 */ /* 0x000fe200078ec0ff */
[----:B------:R-:W-:Y:S01]  /*54b0*/  BSSY.RECONVERGENT B1, `(.L_x_1452) ;  /* 0x0000050000017945 */ /* 0x000fe20003800200 */
        /* <DEDUP_REMOVED lines=48> */
[----:B------:R-:W-:Y:S02]  /*57c0*/  IMAD.MOV R3, RZ, RZ, -R14 ;  /* 0x000000ffff037224 */ /* 0x000fe400078e0a0e */
[----:B------:R-:W-:-:S06]  /*57d0*/  IMAD.MOV.U32 R2, RZ, RZ, RZ ;  /* 0x000000ffff027224 */ /* 0x000fcc00078e00ff */
[----:B------:R-:W-:Y:S02]  /*57e0*/  DFMA R2, R6, -R2, R10 ;  /* 0x800000020602722b */ /* 0x000fe4000000000a */
[----:B------:R-:W-:-:S04]  /*57f0*/  DMUL.RP R10, R10, R12 ;  /* 0x0000000c0a0a7228 */ /* 0x000fc80000008000 */
[----:B------:R-:W-:-:S04]  /*5800*/  IADD3 R2, PT, PT, -R14, -0x43300000, RZ ;  /* 0xbcd000000e027810 */ /* 0x000fc80007ffe1ff */
[----:B------:R-:W-:Y:S02]  /*5810*/  FSETP.NEU.AND P0, PT, |R3|, R2, PT ;  /* 0x000000020300720b */ /* 0x000fe40003f0d200 */
[----:B------:R-:W-:Y:S02]  /*5820*/  LOP3.LUT R5, R11, R5, RZ, 0x3c, !PT ;  /* 0x000000050b057212 */ /* 0x000fe400078e3cff */
[----:B------:R-:W-:Y:S02]  /*5830*/  FSEL R6, R10, R6, !P0 ;  /* 0x000000060a067208 */ /* 0x000fe40004000000 */
[----:B------:R-:W-:Y:S01]  /*5840*/  FSEL R7, R5, R7, !P0 ;  /* 0x0000000705077208 */ /* 0x000fe20004000000 */
[----:B------:R-:W-:Y:S06]  /*5850*/  BRA `(.L_x_1454) ;  /* 0x0000000000547947 */ /* 0x000fec0003800000 */
.L_x_1453:
        /* <DEDUP_REMOVED lines=16> */
.L_x_1456:
[----:B------:R-:W-:Y:S01]  /*5960*/  LOP3.LUT R7, R5, 0x80000, RZ, 0xfc, !PT ;  /* 0x0008000005077812 */ /* 0x000fe200078efcff */
[----:B------:R-:W-:Y:S01]  /*5970*/  IMAD.MOV.U32 R6, RZ, RZ, R4 ;  /* 0x000000ffff067224 */ /* 0x000fe200078e0004 */
[----:B------:R-:W-:Y:S06]  /*5980*/  BRA `(.L_x_1454) ;  /* 0x0000000000087947 */ /* 0x000fec0003800000 */
.L_x_1455:
[----:B------:R-:W-:Y:S01]  /*5990*/  LOP3.LUT R7, R17, 0x80000, RZ, 0xfc, !PT ;  /* 0x0008000011077812 */ /* 0x000fe200078efcff */
[----:B------:R-:W-:-:S07]  /*59a0*/  IMAD.MOV.U32 R6, RZ, RZ, R16 ;  /* 0x000000ffff067224 */ /* 0x000fce00078e0010 */
.L_x_1454:
[----:B------:R-:W-:Y:S05]  /*59b0*/  BSYNC.RECONVERGENT B1 ;  /* 0x0000000000017941 */ /* 0x000fea0003800200 */
.L_x_1452:
[----:B------:R-:W-:Y:S02]  /*59c0*/  IMAD.MOV.U32 R2, RZ, RZ, R0 ;  /* 0x000000ffff027224 */ /* 0x000fe400078e0000 */
[----:B------:R-:W-:-:S04]  /*59d0*/  IMAD.MOV.U32 R3, RZ, RZ, 0x0 ;  /* 0x00000000ff037424 */ /* 0x000fc800078e00ff */
[----:B------:R-:W-:Y:S05]  /*59e0*/  RET.REL.NODEC R2 `(beta_bf16) ;  /* 0xffffffa402847950 */ /* 0x000fea0003c3ffff */
        .weak           $__internal_54_$__cuda_sm20_dsqrt_rn_f64_mediumpath_v1
        .type           $__internal_54_$__cuda_sm20_dsqrt_rn_f64_mediumpath_v1,@function
        .size           $__internal_54_$__cuda_sm20_dsqrt_rn_f64_mediumpath_v1,($beta_bf16$__internal_accurate_pow - $__internal_54_$__cuda_sm20_dsqrt_rn_f64_mediumpath_v1)
$__internal_54_$__cuda_sm20_dsqrt_rn_f64_mediumpath_v1:
        /* <DEDUP_REMOVED lines=14> */
.L_x_1458:
        /* <DEDUP_REMOVED lines=24> */
.L_x_1460:
[----:B------:R-:W-:-:S11]  /*5c50*/  DADD R4, R8, R8 ;  /* 0x0000000008047229 */ /* 0x000fd60000000008 */
.L_x_1459:
[----:B------:R-:W-:Y:S05]  /*5c60*/  BSYNC.RECONVERGENT B3 ;  /* 0x0000000000037941 */ /* 0x000fea0003800200 */
.L_x_1457:
[----:B------:R-:W-:Y:S02]  /*5c70*/  IMAD.MOV.U32 R3, RZ, RZ, R4 ;  /* 0x000000ffff037224 */ /* 0x000fe400078e0004 */
[----:B------:R-:W-:Y:S02]  /*5c80*/  IMAD.MOV.U32 R7, RZ, RZ, R5 ;  /* 0x000000ffff077224 */ /* 0x000fe400078e0005 */
[----:B------:R-:W-:Y:S02]  /*5c90*/  IMAD.MOV.U32 R4, RZ, RZ, R11 ;  /* 0x000000ffff047224 */ /* 0x000fe400078e000b */
[----:B------:R-:W-:-:S04]  /*5ca0*/  IMAD.MOV.U32 R5, RZ, RZ, 0x0 ;  /* 0x00000000ff057424 */ /* 0x000fc800078e00ff */
[----:B------:R-:W-:Y:S05]  /*5cb0*/  RET.REL.NODEC R4 `(beta_bf16) ;  /* 0xffffffa004d07950 */ /* 0x000fea0003c3ffff */
        .type           $beta_bf16$__internal_accurate_pow,@function
        .size           $beta_bf16$__internal_accurate_pow,($beta_bf16$__internal_trig_reduction_slowpathd - $beta_bf16$__internal_accurate_pow)
$beta_bf16$__internal_accurate_pow:
        /* <DEDUP_REMOVED lines=12> */
[----:B------:R-:W-:-:S03]  /*5d80*/  @!P0 IMAD.MOV.U32 R20, RZ, RZ, R8 ;  /* 0x000000ffff148224 */ /* 0x000fc600078e0008 */
[----:B------:R-:W-:-:S04]  /*5d90*/  LOP3.LUT R10, R10, 0x800fffff, RZ, 0xc0, !PT ;  /* 0x800fffff0a0a7812 */ /* 0x000fc800078ec0ff */
[----:B------:R-:W-:Y:S01]  /*5da0*/  LOP3.LUT R21, R10, 0x3ff00000, RZ, 0xfc, !PT ;  /* 0x3ff000000a157812 */ /* 0x000fe200078efcff */
[----:B------:R-:W-:-:S03]  /*5db0*/  IMAD.MOV.U32 R10, RZ, RZ, RZ ;  /* 0x000000ffff0a7224 */ /* 0x000fc600078e00ff */
        /* <DEDUP_REMOVED lines=11> */
[-C--:B------:R-:W-:Y:S02]  /*5e70*/  DMUL R22, R10, R10.reuse ;  /* 0x0000000a0a167228 */ /* 0x080fe40000000000 */
[----:B------:R-:W-:Y:S02]  /*5e80*/  DADD R14, R20, -R10 ;  /* 0x00000000140e7229 */ /* 0x000fe4000000080a */
[----:B------:R-:W-:-:S04]  /*5e90*/  DMUL R28, R10, R10 ;  /* 0x0000000a0a1c7228 */ /* 0x000fc80000000000 */
[----:B------:R-:W-:Y:S01]  /*5ea0*/  DFMA R12, R22, UR6, R12 ;  /* 0x00000006160c7c2b */ /* 0x000fe2000800000c */
        /* <DEDUP_REMOVED lines=11> */
[----:B------:R-:W-:-:S03]  /*5f60*/  DFMA R24, R10, R10, -R28 ;  /* 0x0000000a0a18722b */ /* 0x000fc6000000081c */
        /* <DEDUP_REMOVED lines=14> */
[----:B------:R-:W-:Y:S01]  /*6050*/  DMUL R18, R10, R28 ;  /* 0x0000001c0a127228 */ /* 0x000fe20000000000 */
[----:B------:R-:W-:Y:S02]  /*6060*/  VIADD R23, R15, 0x100000 ;  /* 0x001000000f177836 */ /* 0x000fe40000000000 */
[----:B------:R-:W-:-:S03]  /*6070*/  IMAD.MOV.U32 R22, RZ, RZ, R14 ;  /* 0x000000ffff167224 */ /* 0x000fc600078e000e */
        /* <DEDUP_REMOVED lines=37> */
[----:B------:R-:W-:Y:S02]  /*62d0*/  IMAD.MOV.U32 R15, RZ, RZ, R6 ;  /* 0x000000ffff0f7224 */ /* 0x000fe400078e0006 */
[----:B------:R-:W-:Y:S02]  /*62e0*/  IMAD.MOV.U32 R14, RZ, RZ, R7 ;  /* 0x000000ffff0e7224 */ /* 0x000fe400078e0007 */
[----:B------:R-:W-:-:S03]  /*62f0*/  IMAD.SHL.U32 R6, R15, 0x2, RZ ;  /* 0x000000020f067824 */ /* 0x000fc600078e00ff */
[----:B------:R-:W-:Y:S02]  /*6300*/  DADD R12, R20, -R12 ;  /* 0x00000000140c7229 */ /* 0x000fe4000000080c */
[----:B------:R-:W-:-:S06]  /*6310*/  ISETP.GT.U32.AND P0, PT, R6, -0x2000001, PT ;  /* 0xfdffffff0600780c */ /* 0x000fcc0003f04070 */
[----:B------:R-:W-:Y:S01]  /*6320*/  DFMA R10, R10, UR8, R12 ;  /* 0x000000080a0a7c2b */ /* 0x000fe2000800000c */
[----:B------:R-:W-:-:S04]  /*6330*/  LOP3.LUT R13, R15, 0xff0fffff, RZ, 0xc0, !PT ;  /* 0xff0fffff0f0d7812 */ /* 0x000fc800078ec0ff */
        /* <DEDUP_REMOVED lines=65> */
.L_x_1461:
[----:B------:R-:W-:Y:S01]  /*6750*/  DFMA R14, R14, R10, R10 ;  /* 0x0000000a0e0e722b */ /* 0x000fe2000000000a */
[----:B------:R-:W-:Y:S01]  /*6760*/  IMAD.MOV.U32 R8, RZ, RZ, R5 ;  /* 0x000000ffff087224 */ /* 0x000fe200078e0005 */
[----:B------:R-:W-:Y:S01]  /*6770*/  DSETP.NEU.AND P0, PT, |R10|, +INF , PT ;  /* 0x7ff000000a00742a */ /* 0x000fe20003f0d200 */
[----:B------:R-:W-:-:S07]  /*6780*/  IMAD.MOV.U32 R9, RZ, RZ, 0x0 ;  /* 0x00000000ff097424 */ /* 0x000fce00078e00ff */
[----:B------:R-:W-:Y:S02]  /*6790*/  FSEL R6, R10, R14, !P0 ;  /* 0x0000000e0a067208 */ /* 0x000fe40004000000 */
[----:B------:R-:W-:Y:S01]  /*67a0*/  FSEL R7, R11, R15, !P0 ;  /* 0x0000000f0b077208 */ /* 0x000fe20004000000 */
[----:B------:R-:W-:Y:S06]  /*67b0*/  RET.REL.NODEC R8 `(beta_bf16) ;  /* 0xffffff9808107950 */ /* 0x000fec0003c3ffff */
        .type           $beta_bf16$__internal_trig_reduction_slowpathd,@function
        .size           $beta_bf16$__internal_trig_reduction_slowpathd,(.L_x_1840 - $beta_bf16$__internal_trig_reduction_slowpathd)
$beta_bf16$__internal_trig_reduction_slowpathd:
        /* <DEDUP_REMOVED lines=21> */
[----:B------:R-:W-:Y:S01]  /*6910*/  IMAD.MOV.U32 R9, RZ, RZ, R5 ;  /* 0x000000ffff097224 */ /* 0x000fe200078e0005 */
[----:B------:R-:W-:Y:S01]  /*6920*/  CS2R R6, SRZ ;  /* 0x0000000000067805 */ /* 0x000fe2000001ff00 */
[----:B------:R-:W-:Y:S01]  /*6930*/  IMAD.MOV.U32 R10, RZ, RZ, RZ ;  /* 0x000000ffff0a7224 */ /* 0x000fe200078e00ff */
[----:B------:R-:W-:-:S07]  /*6940*/  LOP3.LUT R4, R4, 0x80000000, RZ, 0xfc, !PT ;  /* 0x8000000004047812 */ /* 0x000fce00078efcff */
.L_x_1466:
[----:B------:R-:W1:Y:S01]  /*6950*/  LDC.64 R34, c[0x4][RZ] ;  /* 0x01000000ff227b82 */ /* 0x000e620000000a00 */
[----:B0-----:R-:W-:Y:S02]  /*6960*/  R2UR UR8, R32 ;  /* 0x00000000200872ca */ /* 0x001fe400000e0000 */
[----:B------:R-:W-:Y:S01]  /*6970*/  R2UR UR9, R33 ;  /* 0x00000000210972ca */ /* 0x000fe200000e0000 */
[----:B-1----:R-:W-:-:S12]  /*6980*/  IMAD.WIDE R34, R9, 0x8, R34 ;  /* 0x0000000809227825 */ /* 0x002fd800078e0222 */
[----:B------:R-:W2:Y:S01]  /*6990*/  LDG.E.64.CONSTANT R34, desc[UR8][R34.64] ;  /* 0x0000000822227981 */ /* 0x000ea2000c1e9b00 */
[----:B------:R-:W-:Y:S02]  /*69a0*/  IMAD.MOV.U32 R36, RZ, RZ, R6 ;  /* 0x000000ffff247224 */ /* 0x000fe400078e0006 */
[----:B------:R-:W-:Y:S02]  /*69b0*/  IMAD.MOV.U32 R37, RZ, RZ, R7 ;  /* 0x000000ffff257224 */ /* 0x000fe400078e0007 */
        /* <DEDUP_REMOVED lines=9> */
[----:B------:R-:W-:Y:S02]  /*6a50*/  IMAD.MOV.U32 R6, RZ, RZ, R36 ;  /* 0x000000ffff067224 */ /* 0x000fe400078e0024 */
[C---:B------:R-:W-:Y:S02]  /*6a60*/  IMAD R5, R10.reuse, 0x8, R1 ;  /* 0x000000080a057824 */ /* 0x040fe400078e0201 */
[----:B------:R-:W-:-:S03]  /*6a70*/  VIADD R10, R10, 0x1 ;  /* 0x000000010a0a7836 */ /* 0x000fc60000000000 */
[----:B------:R0:W-:Y:S02]  /*6a80*/  STL.64 [R5], R6 ;  /* 0x0000000605007387 */ /* 0x0001e40000100a00 */
[----:B0-----:R-:W-:-:S04]  /*6a90*/  IMAD.HI.U32 R5, R35, R3, RZ ;  /* 0x0000000323057227 */ /* 0x001fc800078e00ff */
[----:B------:R-:W-:Y:S01]  /*6aa0*/  IMAD.HI.U32 R6, R35, R4, RZ ;  /* 0x0000000423067227 */ /* 0x000fe200078e00ff */
[----:B------:R-:W-:-:S03]  /*6ab0*/  IADD3.X R5, P0, PT, R5, R8, RZ, P0, !PT ;  /* 0x0000000805057210 */ /* 0x000fc6000071e4ff */
[----:B------:R-:W-:Y:S02]  /*6ac0*/  IMAD R7, R35, R4, RZ ;  /* 0x0000000423077224 */ /* 0x000fe400078e02ff */
[----:B------:R-:W-:Y:S01]  /*6ad0*/  IMAD.X R6, RZ, RZ, R6, P0 ;  /* 0x000000ffff067224 */ /* 0x000fe200000e0606 */
[----:B------:R-:W-:Y:S02]  /*6ae0*/  ISETP.NE.AND P0, PT, R11, -0xf, PT ;  /* 0xfffffff10b00780c */ /* 0x000fe40003f05270 */
[----:B------:R-:W-:-:S05]  /*6af0*/  IADD3.X R5, P1, PT, R7, R5, RZ, P1, !PT ;  /* 0x0000000507057210 */ /* 0x000fca0000f3e4ff */
[----:B------:R-:W-:-:S04]  /*6b00*/  IMAD.X R6, RZ, RZ, R6, P1 ;  /* 0x000000ffff067224 */ /* 0x000fc800008e0606 */
[----:B------:R-:W-:Y:S02]  /*6b10*/  IMAD.MOV.U32 R7, RZ, RZ, R6 ;  /* 0x000000ffff077224 */ /* 0x000fe400078e0006 */
[----:B------:R-:W-:Y:S01]  /*6b20*/  IMAD.MOV.U32 R6, RZ, RZ, R5 ;  /* 0x000000ffff067224 */ /* 0x000fe200078e0005 */
[----:B------:R-:W-:Y:S06]  /*6b30*/  @P0 BRA `(.L_x_1466) ;  /* 0xfffffffc00840947 */ /* 0x000fec000383ffff */
[----:B------:R-:W-:Y:S05]  /*6b40*/  BSYNC.RECONVERGENT B5 ;  /* 0x0000000000057941 */ /* 0x000fea0003800200 */
.L_x_1465:
[----:B------:R-:W-:-:S07]  /*6b50*/  IMAD.MOV.U32 R5, RZ, RZ, R2 ;  /* 0x000000ffff057224 */ /* 0x000fce00078e0002 */
.L_x_1464:
[----:B------:R-:W-:Y:S05]  /*6b60*/  BSYNC.RECONVERGENT B4 ;  /* 0x0000000000047941 */ /* 0x000fea0003800200 */
.L_x_1463:
[----:B------:R-:W-:Y:S01]  /*6b70*/  LOP3.LUT P0, R15, R15, 0x3f, RZ, 0xc0, !PT ;  /* 0x0000003f0f0f7812 */ /* 0x000fe2000780c0ff */
[----:B------:R-:W-:-:S04]  /*6b80*/  IMAD.IADD R0, R0, 0x1, R5 ;  /* 0x0000000100007824 */ /* 0x000fc800078e0205 */
[----:B------:R-:W-:-:S05]  /*6b90*/  IMAD.U32 R0, R0, 0x8, R1 ;  /* 0x0000000800007824 */ /* 0x000fca00078e0001 */
[----:B------:R0:W-:Y:S04]  /*6ba0*/  STL.64 [R0+-0x78], R6 ;  /* 0xffff880600007387 */ /* 0x0001e80000100a00 */
[----:B------:R-:W2:Y:S04]  /*6bb0*/  LDL.64 R2, [R1+0x10] ;  /* 0x0000100001027983 */ /* 0x000ea80000100a00 */
[----:B------:R-:W3:Y:S04]  /*6bc0*/  LDL.64 R4, [R1+0x18] ;  /* 0x0000180001047983 */ /* 0x000ee80000100a00 */
[----:B0-----:R-:W4:Y:S01]  /*6bd0*/  @P0 LDL.64 R6, [R1+0x8] ;  /* 0x0000080001060983 */ /* 0x001f220000100a00 */
[----:B------:R-:W-:Y:S01]  /*6be0*/  @P0 LOP3.LUT R0, R15, 0x3f, RZ, 0x3c, !PT ;  /* 0x0000003f0f000812 */ /* 0x000fe200078e3cff */
[----:B------:R-:W-:Y:S01]  /*6bf0*/  BSSY.RECONVERGENT B4, `(.L_x_1467) ;  /* 0x0000034000047945 */ /* 0x000fe20003800200 */
[----:B--2---:R-:W-:-:S02]  /*6c00*/  @P0 SHF.L.U32 R9, R2, R15, RZ ;  /* 0x0000000f02090219 */ /* 0x004fc400000006ff */
[----:B------:R-:W-:Y:S02]  /*6c10*/  @P0 SHF.L.U64.HI R8, R2, R15, R3 ;  /* 0x0000000f02080219 */ /* 0x000fe40000010203 */
[--C-:B----4-:R-:W-:Y:S02]  /*6c20*/  @P0 SHF.R.U64 R10, R6, 0x1, R7.reuse ;  /* 0x00000001060a0819 */ /* 0x110fe40000001207 */
[----:B------:R-:W-:Y:S02]  /*6c30*/  @P0 SHF.R.U32.HI R12, RZ, 0x1, R7 ;  /* 0x00000001ff0c0819 */ /* 0x000fe40000011607 */
[--C-:B------:R-:W-:Y:S02]  /*6c40*/  @P0 SHF.R.U32.HI R6, RZ, 0x1, R3.reuse ;  /* 0x00000001ff060819 */ /* 0x100fe40000011603 */
[----:B------:R-:W-:Y:S02]  /*6c50*/  @P0 SHF.R.U64 R10, R10, R0, R12 ;  /* 0x000000000a0a0219 */ /* 0x000fe4000000120c */
[----:B------:R-:W-:-:S02]  /*6c60*/  @P0 SHF.R.U64 R7, R2, 0x1, R3 ;  /* 0x0000000102070819 */ /* 0x000fc40000001203 */
[----:B------:R-:W-:Y:S02]  /*6c70*/  @P0 SHF.R.U32.HI R12, RZ, R0, R12 ;  /* 0x00000000ff0c0219 */ /* 0x000fe4000001160c */
[----:B------:R-:W-:Y:S02]  /*6c80*/  @P0 LOP3.LUT R2, R9, R10, RZ, 0xfc, !PT ;  /* 0x0000000a09020212 */ /* 0x000fe400078efcff */
[-C--:B---3--:R-:W-:Y:S02]  /*6c90*/  @P0 SHF.L.U32 R11, R4, R15.reuse, RZ ;  /* 0x0000000f040b0219 */ /* 0x088fe400000006ff */
[--C-:B------:R-:W-:Y:S02]  /*6ca0*/  @P0 SHF.R.U64 R7, R7, R0, R6.reuse ;  /* 0x0000000007070219 */ /* 0x100fe40000001206 */
[----:B------:R-:W-:Y:S02]  /*6cb0*/  @P0 LOP3.LUT R3, R8, R12, RZ, 0xfc, !PT ;  /* 0x0000000c08030212 */ /* 0x000fe400078efcff */
[----:B------:R-:W-:Y:S01]  /*6cc0*/  @P0 SHF.R.U32.HI R0, RZ, R0, R6 ;  /* 0x00000000ff000219 */ /* 0x000fe20000011606 */
[----:B------:R-:W-:Y:S01]  /*6cd0*/  IMAD.SHL.U32 R6, R2, 0x4, RZ ;  /* 0x0000000402067824 */ /* 0x000fe200078e00ff */
[----:B------:R-:W-:-:S02]  /*6ce0*/  @P0 SHF.L.U64.HI R15, R4, R15, R5 ;  /* 0x0000000f040f0219 */ /* 0x000fc40000010205 */
[----:B------:R-:W-:Y:S02]  /*6cf0*/  @P0 LOP3.LUT R4, R11, R7, RZ, 0xfc, !PT ;  /* 0x000000070b040212 */ /* 0x000fe400078efcff */
[----:B------:R-:W-:Y:S02]  /*6d00*/  SHF.L.U64.HI R2, R2, 0x2, R3 ;  /* 0x0000000202027819 */ /* 0x000fe40000010203 */
[----:B------:R-:W-:Y:S02]  /*6d10*/  @P0 LOP3.LUT R5, R15, R0, RZ, 0xfc, !PT ;  /* 0x000000000f050212 */ /* 0x000fe400078efcff */
[----:B------:R-:W-:Y:S02]  /*6d20*/  SHF.L.W.U32.HI R3, R3, 0x2, R4 ;  /* 0x0000000203037819 */ /* 0x000fe40000010e04 */
[----:B------:R-:W-:Y:S02]  /*6d30*/  IADD3 RZ, P0, PT, RZ, -R6, RZ ;  /* 0x80000006ffff7210 */ /* 0x000fe40007f1e0ff */
[----:B------:R-:W-:-:S02]  /*6d40*/  LOP3.LUT R7, RZ, R2, RZ, 0x33, !PT ;  /* 0x00000002ff077212 */ /* 0x000fc400078e33ff */
[----:B------:R-:W-:Y:S02]  /*6d50*/  SHF.L.W.U32.HI R4, R4, 0x2, R5 ;  /* 0x0000000204047819 */ /* 0x000fe40000010e05 */
[----:B------:R-:W-:Y:S02]  /*6d60*/  LOP3.LUT R8, RZ, R3, RZ, 0x33, !PT ;  /* 0x00000003ff087212 */ /* 0x000fe400078e33ff */
[----:B------:R-:W-:Y:S02]  /*6d70*/  IADD3.X R7, P0, PT, RZ, R7, RZ, P0, !PT ;  /* 0x00000007ff077210 */ /* 0x000fe4000071e4ff */
[----:B------:R-:W-:Y:S02]  /*6d80*/  LOP3.LUT R0, RZ, R4, RZ, 0x33, !PT ;  /* 0x00000004ff007212 */ /* 0x000fe400078e33ff */
[----:B------:R-:W-:Y:S02]  /*6d90*/  IADD3.X R8, P1, PT, RZ, R8, RZ, P0, !PT ;  /* 0x00000008ff087210 */ /* 0x000fe4000073e4ff */
[----:B------:R-:W-:-:S03]  /*6da0*/  ISETP.GT.U32.AND P2, PT, R3, -0x1, PT ;  /* 0xffffffff0300780c */ /* 0x000fc60003f44070 */
[----:B------:R-:W-:Y:S01]  /*6db0*/  IMAD.X R0, RZ, RZ, R0, P1 ;  /* 0x000000ffff007224 */ /* 0x000fe200008e0600 */
[----:B------:R-:W-:-:S04]  /*6dc0*/  ISETP.GT.AND.EX P0, PT, R4, -0x1, PT, P2 ;  /* 0xffffffff0400780c */ /* 0x000fc80003f04320 */
[----:B------:R-:W-:Y:S02]  /*6dd0*/  SEL R0, R4, R0, P0 ;  /* 0x0000000004007207 */ /* 0x000fe40000000000 */
[----:B------:R-:W-:Y:S02]  /*6de0*/  SEL R3, R3, R8, P0 ;  /* 0x0000000803037207 */ /* 0x000fe40000000000 */
[----:B------:R-:W-:-:S04]  /*6df0*/  ISETP.NE.U32.AND P1, PT, R0, RZ, PT ;  /* 0x000000ff0000720c */ /* 0x000fc80003f25070 */
[----:B------:R-:W-:-:S06]  /*6e00*/  SEL R8, R3, R0, !P1 ;  /* 0x0000000003087207 */ /* 0x000fcc0004800000 */
[----:B------:R-:W0:Y:S02]  /*6e10*/  FLO.U32 R8, R8 ;  /* 0x0000000800087300 */ /* 0x000e2400000e0000 */
[C---:B0-----:R-:W-:Y:S02]  /*6e20*/  IADD3 R9, PT, PT, -R8.reuse, 0x1f, RZ ;  /* 0x0000001f08097810 */ /* 0x041fe40007ffe1ff */
[----:B------:R-:W-:-:S03]  /*6e30*/  IADD3 R8, PT, PT, -R8, 0x3f, RZ ;  /* 0x0000003f08087810 */ /* 0x000fc60007ffe1ff */
[----:B------:R-:W-:-:S05]  /*6e40*/  @P1 IMAD.MOV R8, RZ, RZ, R9 ;  /* 0x000000ffff081224 */ /* 0x000fca00078e0209 */
[----:B------:R-:W-:Y:S01]  /*6e50*/  ISETP.NE.AND P1, PT, R8, RZ, PT ;  /* 0x000000ff0800720c */ /* 0x000fe20003f25270 */
[----:B------:R-:W-:Y:S01]  /*6e60*/  @!P0 IMAD.MOV R6, RZ, RZ, -R6 ;  /* 0x000000ffff068224 */ /* 0x000fe200078e0a06 */
[----:B------:R-:W-:-:S11]  /*6e70*/  SEL R7, R2, R7, P0 ;  /* 0x0000000702077207 */ /* 0x000fd60000000000 */
        /* <DEDUP_REMOVED lines=11> */
.L_x_1468:
[----:B------:R-:W-:Y:S05]  /*6f30*/  BSYNC.RECONVERGENT B4 ;  /* 0x0000000000047941 */ /* 0x000fea0003800200 */
.L_x_1467:
        /* <DEDUP_REMOVED lines=21> */
[----:B------:R-:W-:Y:S01]  /*7090*/  IMAD.X R2, RZ, RZ, R0, P2 ;  /* 0x000000ffff027224 */ /* 0x000fe200010e0600 */
[----:B------:R-:W-:Y:S02]  /*70a0*/  SEL R0, RZ, 0xffffffff, !P1 ;  /* 0xffffffffff007807 */ /* 0x000fe40004800000 */
[----:B------:R-:W-:Y:S02]  /*70b0*/  LOP3.LUT P1, R6, R14, 0x80000000, RZ, 0xc0, !PT ;  /* 0x800000000e067812 */ /* 0x000fe4000782c0ff */
[----:B------:R-:W-:Y:S01]  /*70c0*/  SHF.R.U64 R3, R3, 0xa, R2 ;  /* 0x0000000a03037819 */ /* 0x000fe20000001202 */
[----:B------:R-:W-:Y:S01]  /*70d0*/  IMAD.IADD R0, R0, 0x1, -R8 ;  /* 0x0000000100007824 */ /* 0x000fe200078e0a08 */
[----:B------:R-:W-:Y:S02]  /*70e0*/  @!P0 LOP3.LUT R6, R6, 0x80000000, RZ, 0x3c, !PT ;  /* 0x8000000006068812 */ /* 0x000fe400078e3cff */
[----:B------:R-:W-:Y:S01]  /*70f0*/  IADD3 R3, P2, PT, R3, 0x1, RZ ;  /* 0x0000000103037810 */ /* 0x000fe20007f5e0ff */
[----:B------:R-:W-:-:S03]  /*7100*/  IMAD.SHL.U32 R0, R0, 0x100000, RZ ;  /* 0x0010000000007824 */ /* 0x000fc600078e00ff */
[----:B------:R-:W-:-:S03]  /*7110*/  LEA.HI.X R2, R2, RZ, RZ, 0x16, P2 ;  /* 0x000000ff02027211 */ /* 0x000fc600010fb4ff */
[----:B------:R-:W-:Y:S01]  /*7120*/  @P1 IMAD.MOV R5, RZ, RZ, -R5 ;  /* 0x000000ffff051224 */ /* 0x000fe200078e0a05 */
[--C-:B------:R-:W-:Y:S02]  /*7130*/  SHF.R.U64 R3, R3, 0x1, R2.reuse ;  /* 0x0000000103037819 */ /* 0x100fe40000001202 */
[----:B------:R-:W-:Y:S02]  /*7140*/  SHF.R.U32.HI R2, RZ, 0x1, R2 ;  /* 0x00000001ff027819 */ /* 0x000fe40000011602 */
[----:B------:R-:W-:-:S04]  /*7150*/  IADD3 R3, P2, P3, RZ, RZ, R3 ;  /* 0x000000ffff037210 */ /* 0x000fc80007b5e003 */
[----:B------:R-:W-:-:S04]  /*7160*/  IADD3.X R7, PT, PT, R0, 0x3fe00000, R2, P2, P3 ;  /* 0x3fe0000000077810 */ /* 0x000fc800017e6402 */
[----:B------:R-:W-:-:S07]  /*7170*/  LOP3.LUT R4, R7, R6, RZ, 0xfc, !PT ;  /* 0x0000000607047212 */ /* 0x000fce00078efcff */
.L_x_1462:
[----:B------:R-:W-:Y:S02]  /*7180*/  IMAD.MOV.U32 R6, RZ, RZ, R13 ;  /* 0x000000ffff067224 */ /* 0x000fe400078e000d */
[----:B------:R-:W-:Y:S02]  /*7190*/  IMAD.MOV.U32 R7, RZ, RZ, 0x0 ;  /* 0x00000000ff077424 */ /* 0x000fe400078e00ff */
[----:B------:R-:W-:Y:S02]  /*71a0*/  IMAD.MOV.U32 R2, RZ, RZ, R3 ;  /* 0x000000ffff027224 */ /* 0x000fe400078e0003 */
[----:B------:R-:W-:Y:S01]  /*71b0*/  IMAD.MOV.U32 R3, RZ, RZ, R4 ;  /* 0x000000ffff037224 */ /* 0x000fe200078e0004 */
[----:B------:R-:W-:Y:S06]  /*71c0*/  RET.REL.NODEC R6 `(beta_bf16) ;  /* 0xffffff8c068c7950 */ /* 0x000fec0003c3ffff */
.L_x_1469:
        /* <DEDUP_REMOVED lines=11> */
.L_x_1840:


//--------------------- .text.beta_f16            --------------------------
	.section	.text.beta_f16,"ax",@progbits
	.align	128
        .global         beta_f16
        .type           beta_f16,@function
        .size           beta_f16,(.L_x_1845 - beta_f16)
        .other          beta_f16,@"STO_CUDA_ENTRY STV_DEFAULT"
beta_f16:
.text.beta_f16:
        /* <DEDUP_REMOVED lines=98> */
[----:B------:R-:W-:Y:S05]  /*0620*/  CALL.REL.NOINC `($__internal_55_$__cuda_sm20_dblrcp_rn_slowpath_v3) ;  /* 0x0000004800d47944 */ /* 0x000fea0003c00000 */
[----:B------:R-:W-:Y:S02]  /*0630*/  IMAD.MOV.U32 R16, RZ, RZ, R24 ;  /* 0x000000ffff107224 */ /* 0x000fe400078e0018 */
[----:B------:R-:W-:-:S07]  /*0640*/  IMAD.MOV.U32 R17, RZ, RZ, R25 ;  /* 0x000000ffff117224 */ /* 0x000fce00078e0019 */
.L_x_1471:
        /* <DEDUP_REMOVED lines=22> */
[----:B------:R-:W-:Y:S05]  /*07b0*/  CALL.REL.NOINC `($beta_f16$__internal_accurate_pow) ;  /* 0x0000005400407944 */ /* 0x000fea0003c00000 */
[----:B------:R-:W-:Y:S05]  /*07c0*/  BSYNC.RECONVERGENT B1 ;  /* 0x0000000000017941 */ /* 0x000fea0003800200 */
.L_x_1474:
        /* <DEDUP_REMOVED lines=10> */
.L_x_1473:
[----:B------:R-:W-:Y:S05]  /*0870*/  BSYNC.RECONVERGENT B0 ;  /* 0x0000000000007941 */ /* 0x000fea0003800200 */
.L_x_1472:
        /* <DEDUP_REMOVED lines=15> */
.L_x_1477:
        /* <DEDUP_REMOVED lines=11> */
.L_x_1476:
[----:B------:R-:W-:Y:S05]  /*0a20*/  BSYNC.RECONVERGENT B0 ;  /* 0x0000000000007941 */ /* 0x000fea0003800200 */
.L_x_1475:
        /* <DEDUP_REMOVED lines=18> */
.L_x_1470:
        /* <DEDUP_REMOVED lines=27> */
[----:B------:R-:W-:Y:S05]  /*0d00*/  CALL.REL.NOINC `($__internal_57_$__cuda_sm20_dsqrt_rn_f64_mediumpath_v1) ;  /* 0x0000004c00387944 */ /* 0x000fea0003c00000 */
[----:B------:R-:W-:-:S07]  /*0d10*/  IMAD.MOV.U32 R6, RZ, RZ, R3 ;  /* 0x000000ffff067224 */ /* 0x000fce00078e0003 */
.L_x_1478:
        /* <DEDUP_REMOVED lines=15> */
[----:B------:R-:W-:Y:S05]  /*0e10*/  CALL.REL.NOINC `($__internal_55_$__cuda_sm20_dblrcp_rn_slowpath_v3) ;  /* 0x0000004000d87944 */ /* 0x000fea0003c00000 */
.L_x_1480:
[----:B------:R-:W-:Y:S05]  /*0e20*/  BSYNC.RECONVERGENT B0 ;  /* 0x0000000000007941 */ /* 0x000fea0003800200 */
.L_x_1479:
[----:B------:R-:W-:Y:S01]  /*0e30*/  BSSY.RECONVERGENT B0, `(.L_x_1481) ;  /* 0x00001b7000007945 */ /* 0x000fe20003800200 */
.L_x_1502:
[----:B------:R-:W-:Y:S01]  /*0e40*/  BSSY.RECONVERGENT B1, `(.L_x_1482) ;  /* 0x00000ea000017945 */ /* 0x000fe20003800200 */
[----:B------:R-:W-:Y:S02]  /*0e50*/  IMAD.MOV.U32 R20, RZ, RZ, R28 ;  /* 0x000000ffff147224 */ /* 0x000fe400078e001c */
[----:B------:R-:W-:Y:S02]  /*0e60*/  IMAD.MOV.U32 R21, RZ, RZ, R29 ;  /* 0x000000ffff157224 */ /* 0x000fe400078e001d */
[----:B------:R-:W-:Y:S02]  /*0e70*/  IMAD.MOV.U32 R28, RZ, RZ, R0 ;  /* 0x000000ffff1c7224 */ /* 0x000fe400078e0000 */
[----:B------:R-:W-:-:S07]  /*0e80*/  IMAD.MOV.U32 R29, RZ, RZ, R2 ;  /* 0x000000ffff1d7224 */ /* 0x000fce00078e0002 */
.L_x_1494:
        /* <DEDUP_REMOVED lines=117> */
.L_x_1484:
[----:B------:R-:W-:Y:S01]  /*15e0*/  IMAD.MOV.U32 R4, RZ, RZ, 0x0 ;  /* 0x00000000ff047424 */ /* 0x000fe200078e00ff */
[----:B------:R-:W-:Y:S01]  /*15f0*/  LOP3.LUT P0, RZ, R7, 0x7fffffff, RZ, 0xc0, !PT ;  /* 0x7fffffff07ff7812 */ /* 0x000fe2000780c0ff */
[----:B------:R-:W-:-:S06]  /*1600*/  IMAD.MOV.U32 R5, RZ, RZ, 0x7ff00000 ;  /* 0x7ff00000ff057424 */ /* 0x000fcc00078e00ff */
[----:B------:R-:W-:-:S10]  /*1610*/  DFMA R4, R6, R4, +INF ;  /* 0x7ff000000604742b */ /* 0x000fd40000000004 */
[----:B------:R-:W-:Y:S02]  /*1620*/  FSEL R18, R4, RZ, P0 ;  /* 0x000000ff04127208 */ /* 0x000fe40000000000 */
[----:B------:R-:W-:-:S07]  /*1630*/  FSEL R19, R5, -QNAN , P0 ;  /* 0xfff0000005137808 */ /* 0x000fce0000000000 */
.L_x_1485:
[----:B------:R-:W-:Y:S05]  /*1640*/  BSYNC.RECONVERGENT B2 ;  /* 0x0000000000027941 */ /* 0x000fea0003800200 */
.L_x_1483:
        /* <DEDUP_REMOVED lines=30> */
[----:B------:R-:W-:Y:S05]  /*1830*/  CALL.REL.NOINC `($beta_f16$__internal_trig_reduction_slowpathd) ;  /* 0x0000004c00e07944 */ /* 0x000fea0003c00000 */
[----:B------:R-:W-:Y:S02]  /*1840*/  IMAD.MOV.U32 R0, RZ, RZ, R5 ;  /* 0x000000ffff007224 */ /* 0x000fe400078e0005 */
[----:B------:R-:W-:Y:S02]  /*1850*/  IMAD.MOV.U32 R32, RZ, RZ, R2 ;  /* 0x000000ffff207224 */ /* 0x000fe400078e0002 */
[----:B------:R-:W-:-:S07]  /*1860*/  IMAD.MOV.U32 R33, RZ, RZ, R3 ;  /* 0x000000ffff217224 */ /* 0x000fce00078e0003 */
.L_x_1489:
[----:B------:R-:W-:Y:S05]  /*1870*/  BSYNC.RECONVERGENT B3 ;  /* 0x0000000000037941 */ /* 0x000fea0003800200 */
.L_x_1488:
[----:B------:R-:W-:-:S07]  /*1880*/  VIADD R0, R0, 0x1 ;  /* 0x0000000100007836 */ /* 0x000fce0000000000 */
.L_x_1487:
[----:B------:R-:W-:Y:S05]  /*1890*/  BSYNC.RECONVERGENT B2 ;  /* 0x0000000000027941 */ /* 0x000fea0003800200 */
.L_x_1486:
        /* <DEDUP_REMOVED lines=51> */
[----:B------:R-:W-:Y:S05]  /*1bd0*/  CALL.REL.NOINC `($__internal_57_$__cuda_sm20_dsqrt_rn_f64_mediumpath_v1) ;  /* 0x0000003c00847944 */ /* 0x000fea0003c00000 */
[----:B------:R-:W-:Y:S02]  /*1be0*/  IMAD.MOV.U32 R30, RZ, RZ, R3 ;  /* 0x000000ffff1e7224 */ /* 0x000fe400078e0003 */
[----:B------:R-:W-:-:S07]  /*1bf0*/  IMAD.MOV.U32 R31, RZ, RZ, R7 ;  /* 0x000000ffff1f7224 */ /* 0x000fce00078e0007 */
.L_x_1491:
[----:B------:R-:W-:Y:S05]  /*1c00*/  BSYNC.RECONVERGENT B2 ;  /* 0x0000000000027941 */ /* 0x000fea0003800200 */
.L_x_1490:
        /* <DEDUP_REMOVED lines=8> */
[----:B------:R-:W-:Y:S05]  /*1c90*/  CALL.REL.NOINC `($beta_f16$__internal_trig_reduction_slowpathd) ;  /* 0x0000004800c87944 */ /* 0x000fea0003c00000 */
.L_x_1493:
[----:B------:R-:W-:Y:S05]  /*1ca0*/  BSYNC.RECONVERGENT B2 ;  /* 0x0000000000027941 */ /* 0x000fea0003800200 */
.L_x_1492:
[----:B------:R-:W-:-:S08]  /*1cb0*/  DFMA R4, R24, R18, 1 ;  /* 0x3ff000001804742b */ /* 0x000fd00000000012 */
[----:B------:R-:W-:-:S14]  /*1cc0*/  DSETP.GTU.AND P0, PT, R4, RZ, PT ;  /* 0x000000ff0400722a */ /* 0x000fdc0003f0c000 */
[----:B------:R-:W-:Y:S05]  /*1cd0*/  @!P0 BRA `(.L_x_1494) ;  /* 0xfffffff0006c8947 */ /* 0x000fea000383ffff */
[----:B------:R-:W-:Y:S05]  /*1ce0*/  BSYNC.RECONVERGENT B1 ;  /* 0x0000000000017941 */ /* 0x000fea0003800200 */
.L_x_1482:
        /* <DEDUP_REMOVED lines=104> */
.L_x_1497:
[----:B------:R-:W-:Y:S01]  /*2370*/  IMAD.MOV.U32 R8, RZ, RZ, 0x0 ;  /* 0x00000000ff087424 */ /* 0x000fe200078e00ff */
[----:B------:R-:W-:Y:S01]  /*2380*/  LOP3.LUT P0, RZ, R7, 0x7fffffff, RZ, 0xc0, !PT ;  /* 0x7fffffff07ff7812 */ /* 0x000fe2000780c0ff */
[----:B------:R-:W-:-:S06]  /*2390*/  IMAD.MOV.U32 R9, RZ, RZ, 0x7ff00000 ;  /* 0x7ff00000ff097424 */ /* 0x000fcc00078e00ff */
[----:B------:R-:W-:-:S10]  /*23a0*/  DFMA R8, R6, R8, +INF ;  /* 0x7ff000000608742b */ /* 0x000fd40000000008 */
[----:B------:R-:W-:Y:S02]  /*23b0*/  FSEL R6, R8, RZ, P0 ;  /* 0x000000ff08067208 */ /* 0x000fe40000000000 */
[----:B------:R-:W-:-:S07]  /*23c0*/  FSEL R7, R9, -QNAN , P0 ;  /* 0xfff0000009077808 */ /* 0x000fce0000000000 */
.L_x_1498:
[----:B------:R-:W-:Y:S05]  /*23d0*/  BSYNC.RECONVERGENT B1 ;  /* 0x0000000000017941 */ /* 0x000fea0003800200 */
.L_x_1496:
        /* <DEDUP_REMOVED lines=78> */
.L_x_1500:
[----:B------:R-:W-:Y:S01]  /*28c0*/  IMAD.MOV.U32 R10, RZ, RZ, 0x0 ;  /* 0x00000000ff0a7424 */ /* 0x000fe200078e00ff */
[----:B------:R-:W-:Y:S01]  /*28d0*/  LOP3.LUT P0, RZ, R9, 0x7fffffff, RZ, 0xc0, !PT ;  /* 0x7fffffff09ff7812 */ /* 0x000fe2000780c0ff */
[----:B------:R-:W-:-:S06]  /*28e0*/  IMAD.MOV.U32 R11, RZ, RZ, 0x7ff00000 ;  /* 0x7ff00000ff0b7424 */ /* 0x000fcc00078e00ff */
[----:B------:R-:W-:-:S10]  /*28f0*/  DFMA R10, R8, R10, +INF ;  /* 0x7ff00000080a742b */ /* 0x000fd4000000000a */
[----:B------:R-:W-:Y:S02]  /*2900*/  FSEL R12, R10, RZ, P0 ;  /* 0x000000ff0a0c7208 */ /* 0x000fe40000000000 */
[----:B------:R-:W-:-:S07]  /*2910*/  FSEL R13, R11, -QNAN , P0 ;  /* 0xfff000000b0d7808 */ /* 0x000fce0000000000 */
.L_x_1501:
[----:B------:R-:W-:Y:S05]  /*2920*/  BSYNC.RECONVERGENT B1 ;  /* 0x0000000000017941 */ /* 0x000fea0003800200 */
.L_x_1499:
[----:B------:R-:W-:Y:S02]  /*2930*/  DADD R8, -R4, 1 ;  /* 0x3ff0000004087429 */ /* 0x000fe40000000100 */
[----:B------:R-:W-:-:S06]  /*2940*/  DMUL R10, R18, 0.5 ;  /* 0x3fe00000120a7828 */ /* 0x000fcc0000000000 */
[----:B------:R-:W-:-:S08]  /*2950*/  DADD R8, R8, R12 ;  /* 0x0000000008087229 */ /* 0x000fd0000000000c */
[----:B------:R-:W-:-:S08]  /*2960*/  DMUL R8, R22, R8 ;  /* 0x0000000816087228 */ /* 0x000fd00000000000 */
[----:B------:R-:W-:-:S08]  /*2970*/  DFMA R8, R18, R10, R8 ;  /* 0x0000000a1208722b */ /* 0x000fd00000000008 */
[----:B------:R-:W-:-:S14]  /*2980*/  DSETP.GEU.AND P0, PT, R6, R8, PT ;  /* 0x000000080600722a */ /* 0x000fdc0003f0e000 */
[----:B------:R-:W-:Y:S05]  /*2990*/  @P0 BRA `(.L_x_1502) ;  /* 0xffffffe400280947 */ /* 0x000fea000383ffff */
.L_x_1495:
[----:B------:R-:W-:Y:S05]  /*29a0*/  BSYNC.RECONVERGENT B0 ;  /* 0x0000000000007941 */ /* 0x000fea0003800200 */
.L_x_1481:
        /* <DEDUP_REMOVED lines=44> */
[----:B------:R-:W-:Y:S05]  /*2c70*/  CALL.REL.NOINC `($__internal_55_$__cuda_sm20_dblrcp_rn_slowpath_v3) ;  /* 0x0000002400407944 */ /* 0x000fea0003c00000 */
[----:B------:R-:W-:Y:S02]  /*2c80*/  IMAD.MOV.U32 R34, RZ, RZ, R24 ;  /* 0x000000ffff227224 */ /* 0x000fe400078e0018 */
[----:B------:R-:W-:-:S07]  /*2c90*/  IMAD.MOV.U32 R35, RZ, RZ, R25 ;  /* 0x000000ffff237224 */ /* 0x000fce00078e0019 */
.L_x_1504:
        /* <DEDUP_REMOVED lines=24> */
.L_x_1507:
        /* <DEDUP_REMOVED lines=10> */
.L_x_1506:
[----:B------:R-:W-:Y:S05]  /*2ec0*/  BSYNC.RECONVERGENT B0 ;  /* 0x0000000000007941 */ /* 0x000fea0003800200 */
.L_x_1505:
        /* <DEDUP_REMOVED lines=15> */
.L_x_1510:
        /* <DEDUP_REMOVED lines=11> */
.L_x_1509:
[----:B------:R-:W-:Y:S05]  /*3070*/  BSYNC.RECONVERGENT B0 ;  /* 0x0000000000007941 */ /* 0x000fea0003800200 */
.L_x_1508:
        /* <DEDUP_REMOVED lines=12> */
.L_x_1503:
        /* <DEDUP_REMOVED lines=29> */
.L_x_1511:
        /* <DEDUP_REMOVED lines=14> */
[----:B------:R-:W-:Y:S05]  /*33f0*/  CALL.REL.NOINC `($__internal_55_$__cuda_sm20_dblrcp_rn_slowpath_v3) ;  /* 0x0000001c00607944 */ /* 0x000fea0003c00000 */
[----:B------:R-:W-:Y:S02]  /*3400*/  IMAD.MOV.U32 R22, RZ, RZ, R24 ;  /* 0x000000ffff167224 */ /* 0x000fe400078e0018 */
[----:B------:R-:W-:-:S07]  /*3410*/  IMAD.MOV.U32 R23, RZ, RZ, R25 ;  /* 0x000000ffff177224 */ /* 0x000fce00078e0019 */
.L_x_1513:
[----:B------:R-:W-:Y:S05]  /*3420*/  BSYNC.RECONVERGENT B0 ;  /* 0x0000000000007941 */ /* 0x000fea0003800200 */
.L_x_1512:
[----:B------:R-:W-:Y:S01]  /*3430*/  BSSY.RECONVERGENT B0, `(.L_x_1514) ;  /* 0x00001b4000007945 */ /* 0x000fe20003800200 */
.L_x_1535:
[----:B------:R-:W-:Y:S01]  /*3440*/  BSSY.RECONVERGENT B1, `(.L_x_1515) ;  /* 0x00000ea000017945 */ /* 0x000fe20003800200 */
[----:B------:R-:W-:Y:S02]  /*3450*/  IMAD.MOV.U32 R30, RZ, RZ, R28 ;  /* 0x000000ffff1e7224 */ /* 0x000fe400078e001c */
[----:B------:R-:W-:Y:S02]  /*3460*/  IMAD.MOV.U32 R31, RZ, RZ, R29 ;  /* 0x000000ffff1f7224 */ /* 0x000fe400078e001d */
[----:B------:R-:W-:Y:S02]  /*3470*/  IMAD.MOV.U32 R28, RZ, RZ, R14 ;  /* 0x000000ffff1c7224 */ /* 0x000fe400078e000e */
[----:B------:R-:W-:-:S07]  /*3480*/  IMAD.MOV.U32 R29, RZ, RZ, R15 ;  /* 0x000000ffff1d7224 */ /* 0x000fce00078e000f */
.L_x_1527:
        /* <DEDUP_REMOVED lines=117> */
.L_x_1517:
[----:B------:R-:W-:Y:S01]  /*3be0*/  IMAD.MOV.U32 R4, RZ, RZ, 0x0 ;  /* 0x00000000ff047424 */ /* 0x000fe200078e00ff */
[----:B------:R-:W-:Y:S01]  /*3bf0*/  LOP3.LUT P0, RZ, R7, 0x7fffffff, RZ, 0xc0, !PT ;  /* 0x7fffffff07ff7812 */ /* 0x000fe2000780c0ff */
[----:B------:R-:W-:-:S06]  /*3c00*/  IMAD.MOV.U32 R5, RZ, RZ, 0x7ff00000 ;  /* 0x7ff00000ff057424 */ /* 0x000fcc00078e00ff */
[----:B------:R-:W-:-:S10]  /*3c10*/  DFMA R4, R6, R4, +INF ;  /* 0x7ff000000604742b */ /* 0x000fd40000000004 */
[----:B------:R-:W-:Y:S02]  /*3c20*/  FSEL R26, R4, RZ, P0 ;  /* 0x000000ff041a7208 */ /* 0x000fe40000000000 */
[----:B------:R-:W-:-:S07]  /*3c30*/  FSEL R27, R5, -QNAN , P0 ;  /* 0xfff00000051b7808 */ /* 0x000fce0000000000 */
.L_x_1518:
[----:B------:R-:W-:Y:S05]  /*3c40*/  BSYNC.RECONVERGENT B2 ;  /* 0x0000000000027941 */ /* 0x000fea0003800200 */
.L_x_1516:
        /* <DEDUP_REMOVED lines=34> */
.L_x_1522:
[----:B------:R-:W-:Y:S05]  /*3e70*/  BSYNC.RECONVERGENT B3 ;  /* 0x0000000000037941 */ /* 0x000fea0003800200 */
.L_x_1521:
[----:B------:R-:W-:-:S07]  /*3e80*/  VIADD R0, R0, 0x1 ;  /* 0x0000000100007836 */ /* 0x000fce0000000000 */
.L_x_1520:
[----:B------:R-:W-:Y:S05]  /*3e90*/  BSYNC.RECONVERGENT B2 ;  /* 0x0000000000027941 */ /* 0x000fea0003800200 */
.L_x_1519:
        /* <DEDUP_REMOVED lines=54> */
.L_x_1524:
[----:B------:R-:W-:Y:S05]  /*4200*/  BSYNC.RECONVERGENT B2 ;  /* 0x0000000000027941 */ /* 0x000fea0003800200 */
.L_x_1523:
        /* <DEDUP_REMOVED lines=9> */
.L_x_1526:
[----:B------:R-:W-:Y:S05]  /*42a0*/  BSYNC.RECONVERGENT B2 ;  /* 0x0000000000027941 */ /* 0x000fea0003800200 */
.L_x_1525:
[----:B------:R-:W-:-:S08]  /*42b0*/  DFMA R2, R22, R26, 1 ;  /* 0x3ff000001602742b */ /* 0x000fd0000000001a */
[----:B------:R-:W-:-:S14]  /*42c0*/  DSETP.GTU.AND P0, PT, R2, RZ, PT ;  /* 0x000000ff0200722a */ /* 0x000fdc0003f0c000 */
[----:B------:R-:W-:Y:S05]  /*42d0*/  @!P0 BRA `(.L_x_1527) ;  /* 0xfffffff0006c8947 */ /* 0x000fea000383ffff */
[----:B------:R-:W-:Y:S05]  /*42e0*/  BSYNC.RECONVERGENT B1 ;  /* 0x0000000000017941 */ /* 0x000fea0003800200 */
.L_x_1515:
        /* <DEDUP_REMOVED lines=101> */
.L_x_1530:
[----:B------:R-:W-:Y:S01]  /*4940*/  IMAD.MOV.U32 R6, RZ, RZ, 0x0 ;  /* 0x00000000ff067424 */ /* 0x000fe200078e00ff */
[----:B------:R-:W-:Y:S01]  /*4950*/  LOP3.LUT P0, RZ, R5, 0x7fffffff, RZ, 0xc0, !PT ;  /* 0x7fffffff05ff7812 */ /* 0x000fe2000780c0ff */
[----:B------:R-:W-:-:S06]  /*4960*/  IMAD.MOV.U32 R7, RZ, RZ, 0x7ff00000 ;  /* 0x7ff00000ff077424 */ /* 0x000fcc00078e00ff */
[----:B------:R-:W-:-:S10]  /*4970*/  DFMA R6, R4, R6, +INF ;  /* 0x7ff000000406742b */ /* 0x000fd40000000006 */
[----:B------:R-:W-:Y:S02]  /*4980*/  FSEL R4, R6, RZ, P0 ;  /* 0x000000ff06047208 */ /* 0x000fe40000000000 */
[----:B------:R-:W-:-:S07]  /*4990*/  FSEL R5, R7, -QNAN , P0 ;  /* 0xfff0000007057808 */ /* 0x000fce0000000000 */
.L_x_1531:
[----:B------:R-:W-:Y:S05]  /*49a0*/  BSYNC.RECONVERGENT B1 ;  /* 0x0000000000017941 */ /* 0x000fea0003800200 */
.L_x_1529:
        /* <DEDUP_REMOVED lines=76> */
.L_x_1533:
[----:B------:R-:W-:Y:S01]  /*4e70*/  IMAD.MOV.U32 R8, RZ, RZ, 0x0 ;  /* 0x00000000ff087424 */ /* 0x000fe200078e00ff */
[----:B------:R-:W-:Y:S01]  /*4e80*/  LOP3.LUT P0, RZ, R7, 0x7fffffff, RZ, 0xc0, !PT ;  /* 0x7fffffff07ff7812 */ /* 0x000fe2000780c0ff */
[----:B------:R-:W-:-:S06]  /*4e90*/  IMAD.MOV.U32 R9, RZ, RZ, 0x7ff00000 ;  /* 0x7ff00000ff097424 */ /* 0x000fcc00078e00ff */
[----:B------:R-:W-:-:S10]  /*4ea0*/  DFMA R8, R6, R8, +INF ;  /* 0x7ff000000608742b */ /* 0x000fd40000000008 */
[----:B------:R-:W-:Y:S02]  /*4eb0*/  FSEL R6, R8, RZ, P0 ;  /* 0x000000ff08067208 */ /* 0x000fe40000000000 */
[----:B------:R-:W-:-:S07]  /*4ec0*/  FSEL R7, R9, -QNAN , P0 ;  /* 0xfff0000009077808 */ /* 0x000fce0000000000 */
.L_x_1534:
[----:B------:R-:W-:Y:S05]  /*4ed0*/  BSYNC.RECONVERGENT B1 ;  /* 0x0000000000017941 */ /* 0x000fea0003800200 */
.L_x_1532:
        /* <DEDUP_REMOVED lines=9> */
.L_x_1528:
[----:B------:R-:W-:Y:S05]  /*4f70*/  BSYNC.RECONVERGENT B0 ;  /* 0x0000000000007941 */ /* 0x000fea0003800200 */
.L_x_1514:
        /* <DEDUP_REMOVED lines=18> */
[----:B------:R-:W-:Y:S05]  /*50a0*/  CALL.REL.NOINC `($__internal_56_$__cuda_sm20_div_rn_f64_full) ;  /* 0x0000000000dc7944 */ /* 0x000fea0003c00000 */
[----:B------:R-:W-:Y:S02]  /*50b0*/  IMAD.MOV.U32 R2, RZ, RZ, R6 ;  /* 0x000000ffff027224 */ /* 0x000fe400078e0006 */
[----:B------:R-:W-:-:S07]  /*50c0*/  IMAD.MOV.U32 R3, RZ, RZ, R7 ;  /* 0x000000ffff037224 */ /* 0x000fce00078e0007 */
.L_x_1537:
[----:B------:R-:W-:Y:S05]  /*50d0*/  BSYNC.RECONVERGENT B0 ;  /* 0x0000000000007941 */ /* 0x000fea0003800200 */
.L_x_1536:
        /* <DEDUP_REMOVED lines=10> */
        .weak           $__internal_55_$__cuda_sm20_dblrcp_rn_slowpath_v3
        .type           $__internal_55_$__cuda_sm20_dblrcp_rn_slowpath_v3,@function
        .size           $__internal_55_$__cuda_sm20_dblrcp_rn_slowpath_v3,($__internal_56_$__cuda_sm20_div_rn_f64_full - $__internal_55_$__cuda_sm20_dblrcp_rn_slowpath_v3)
$__internal_55_$__cuda_sm20_dblrcp_rn_slowpath_v3:
        /* <DEDUP_REMOVED lines=24> */
.L_x_1541:
        /* <DEDUP_REMOVED lines=10> */
.L_x_1539:
[----:B------:R-:W-:Y:S01]  /*53a0*/  LOP3.LUT R9, R7, 0x80000, RZ, 0xfc, !PT ;  /* 0x0008000007097812 */ /* 0x000fe200078efcff */
[----:B------:R-:W-:-:S07]  /*53b0*/  IMAD.MOV.U32 R8, RZ, RZ, R6 ;  /* 0x000000ffff087224 */ /* 0x000fce00078e0006 */
.L_x_1540:
[----:B------:R-:W-:Y:S05]  /*53c0*/  BSYNC.RECONVERGENT B1 ;  /* 0x0000000000017941 */ /* 0x000fea0003800200 */
.L_x_1538:
[----:B------:R-:W-:Y:S02]  /*53d0*/  IMAD.MOV.U32 R6, RZ, RZ, R5 ;  /* 0x000000ffff067224 */ /* 0x000fe400078e0005 */
[----:B------:R-:W-:Y:S02]  /*53e0*/  IMAD.MOV.U32 R7, RZ, RZ, 0x0 ;  /* 0x00000000ff077424 */ /* 0x000fe400078e00ff */
[----:B------:R-:W-:Y:S02]  /*53f0*/  IMAD.MOV.U32 R24, RZ, RZ, R8 ;  /* 0x000000ffff187224 */ /* 0x000fe400078e0008 */
[----:B------:R-:W-:Y:S01]  /*5400*/  IMAD.MOV.U32 R25, RZ, RZ, R9 ;  /* 0x000000ffff197224 */ /* 0x000fe200078e0009 */
[----:B------:R-:W-:Y:S06]  /*5410*/  RET.REL.NODEC R6 `(beta_f16) ;  /* 0xffffffa806f87950 */ /* 0x000fec0003c3ffff */
        .weak           $__internal_56_$__cuda_sm20_div_rn_f64_full
        .type           $__internal_56_$__cuda_sm20_div_rn_f64_full,@function
        .size           $__internal_56_$__cuda_sm20_div_rn_f64_full,($__internal_57_$__cuda_sm20_dsqrt_rn_f64_mediumpath_v1 - $__internal_56_$__cuda_sm20_div_rn_f64_full)
$__internal_56_$__cuda_sm20_div_rn_f64_full:
        /* <DEDUP_REMOVED lines=68> */
.L_x_1543:
        /* <DEDUP_REMOVED lines=16> */
.L_x_1546:
[----:B------:R-:W-:Y:S01]  /*5960*/  LOP3.LUT R7, R5, 0x80000, RZ, 0xfc, !PT ;  /* 0x0008000005077812 */ /* 0x000fe200078efcff */
[----:B------:R-:W-:Y:S01]  /*5970*/  IMAD.MOV.U32 R6, RZ, RZ, R4 ;  /* 0x000000ffff067224 */ /* 0x000fe200078e0004 */
[----:B------:R-:W-:Y:S06]  /*5980*/  BRA `(.L_x_1544) ;  /* 0x0000000000087947 */ /* 0x000fec0003800000 */
.L_x_1545:
[----:B------:R-:W-:Y:S01]  /*5990*/  LOP3.LUT R7, R17, 0x80000, RZ, 0xfc, !PT ;  /* 0x0008000011077812 */ /* 0x000fe200078efcff */
[----:B------:R-:W-:-:S07]  /*59a0*/  IMAD.MOV.U32 R6, RZ, RZ, R16 ;  /* 0x000000ffff067224 */ /* 0x000fce00078e0010 */
.L_x_1544:
[----:B------:R-:W-:Y:S05]  /*59b0*/  BSYNC.RECONVERGENT B1 ;  /* 0x0000000000017941 */ /* 0x000fea0003800200 */
.L_x_1542:
[----:B------:R-:W-:Y:S02]  /*59c0*/  IMAD.MOV.U32 R2, RZ, RZ, R0 ;  /* 0x000000ffff027224 */ /* 0x000fe400078e0000 */
[----:B------:R-:W-:-:S04]  /*59d0*/  IMAD.MOV.U32 R3, RZ, RZ, 0x0 ;  /* 0x00000000ff037424 */ /* 0x000fc800078e00ff */
[----:B------:R-:W-:Y:S05]  /*59e0*/  RET.REL.NODEC R2 `(beta_f16) ;  /* 0xffffffa402847950 */ /* 0x000fea0003c3ffff */
        .weak           $__internal_57_$__cuda_sm20_dsqrt_rn_f64_mediumpath_v1
        .type           $__internal_57_$__cuda_sm20_dsqrt_rn_f64_mediumpath_v1,@function
        .size           $__internal_57_$__cuda_sm20_dsqrt_rn_f64_mediumpath_v1,($beta_f16$__internal_accurate_pow - $__internal_57_$__cuda_sm20_dsqrt_rn_f64_mediumpath_v1)
$__internal_57_$__cuda_sm20_dsqrt_rn_f64_mediumpath_v1:
        /* <DEDUP_REMOVED lines=14> */
.L_x_1548:
        /* <DEDUP_REMOVED lines=24> */
.L_x_1550:
[----:B------:R-:W-:-:S11]  /*5c50*/  DADD R4, R8, R8 ;  /* 0x0000000008047229 */ /* 0x000fd60000000008 */
.L_x_1549:
[----:B------:R-:W-:Y:S05]  /*5c60*/  BSYNC.RECONVERGENT B3 ;  /* 0x0000000000037941 */ /* 0x000fea0003800200 */
.L_x_1547:
[----:B------:R-:W-:Y:S02]  /*5c70*/  IMAD.MOV.U32 R3, RZ, RZ, R4 ;  /* 0x000000ffff037224 */ /* 0x000fe400078e0004 */
[----:B------:R-:W-:Y:S02]  /*5c80*/  IMAD.MOV.U32 R7, RZ, RZ, R5 ;  /* 0x000000ffff077224 */ /* 0x000fe400078e0005 */
[----:B------:R-:W-:Y:S02]  /*5c90*/  IMAD.MOV.U32 R4, RZ, RZ, R11 ;  /* 0x000000ffff047224 */ /* 0x000fe400078e000b */
[----:B------:R-:W-:-:S04]  /*5ca0*/  IMAD.MOV.U32 R5, RZ, RZ, 0x0 ;  /* 0x00000000ff057424 */ /* 0x000fc800078e00ff */
[----:B------:R-:W-:Y:S05]  /*5cb0*/  RET.REL.NODEC R4 `(beta_f16) ;  /* 0xffffffa004d07950 */ /* 0x000fea0003c3ffff */
        .type           $beta_f16$__internal_accurate_pow,@function
        .size           $beta_f16$__internal_accurate_pow,($beta_f16$__internal_trig_reduction_slowpathd - $beta_f16$__internal_accurate_pow)
$beta_f16$__internal_accurate_pow:
        /* <DEDUP_REMOVED lines=169> */
.L_x_1551:
[----:B------:R-:W-:Y:S01]  /*6750*/  DFMA R14, R14, R10, R10 ;  /* 0x0000000a0e0e722b */ /* 0x000fe2000000000a */
[----:B------:R-:W-:Y:S01]  /*6760*/  IMAD.MOV.U32 R8, RZ, RZ, R5 ;  /* 0x000000ffff087224 */ /* 0x000fe200078e0005 */
[----:B------:R-:W-:Y:S01]  /*6770*/  DSETP.NEU.AND P0, PT, |R10|, +INF , PT ;  /* 0x7ff000000a00742a */ /* 0x000fe20003f0d200 */
[----:B------:R-:W-:-:S07]  /*6780*/  IMAD.MOV.U32 R9, RZ, RZ, 0x0 ;  /* 0x00000000ff097424 */ /* 0x000fce00078e00ff */
[----:B------:R-:W-:Y:S02]  /*6790*/  FSEL R6, R10, R14, !P0 ;  /* 0x0000000e0a067208 */ /* 0x000fe40004000000 */
[----:B------:R-:W-:Y:S01]  /*67a0*/  FSEL R7, R11, R15, !P0 ;  /* 0x0000000f0b077208 */ /* 0x000fe20004000000 */
[----:B------:R-:W-:Y:S06]  /*67b0*/  RET.REL.NODEC R8 `(beta_f16) ;  /* 0xffffff9808107950 */ /* 0x000fec0003c3ffff */
        .type           $beta_f16$__internal_trig_reduction_slowpathd,@function
        .size           $beta_f16$__internal_trig_reduction_slowpathd,(.L_x_1845 - $beta_f16$__internal_trig_reduction_slowpathd)
$beta_f16$__internal_trig_reduction_slowpathd:
        /* <DEDUP_REMOVED lines=25> */
.L_x_1556:
        /* <DEDUP_REMOVED lines=32> */
.L_x_1555:
[----:B------:R-:W-:-:S07]  /*6b50*/  IMAD.MOV.U32 R5, RZ, RZ, R2 ;  /* 0x000000ffff057224 */ /* 0x000fce00078e0002 */
.L_x_1554:
[----:B------:R-:W-:Y:S05]  /*6b60*/  BSYNC.RECONVERGENT B4 ;  /* 0x0000000000047941 */ /* 0x000fea0003800200 */
.L_x_1553:
        /* <DEDUP_REMOVED lines=60> */
.L_x_1558:
[----:B------:R-:W-:Y:S05]  /*6f30*/  BSYNC.RECONVERGENT B4 ;  /* 0x0000000000047941 */ /* 0x000fea0003800200 */
.L_x_1557:
        /* <DEDUP_REMOVED lines=36> */
.L_x_1552:
[----:B------:R-:W-:Y:S02]  /*7180*/  IMAD.MOV.U32 R6, RZ, RZ, R13 ;  /* 0x000000ffff067224 */ /* 0x000fe400078e000d */
[----:B------:R-:W-:Y:S02]  /*7190*/  IMAD.MOV.U32 R7, RZ, RZ, 0x0 ;  /* 0x00000000ff077424 */ /* 0x000fe400078e00ff */
[----:B------:R-:W-:Y:S02]  /*71a0*/  IMAD.MOV.U32 R2, RZ, RZ, R3 ;  /* 0x000000ffff027224 */ /* 0x000fe400078e0003 */
[----:B------:R-:W-:Y:S01]  /*71b0*/  IMAD.MOV.U32 R3, RZ, RZ, R4 ;  /* 0x000000ffff037224 */ /* 0x000fe200078e0004 */
[----:B------:R-:W-:Y:S06]  /*71c0*/  RET.REL.NODEC R6 `(beta_f16) ;  /* 0xffffff8c068c7950 */ /* 0x000fec0003c3ffff */
.L_x_1559:
        /* <DEDUP_REMOVED lines=11> */
.L_x_1845:


//--------------------- .text.beta_f64            --------------------------
	.section	.text.beta_f64,"ax",@progbits
	.align	128
        .global         beta_f64
        .type           beta_f64,@function
        .size           beta_f64,(.L_x_1850 - beta_f64)
        .other          beta_f64,@"STO_CUDA_ENTRY STV_DEFAULT"
beta_f64:
.text.beta_f64:
        /* <DEDUP_REMOVED lines=98> */
[----:B------:R-:W-:Y:S05]  /*0620*/  CALL.REL.NOINC `($__internal_58_$__cuda_sm20_dblrcp_rn_slowpath_v3) ;  /* 0x0000004800cc7944 */ /* 0x000fea0003c00000 */
[----:B------:R-:W-:Y:S02]  /*0630*/  IMAD.MOV.U32 R16, RZ, RZ, R24 ;  /* 0x000000ffff107224 */ /* 0x000fe400078e0018 */
[----:B------:R-:W-:-:S07]  /*0640*/  IMAD.MOV.U32 R17, RZ, RZ, R25 ;  /* 0x000000ffff117224 */ /* 0x000fce00078e0019 */
.L_x_1561:
        /* <DEDUP_REMOVED lines=22> */
[----:B------:R-:W-:Y:S05]  /*07b0*/  CALL.REL.NOINC `($beta_f64$__internal_accurate_pow) ;  /* 0x0000005400387944 */ /* 0x000fea0003c00000 */
[----:B------:R-:W-:Y:S05]  /*07c0*/  BSYNC.RECONVERGENT B1 ;  /* 0x0000000000017941 */ /* 0x000fea0003800200 */
.L_x_1564:
        /* <DEDUP_REMOVED lines=10> */
.L_x_1563:
[----:B------:R-:W-:Y:S05]  /*0870*/  BSYNC.RECONVERGENT B0 ;  /* 0x0000000000007941 */ /* 0x000fea0003800200 */
.L_x_1562:
        /* <DEDUP_REMOVED lines=15> */
.L_x_1567:
        /* <DEDUP_REMOVED lines=11> */
.L_x_1566:
[----:B------:R-:W-:Y:S05]  /*0a20*/  BSYNC.RECONVERGENT B0 ;  /* 0x0000000000007941 */ /* 0x000fea0003800200 */
.L_x_1565:
        /* <DEDUP_REMOVED lines=18> */
.L_x_1560:
        /* <DEDUP_REMOVED lines=27> */
[----:B------:R-:W-:Y:S05]  /*0d00*/  CALL.REL.NOINC `($__internal_60_$__cuda_sm20_dsqrt_rn_f64_mediumpath_v1) ;  /* 0x0000004c00307944 */ /* 0x000fea0003c00000 */
[----:B------:R-:W-:-:S07]  /*0d10*/  IMAD.MOV.U32 R6, RZ, RZ, R3 ;  /* 0x000000ffff067224 */ /* 0x000fce00078e0003 */
.L_x_1568:
        /* <DEDUP_REMOVED lines=15> */
[----:B------:R-:W-:Y:S05]  /*0e10*/  CALL.REL.NOINC `($__internal_58_$__cuda_sm20_dblrcp_rn_slowpath_v3) ;  /* 0x0000004000d07944 */ /* 0x000fea0003c00000 */
.L_x_1570:
[----:B------:R-:W-:Y:S05]  /*0e20*/  BSYNC.RECONVERGENT B0 ;  /* 0x0000000000007941 */ /* 0x000fea0003800200 */
.L_x_1569:
[----:B------:R-:W-:Y:S01]  /*0e30*/  BSSY.RECONVERGENT B0, `(.L_x_1571) ;  /* 0x00001b7000007945 */ /* 0x000fe20003800200 */
.L_x_1592:
[----:B------:R-:W-:Y:S01]  /*0e40*/  BSSY.RECONVERGENT B1, `(.L_x_1572) ;  /* 0x00000ea000017945 */ /* 0x000fe20003800200 */
[----:B------:R-:W-:Y:S02]  /*0e50*/  IMAD.MOV.U32 R20, RZ, RZ, R28 ;  /* 0x000000ffff147224 */ /* 0x000fe400078e001c */
[----:B------:R-:W-:Y:S02]  /*0e60*/  IMAD.MOV.U32 R21, RZ, RZ, R29 ;  /* 0x000000ffff157224 */ /* 0x000fe400078e001d */
[----:B------:R-:W-:Y:S02]  /*0e70*/  IMAD.MOV.U32 R28, RZ, RZ, R0 ;  /* 0x000000ffff1c7224 */ /* 0x000fe400078e0000 */
[----:B------:R-:W-:-:S07]  /*0e80*/  IMAD.MOV.U32 R29, RZ, RZ, R2 ;  /* 0x000000ffff1d7224 */ /* 0x000fce00078e0002 */
.L_x_1584:
        /* <DEDUP_REMOVED lines=117> */
.L_x_1574:
[----:B------:R-:W-:Y:S01]  /*15e0*/  IMAD.MOV.U32 R4, RZ, RZ, 0x0 ;  /* 0x00000000ff047424 */ /* 0x000fe200078e00ff */
[----:B------:R-:W-:Y:S01]  /*15f0*/  LOP3.LUT P0, RZ, R7, 0x7fffffff, RZ, 0xc0, !PT ;  /* 0x7fffffff07ff7812 */ /* 0x000fe2000780c0ff */
[----:B------:R-:W-:-:S06]  /*1600*/  IMAD.MOV.U32 R5, RZ, RZ, 0x7ff00000 ;  /* 0x7ff00000ff057424 */ /* 0x000fcc00078e00ff */
[----:B------:R-:W-:-:S10]  /*1610*/  DFMA R4, R6, R4, +INF ;  /* 0x7ff000000604742b */ /* 0x000fd40000000004 */
[----:B------:R-:W-:Y:S02]  /*1620*/  FSEL R18, R4, RZ, P0 ;  /* 0x000000ff04127208 */ /* 0x000fe40000000000 */
[----:B------:R-:W-:-:S07]  /*1630*/  FSEL R19, R5, -QNAN , P0 ;  /* 0xfff0000005137808 */ /* 0x000fce0000000000 */
.L_x_1575:
[----:B------:R-:W-:Y:S05]  /*1640*/  BSYNC.RECONVERGENT B2 ;  /* 0x0000000000027941 */ /* 0x000fea0003800200 */
.L_x_1573:
        /* <DEDUP_REMOVED lines=30> */
[----:B------:R-:W-:Y:S05]  /*1830*/  CALL.REL.NOINC `($beta_f64$__internal_trig_reduction_slowpathd) ;  /* 0x0000004c00d87944 */ /* 0x000fea0003c00000 */
[----:B------:R-:W-:Y:S02]  /*1840*/  IMAD.MOV.U32 R0, RZ, RZ, R5 ;  /* 0x000000ffff007224 */ /* 0x000fe400078e0005 */
[----:B------:R-:W-:Y:S02]  /*1850*/  IMAD.MOV.U32 R32, RZ, RZ, R2 ;  /* 0x000000ffff207224 */ /* 0x000fe400078e0002 */
[----:B------:R-:W-:-:S07]  /*1860*/  IMAD.MOV.U32 R33, RZ, RZ, R3 ;  /* 0x000000ffff217224 */ /* 0x000fce00078e0003 */
.L_x_1579:
[----:B------:R-:W-:Y:S05]  /*1870*/  BSYNC.RECONVERGENT B3 ;  /* 0x0000000000037941 */ /* 0x000fea0003800200 */
.L_x_1578:
[----:B------:R-:W-:-:S07]  /*1880*/  VIADD R0, R0, 0x1 ;  /* 0x0000000100007836 */ /* 0x000fce0000000000 */
.L_x_1577:
[----:B------:R-:W-:Y:S05]  /*1890*/  BSYNC.RECONVERGENT B2 ;  /* 0x0000000000027941 */ /* 0x000fea0003800200 */
.L_x_1576:
        /* <DEDUP_REMOVED lines=51> */
[----:B------:R-:W-:Y:S05]  /*1bd0*/  CALL.REL.NOINC `($__internal_60_$__cuda_sm20_dsqrt_rn_f64_mediumpath_v1) ;  /* 0x0000003c007c7944 */ /* 0x000fea0003c00000 */
[----:B------:R-:W-:Y:S02]  /*1be0*/  IMAD.MOV.U32 R30, RZ, RZ, R3 ;  /* 0x000000ffff1e7224 */ /* 0x000fe400078e0003 */
[----:B------:R-:W-:-:S07]  /*1bf0*/  IMAD.MOV.U32 R31, RZ, RZ, R7 ;  /* 0x000000ffff1f7224 */ /* 0x000fce00078e0007 */
.L_x_1581:
[----:B------:R-:W-:Y:S05]  /*1c00*/  BSYNC.RECONVERGENT B2 ;  /* 0x0000000000027941 */ /* 0x000fea0003800200 */
.L_x_1580:
        /* <DEDUP_REMOVED lines=8> */
[----:B------:R-:W-:Y:S05]  /*1c90*/  CALL.REL.NOINC `($beta_f64$__internal_trig_reduction_slowpathd) ;  /* 0x0000004800c07944 */ /* 0x000fea0003c00000 */
.L_x_1583:
[----:B------:R-:W-:Y:S05]  /*1ca0*/  BSYNC.RECONVERGENT B2 ;  /* 0x0000000000027941 */ /* 0x000fea0003800200 */
.L_x_1582:
[----:B------:R-:W-:-:S08]  /*1cb0*/  DFMA R4, R24, R18, 1 ;  /* 0x3ff000001804742b */ /* 0x000fd00000000012 */
[----:B------:R-:W-:-:S14]  /*1cc0*/  DSETP.GTU.AND P0, PT, R4, RZ, PT ;  /* 0x000000ff0400722a */ /* 0x000fdc0003f0c000 */
[----:B------:R-:W-:Y:S05]  /*1cd0*/  @!P0 BRA `(.L_x_1584) ;  /* 0xfffffff0006c8947 */ /* 0x000fea000383ffff */
[----:B------:R-:W-:Y:S05]  /*1ce0*/  BSYNC.RECONVERGENT B1 ;  /* 0x0000000000017941 */ /* 0x000fea0003800200 */
.L_x_1572:
        /* <DEDUP_REMOVED lines=104> */
.L_x_1587:
[----:B------:R-:W-:Y:S01]  /*2370*/  IMAD.MOV.U32 R8, RZ, RZ, 0x0 ;  /* 0x00000000ff087424 */ /* 0x000fe200078e00ff */
[----:B------:R-:W-:Y:S01]  /*2380*/  LOP3.LUT P0, RZ, R7, 0x7fffffff, RZ, 0xc0, !PT ;  /* 0x7fffffff07ff7812 */ /* 0x000fe2000780c0ff */
[----:B------:R-:W-:-:S06]  /*2390*/  IMAD.MOV.U32 R9, RZ, RZ, 0x7ff00000 ;  /* 0x7ff00000ff097424 */ /* 0x000fcc00078e00ff */
[----:B------:R-:W-:-:S10]  /*23a0*/  DFMA R8, R6, R8, +INF ;  /* 0x7ff000000608742b */ /* 0x000fd40000000008 */
[----:B------:R-:W-:Y:S02]  /*23b0*/  FSEL R6, R8, RZ, P0 ;  /* 0x000000ff08067208 */ /* 0x000fe40000000000 */
[----:B------:R-:W-:-:S07]  /*23c0*/  FSEL R7, R9, -QNAN , P0 ;  /* 0xfff0000009077808 */ /* 0x000fce0000000000 */
.L_x_1588:
[----:B------:R-:W-:Y:S05]  /*23d0*/  BSYNC.RECONVERGENT B1 ;  /* 0x0000000000017941 */ /* 0x000fea0003800200 */
.L_x_1586:
        /* <DEDUP_REMOVED lines=78> */
.L_x_1590:
[----:B------:R-:W-:Y:S01]  /*28c0*/  IMAD.MOV.U32 R10, RZ, RZ, 0x0 ;  /* 0x00000000ff0a7424 */ /* 0x000fe200078e00ff */
[----:B------:R-:W-:Y:S01]  /*28d0*/  LOP3.LUT P0, RZ, R9, 0x7fffffff, RZ, 0xc0, !PT ;  /* 0x7fffffff09ff7812 */ /* 0x000fe2000780c0ff */
[----:B------:R-:W-:-:S06]  /*28e0*/  IMAD.MOV.U32 R11, RZ, RZ, 0x7ff00000 ;  /* 0x7ff00000ff0b7424 */ /* 0x000fcc00078e00ff */
[----:B------:R-:W-:-:S10]  /*28f0*/  DFMA R10, R8, R10, +INF ;  /* 0x7ff00000080a742b */ /* 0x000fd4000000000a */
[----:B------:R-:W-:Y:S02]  /*2900*/  FSEL R12, R10, RZ, P0 ;  /* 0x000000ff0a0c7208 */ /* 0x000fe40000000000 */
[----:B------:R-:W-:-:S07]  /*2910*/  FSEL R13, R11, -QNAN , P0 ;  /* 0xfff000000b0d7808 */ /* 0x000fce0000000000 */
.L_x_1591:
[----:B------:R-:W-:Y:S05]  /*2920*/  BSYNC.RECONVERGENT B1 ;  /* 0x0000000000017941 */ /* 0x000fea0003800200 */
.L_x_1589:
[----:B------:R-:W-:Y:S02]  /*2930*/  DADD R8, -R4, 1 ;  /* 0x3ff0000004087429 */ /* 0x000fe40000000100 */
[----:B------:R-:W-:-:S06]  /*2940*/  DMUL R10, R18, 0.5 ;  /* 0x3fe00000120a7828 */ /* 0x000fcc0000000000 */
[----:B------:R-:W-:-:S08]  /*2950*/  DADD R8, R8, R12 ;  /* 0x0000000008087229 */ /* 0x000fd0000000000c */
[----:B------:R-:W-:-:S08]  /*2960*/  DMUL R8, R22, R8 ;  /* 0x0000000816087228 */ /* 0x000fd00000000000 */
[----:B------:R-:W-:-:S08]  /*2970*/  DFMA R8, R18, R10, R8 ;  /* 0x0000000a1208722b */ /* 0x000fd00000000008 */
[----:B------:R-:W-:-:S14]  /*2980*/  DSETP.GEU.AND P0, PT, R6, R8, PT ;  /* 0x000000080600722a */ /* 0x000fdc0003f0e000 */
[----:B------:R-:W-:Y:S05]  /*2990*/  @P0 BRA `(.L_x_1592) ;  /* 0xffffffe400280947 */ /* 0x000fea000383ffff */
.L_x_1585:
[----:B------:R-:W-:Y:S05]  /*29a0*/  BSYNC.RECONVERGENT B0 ;  /* 0x0000000000007941 */ /* 0x000fea0003800200 */
.L_x_1571:
        /* <DEDUP_REMOVED lines=44> */
[----:B------:R-:W-:Y:S05]  /*2c70*/  CALL.REL.NOINC `($__internal_58_$__cuda_sm20_dblrcp_rn_slowpath_v3) ;  /* 0x0000002400387944 */ /* 0x000fea0003c00000 */
[----:B------:R-:W-:Y:S02]  /*2c80*/  IMAD.MOV.U32 R34, RZ, RZ, R24 ;  /* 0x000000ffff227224 */ /* 0x000fe400078e0018 */
[----:B------:R-:W-:-:S07]  /*2c90*/  IMAD.MOV.U32 R35, RZ, RZ, R25 ;  /* 0x000000ffff237224 */ /* 0x000fce00078e0019 */
.L_x_1594:
        /* <DEDUP_REMOVED lines=24> */
.L_x_1597:
        /* <DEDUP_REMOVED lines=10> */
.L_x_1596:
[----:B------:R-:W-:Y:S05]  /*2ec0*/  BSYNC.RECONVERGENT B0 ;  /* 0x0000000000007941 */ /* 0x000fea0003800200 */
.L_x_1595:
        /* <DEDUP_REMOVED lines=15> */
.L_x_1600:
        /* <DEDUP_REMOVED lines=11> */
.L_x_1599:
[----:B------:R-:W-:Y:S05]  /*3070*/  BSYNC.RECONVERGENT B0 ;  /* 0x0000000000007941 */ /* 0x000fea0003800200 */
.L_x_1598:
        /* <DEDUP_REMOVED lines=12> */
.L_x_1593:
        /* <DEDUP_REMOVED lines=29> */
.L_x_1601:
        /* <DEDUP_REMOVED lines=14> */
[----:B------:R-:W-:Y:S05]  /*33f0*/  CALL.REL.NOINC `($__internal_58_$__cuda_sm20_dblrcp_rn_slowpath_v3) ;  /* 0x0000001c00587944 */ /* 0x000fea0003c00000 */
[----:B------:R-:W-:Y:S02]  /*3400*/  IMAD.MOV.U32 R22, RZ, RZ, R24 ;  /* 0x000000ffff167224 */ /* 0x000fe400078e0018 */
[----:B------:R-:W-:-:S07]  /*3410*/  IMAD.MOV.U32 R23, RZ, RZ, R25 ;  /* 0x000000ffff177224 */ /* 0x000fce00078e0019 */
.L_x_1603:
[----:B------:R-:W-:Y:S05]  /*3420*/  BSYNC.RECONVERGENT B0 ;  /* 0x0000000000007941 */ /* 0x000fea0003800200 */
.L_x_1602:
[----:B------:R-:W-:Y:S01]  /*3430*/  BSSY.RECONVERGENT B0, `(.L_x_1604) ;  /* 0x00001b4000007945 */ /* 0x000fe20003800200 */
.L_x_1625:
[----:B------:R-:W-:Y:S01]  /*3440*/  BSSY.RECONVERGENT B1, `(.L_x_1605) ;  /* 0x00000ea000017945 */ /* 0x000fe20003800200 */
[----:B------:R-:W-:Y:S02]  /*3450*/  IMAD.MOV.U32 R30, RZ, RZ, R28 ;  /* 0x000000ffff1e7224 */ /* 0x000fe400078e001c */
[----:B------:R-:W-:Y:S02]  /*3460*/  IMAD.MOV.U32 R31, RZ, RZ, R29 ;  /* 0x000000ffff1f7224 */ /* 0x000fe400078e001d */
[----:B------:R-:W-:Y:S02]  /*3470*/  IMAD.MOV.U32 R28, RZ, RZ, R14 ;  /* 0x000000ffff1c7224 */ /* 0x000fe400078e000e */
[----:B------:R-:W-:-:S07]  /*3480*/  IMAD.MOV.U32 R29, RZ, RZ, R15 ;  /* 0x000000ffff1d7224 */ /* 0x000fce00078e000f */
.L_x_1617:
        /* <DEDUP_REMOVED lines=117> */
.L_x_1607:
[----:B------:R-:W-:Y:S01]  /*3be0*/  IMAD.MOV.U32 R4, RZ, RZ, 0x0 ;  /* 0x00000000ff047424 */ /* 0x000fe200078e00ff */
[----:B------:R-:W-:Y:S01]  /*3bf0*/  LOP3.LUT P0, RZ, R7, 0x7fffffff, RZ, 0xc0, !PT ;  /* 0x7fffffff07ff7812 */ /* 0x000fe2000780c0ff */
[----:B------:R-:W-:-:S06]  /*3c00*/  IMAD.MOV.U32 R5, RZ, RZ, 0x7ff00000 ;  /* 0x7ff00000ff057424 */ /* 0x000fcc00078e00ff */
[----:B------:R-:W-:-:S10]  /*3c10*/  DFMA R4, R6, R4, +INF ;  /* 0x7ff000000604742b */ /* 0x000fd40000000004 */
[----:B------:R-:W-:Y:S02]  /*3c20*/  FSEL R26, R4, RZ, P0 ;  /* 0x000000ff041a7208 */ /* 0x000fe40000000000 */
[----:B------:R-:W-:-:S07]  /*3c30*/  FSEL R27, R5, -QNAN , P0 ;  /* 0xfff00000051b7808 */ /* 0x000fce0000000000 */
.L_x_1608:
[----:B------:R-:W-:Y:S05]  /*3c40*/  BSYNC.RECONVERGENT B2 ;  /* 0x0000000000027941 */ /* 0x000fea0003800200 */
.L_x_1606:
        /* <DEDUP_REMOVED lines=34> */
.L_x_1612:
[----:B------:R-:W-:Y:S05]  /*3e70*/  BSYNC.RECONVERGENT B3 ;  /* 0x0000000000037941 */ /* 0x000fea0003800200 */
.L_x_1611:
[----:B------:R-:W-:-:S07]  /*3e80*/  VIADD R0, R0, 0x1 ;  /* 0x0000000100007836 */ /* 0x000fce0000000000 */
.L_x_1610:
[----:B------:R-:W-:Y:S05]  /*3e90*/  BSYNC.RECONVERGENT B2 ;  /* 0x0000000000027941 */ /* 0x000fea0003800200 */
.L_x_1609:
        /* <DEDUP_REMOVED lines=54> */
.L_x_1614:
[----:B------:R-:W-:Y:S05]  /*4200*/  BSYNC.RECONVERGENT B2 ;  /* 0x0000000000027941 */ /* 0x000fea0003800200 */
.L_x_1613:
        /* <DEDUP_REMOVED lines=9> */
.L_x_1616:
[----:B------:R-:W-:Y:S05]  /*42a0*/  BSYNC.RECONVERGENT B2 ;  /* 0x0000000000027941 */ /* 0x000fea0003800200 */
.L_x_1615:
[----:B------:R-:W-:-:S08]  /*42b0*/  DFMA R2, R22, R26, 1 ;  /* 0x3ff000001602742b */ /* 0x000fd0000000001a */
[----:B------:R-:W-:-:S14]  /*42c0*/  DSETP.GTU.AND P0, PT, R2, RZ, PT ;  /* 0x000000ff0200722a */ /* 0x000fdc0003f0c000 */
[----:B------:R-:W-:Y:S05]  /*42d0*/  @!P0 BRA `(.L_x_1617) ;  /* 0xfffffff0006c8947 */ /* 0x000fea000383ffff */
[----:B------:R-:W-:Y:S05]  /*42e0*/  BSYNC.RECONVERGENT B1 ;  /* 0x0000000000017941 */ /* 0x000fea0003800200 */
.L_x_1605:
        /* <DEDUP_REMOVED lines=101> */
.L_x_1620:
[----:B------:R-:W-:Y:S01]  /*4940*/  IMAD.MOV.U32 R6, RZ, RZ, 0x0 ;  /* 0x00000000ff067424 */ /* 0x000fe200078e00ff */
[----:B------:R-:W-:Y:S01]  /*4950*/  LOP3.LUT P0, RZ, R5, 0x7fffffff, RZ, 0xc0, !PT ;  /* 0x7fffffff05ff7812 */ /* 0x000fe2000780c0ff */
[----:B------:R-:W-:-:S06]  /*4960*/  IMAD.MOV.U32 R7, RZ, RZ, 0x7ff00000 ;  /* 0x7ff00000ff077424 */ /* 0x000fcc00078e00ff */
[----:B------:R-:W-:-:S10]  /*4970*/  DFMA R6, R4, R6, +INF ;  /* 0x7ff000000406742b */ /* 0x000fd40000000006 */
[----:B------:R-:W-:Y:S02]  /*4980*/  FSEL R4, R6, RZ, P0 ;  /* 0x000000ff06047208 */ /* 0x000fe40000000000 */
[----:B------:R-:W-:-:S07]  /*4990*/  FSEL R5, R7, -QNAN , P0 ;  /* 0xfff0000007057808 */ /* 0x000fce0000000000 */
.L_x_1621:
[----:B------:R-:W-:Y:S05]  /*49a0*/  BSYNC.RECONVERGENT B1 ;  /* 0x0000000000017941 */ /* 0x000fea0003800200 */
.L_x_1619:
        /* <DEDUP_REMOVED lines=76> */
.L_x_1623:
[----:B------:R-:W-:Y:S01]  /*4e70*/  IMAD.MOV.U32 R8, RZ, RZ, 0x0 ;  /* 0x00000000ff087424 */ /* 0x000fe200078e00ff */
[----:B------:R-:W-:Y:S01]  /*4e80*/  LOP3.LUT P0, RZ, R7, 0x7fffffff, RZ, 0xc0, !PT ;  /* 0x7fffffff07ff7812 */ /* 0x000fe2000780c0ff */
[----:B------:R-:W-:-:S06]  /*4e90*/  IMAD.MOV.U32 R9, RZ, RZ, 0x7ff00000 ;  /* 0x7ff00000ff097424 */ /* 0x000fcc00078e00ff */
[----:B------:R-:W-:-:S10]  /*4ea0*/  DFMA R8, R6, R8, +INF ;  /* 0x7ff000000608742b */ /* 0x000fd40000000008 */
[----:B------:R-:W-:Y:S02]  /*4eb0*/  FSEL R6, R8, RZ, P0 ;  /* 0x000000ff08067208 */ /* 0x000fe40000000000 */
[----:B------:R-:W-:-:S07]  /*4ec0*/  FSEL R7, R9, -QNAN , P0 ;  /* 0xfff0000009077808 */ /* 0x000fce0000000000 */
.L_x_1624:
[----:B------:R-:W-:Y:S05]  /*4ed0*/  BSYNC.RECONVERGENT B1 ;  /* 0x0000000000017941 */ /* 0x000fea0003800200 */
.L_x_1622:
        /* <DEDUP_REMOVED lines=9> */
.L_x_1618:
[----:B------:R-:W-:Y:S05]  /*4f70*/  BSYNC.RECONVERGENT B0 ;  /* 0x0000000000007941 */ /* 0x000fea0003800200 */
.L_x_1604:
        /* <DEDUP_REMOVED lines=18> */
[----:B------:R-:W-:Y:S05]  /*50a0*/  CALL.REL.NOINC `($__internal_59_$__cuda_sm20_div_rn_f64_full) ;  /* 0x0000000000d47944 */ /* 0x000fea0003c00000 */
[----:B------:R-:W-:Y:S02]  /*50b0*/  IMAD.MOV.U32 R2, RZ, RZ, R6 ;  /* 0x000000ffff027224 */ /* 0x000fe400078e0006 */
[----:B------:R-:W-:-:S07]  /*50c0*/  IMAD.MOV.U32 R3, RZ, RZ, R7 ;  /* 0x000000ffff037224 */ /* 0x000fce00078e0007 */
.L_x_1627:
[----:B------:R-:W-:Y:S05]  /*50d0*/  BSYNC.RECONVERGENT B0 ;  /* 0x0000000000007941 */ /* 0x000fea0003800200 */
.L_x_1626:
        /* <DEDUP_REMOVED lines=8> */
        .weak           $__internal_58_$__cuda_sm20_dblrcp_rn_slowpath_v3
        .type           $__internal_58_$__cuda_sm20_dblrcp_rn_slowpath_v3,@function
        .size           $__internal_58_$__cuda_sm20_dblrcp_rn_slowpath_v3,($__internal_59_$__cuda_sm20_div_rn_f64_full - $__internal_58_$__cuda_sm20_dblrcp_rn_slowpath_v3)
$__internal_58_$__cuda_sm20_dblrcp_rn_slowpath_v3:
        /* <DEDUP_REMOVED lines=24> */
.L_x_1631:
        /* <DEDUP_REMOVED lines=10> */
.L_x_1629:
[----:B------:R-:W-:Y:S01]  /*5380*/  LOP3.LUT R9, R7, 0x80000, RZ, 0xfc, !PT ;  /* 0x0008000007097812 */ /* 0x000fe200078efcff */
[----:B------:R-:W-:-:S07]  /*5390*/  IMAD.MOV.U32 R8, RZ, RZ, R6 ;  /* 0x000000ffff087224 */ /* 0x000fce00078e0006 */
.L_x_1630:
[----:B------:R-:W-:Y:S05]  /*53a0*/  BSYNC.RECONVERGENT B1 ;  /* 0x0000000000017941 */ /* 0x000fea0003800200 */
.L_x_1628:
[----:B------:R-:W-:Y:S02]  /*53b0*/  IMAD.MOV.U32 R6, RZ, RZ, R5 ;  /* 0x000000ffff067224 */ /* 0x000fe400078e0005 */
[----:B------:R-:W-:Y:S02]  /*53c0*/  IMAD.MOV.U32 R7, RZ, RZ, 0x0 ;  /* 0x00000000ff077424 */ /* 0x000fe400078e00ff */
[----:B------:R-:W-:Y:S02]  /*53d0*/  IMAD.MOV.U32 R24, RZ, RZ, R8 ;  /* 0x000000ffff187224 */ /* 0x000fe400078e0008 */
[----:B------:R-:W-:Y:S01]  /*53e0*/  IMAD.MOV.U32 R25, RZ, RZ, R9 ;  /* 0x000000ffff197224 */ /* 0x000fe200078e0009 */
[----:B------:R-:W-:Y:S06]  /*53f0*/  RET.REL.NODEC R6 `(beta_f64) ;  /* 0xffffffac06007950 */ /* 0x000fec0003c3ffff */
        .weak           $__internal_59_$__cuda_sm20_div_rn_f64_full
        .type           $__internal_59_$__cuda_sm20_div_rn_f64_full,@function
        .size           $__internal_59_$__cuda_sm20_div_rn_f64_full,($__internal_60_$__cuda_sm20_dsqrt_rn_f64_mediumpath_v1 - $__internal_59_$__cuda_sm20_div_rn_f64_full)
$__internal_59_$__cuda_sm20_div_rn_f64_full:
        /* <DEDUP_REMOVED lines=68> */
.L_x_1633:
        /* <DEDUP_REMOVED lines=16> */
.L_x_1636:
[----:B------:R-:W-:Y:S01]  /*5940*/  LOP3.LUT R7, R5, 0x80000, RZ, 0xfc, !PT ;  /* 0x0008000005077812 */ /* 0x000fe200078efcff */
[----:B------:R-:W-:Y:S01]  /*5950*/  IMAD.MOV.U32 R6, RZ, RZ, R4 ;  /* 0x000000ffff067224 */ /* 0x000fe200078e0004 */
[----:B------:R-:W-:Y:S06]  /*5960*/  BRA `(.L_x_1634) ;  /* 0x0000000000087947 */ /* 0x000fec0003800000 */
.L_x_1635:
[----:B------:R-:W-:Y:S01]  /*5970*/  LOP3.LUT R7, R17, 0x80000, RZ, 0xfc, !PT ;  /* 0x0008000011077812 */ /* 0x000fe200078efcff */
[----:B------:R-:W-:-:S07]  /*5980*/  IMAD.MOV.U32 R6, RZ, RZ, R16 ;  /* 0x000000ffff067224 */ /* 0x000fce00078e0010 */
.L_x_1634:
[----:B------:R-:W-:Y:S05]  /*5990*/  BSYNC.RECONVERGENT B1 ;  /* 0x0000000000017941 */ /* 0x000fea0003800200 */
.L_x_1632:
[----:B------:R-:W-:Y:S02]  /*59a0*/  IMAD.MOV.U32 R2, RZ, RZ, R0 ;  /* 0x000000ffff027224 */ /* 0x000fe400078e0000 */
[----:B------:R-:W-:-:S04]  /*59b0*/  IMAD.MOV.U32 R3, RZ, RZ, 0x0 ;  /* 0x00000000ff037424 */ /* 0x000fc800078e00ff */
[----:B------:R-:W-:Y:S05]  /*59c0*/  RET.REL.NODEC R2 `(beta_f64) ;  /* 0xffffffa4028c7950 */ /* 0x000fea0003c3ffff */
        .weak           $__internal_60_$__cuda_sm20_dsqrt_rn_f64_mediumpath_v1
        .type           $__internal_60_$__cuda_sm20_dsqrt_rn_f64_mediumpath_v1,@function
        .size           $__internal_60_$__cuda_sm20_dsqrt_rn_f64_mediumpath_v1,($beta_f64$__internal_accurate_pow - $__internal_60_$__cuda_sm20_dsqrt_rn_f64_mediumpath_v1)
$__internal_60_$__cuda_sm20_dsqrt_rn_f64_mediumpath_v1:
        /* <DEDUP_REMOVED lines=14> */
.L_x_1638:
        /* <DEDUP_REMOVED lines=24> */
.L_x_1640:
[----:B------:R-:W-:-:S11]  /*5c30*/  DADD R4, R8, R8 ;  /* 0x0000000008047229 */ /* 0x000fd60000000008 */
.L_x_1639:
[----:B------:R-:W-:Y:S05]  /*5c40*/  BSYNC.RECONVERGENT B3 ;  /* 0x0000000000037941 */ /* 0x000fea0003800200 */
.L_x_1637:
[----:B------:R-:W-:Y:S02]  /*5c50*/  IMAD.MOV.U32 R3, RZ, RZ, R4 ;  /* 0x000000ffff037224 */ /* 0x000fe400078e0004 */
[----:B------:R-:W-:Y:S02]  /*5c60*/  IMAD.MOV.U32 R7, RZ, RZ, R5 ;  /* 0x000000ffff077224 */ /* 0x000fe400078e0005 */
[----:B------:R-:W-:Y:S02]  /*5c70*/  IMAD.MOV.U32 R4, RZ, RZ, R11 ;  /* 0x000000ffff047224 */ /* 0x000fe400078e000b */
[----:B------:R-:W-:-:S04]  /*5c80*/  IMAD.MOV.U32 R5, RZ, RZ, 0x0 ;  /* 0x00000000ff057424 */ /* 0x000fc800078e00ff */
[----:B------:R-:W-:Y:S05]  /*5c90*/  RET.REL.NODEC R4 `(beta_f64) ;  /* 0xffffffa004d87950 */ /* 0x000fea0003c3ffff */
        .type           $beta_f64$__internal_accurate_pow,@function
        .size           $beta_f64$__internal_accurate_pow,($beta_f64$__internal_trig_reduction_slowpathd - $beta_f64$__internal_accurate_pow)
$beta_f64$__internal_accurate_pow:
        /* <DEDUP_REMOVED lines=169> */
.L_x_1641:
[----:B------:R-:W-:Y:S01]  /*6730*/  DFMA R14, R14, R10, R10 ;  /* 0x0000000a0e0e722b */ /* 0x000fe2000000000a */
[----:B------:R-:W-:Y:S01]  /*6740*/  IMAD.MOV.U32 R8, RZ, RZ, R5 ;  /* 0x000000ffff087224 */ /* 0x000fe200078e0005 */
[----:B------:R-:W-:Y:S01]  /*6750*/  DSETP.NEU.AND P0, PT, |R10|, +INF , PT ;  /* 0x7ff000000a00742a */ /* 0x000fe20003f0d200 */
[----:B------:R-:W-:-:S07]  /*6760*/  IMAD.MOV.U32 R9, RZ, RZ, 0x0 ;  /* 0x00000000ff097424 */ /* 0x000fce00078e00ff */
[----:B------:R-:W-:Y:S02]  /*6770*/  FSEL R6, R10, R14, !P0 ;  /* 0x0000000e0a067208 */ /* 0x000fe40004000000 */
[----:B------:R-:W-:Y:S01]  /*6780*/  FSEL R7, R11, R15, !P0 ;  /* 0x0000000f0b077208 */ /* 0x000fe20004000000 */
[----:B------:R-:W-:Y:S06]  /*6790*/  RET.REL.NODEC R8 `(beta_f64) ;  /* 0xffffff9808187950 */ /* 0x000fec0003c3ffff */
        .type           $beta_f64$__internal_trig_reduction_slowpathd,@function
        .size           $beta_f64$__internal_trig_reduction_slowpathd,(.L_x_1850 - $beta_f64$__internal_trig_reduction_slowpathd)
$beta_f64$__internal_trig_reduction_slowpathd:
        /* <DEDUP_REMOVED lines=25> */
.L_x_1646:
        /* <DEDUP_REMOVED lines=32> */
.L_x_1645:
[----:B------:R-:W-:-:S07]  /*6b30*/  IMAD.MOV.U32 R5, RZ, RZ, R2 ;  /* 0x000000ffff057224 */ /* 0x000fce00078e0002 */
.L_x_1644:
[----:B------:R-:W-:Y:S05]  /*6b40*/  BSYNC.RECONVERGENT B4 ;  /* 0x0000000000047941 */ /* 0x000fea0003800200 */
.L_x_1643:
        /* <DEDUP_REMOVED lines=60> */
.L_x_1648:
[----:B------:R-:W-:Y:S05]  /*6f10*/  BSYNC.RECONVERGENT B4 ;  /* 0x0000000000047941 */ /* 0x000fea0003800200 */
.L_x_1647:
        /* <DEDUP_REMOVED lines=36> */
.L_x_1642:
[----:B------:R-:W-:Y:S02]  /*7160*/  IMAD.MOV.U32 R6, RZ, RZ, R13 ;  /* 0x000000ffff067224 */ /* 0x000fe400078e000d */
[----:B------:R-:W-:Y:S02]  /*7170*/  IMAD.MOV.U32 R7, RZ, RZ, 0x0 ;  /* 0x00000000ff077424 */ /* 0x000fe400078e00ff */
[----:B------:R-:W-:Y:S02]  /*7180*/  IMAD.MOV.U32 R2, RZ, RZ, R3 ;  /* 0x000000ffff027224 */ /* 0x000fe400078e0003 */
[----:B------:R-:W-:Y:S01]  /*7190*/  IMAD.MOV.U32 R3, RZ, RZ, R4 ;  /* 0x000000ffff037224 */ /* 0x000fe200078e0004 */
[----:B------:R-:W-:Y:S06]  /*71a0*/  RET.REL.NODEC R6 `(beta_f64) ;  /* 0xffffff8c06947950 */ /* 0x000fec0003c3ffff */
.L_x_1649:
        /* <DEDUP_REMOVED lines=13> */
.L_x_1850:


//--------------------- .text.beta_f32            --------------------------
	.section	.text.beta_f32,"ax",@progbits
	.align	128
        .global         beta_f32
        .type           beta_f32,@function
        .size           beta_f32,(.L_x_1855 - beta_f32)
        .other          beta_f32,@"STO_CUDA_ENTRY STV_DEFAULT"
beta_f32:
.text.beta_f32:
        /* <DEDUP_REMOVED lines=98> */
[----:B------:R-:W-:Y:S05]  /*0620*/  CALL.REL.NOINC `($__internal_61_$__cuda_sm20_dblrcp_rn_slowpath_v3) ;  /* 0x0000004800d07944 */ /* 0x000fea0003c00000 */
[----:B------:R-:W-:Y:S02]  /*0630*/  IMAD.MOV.U32 R16, RZ, RZ, R24 ;  /* 0x000000ffff107224 */ /* 0x000fe400078e0018 */
[----:B------:R-:W-:-:S07]  /*0640*/  IMAD.MOV.U32 R17, RZ, RZ, R25 ;  /* 0x000000ffff117224 */ /* 0x000fce00078e0019 */
.L_x_1651:
        /* <DEDUP_REMOVED lines=22> */
[----:B------:R-:W-:Y:S05]  /*07b0*/  CALL.REL.NOINC `($beta_f32$__internal_accurate_pow) ;  /* 0x00000054003c7944 */ /* 0x000fea0003c00000 */
[----:B------:R-:W-:Y:S05]  /*07c0*/  BSYNC.RECONVERGENT B1 ;  /* 0x0000000000017941 */ /* 0x000fea0003800200 */
.L_x_1654:
        /* <DEDUP_REMOVED lines=10> */
.L_x_1653:
[----:B------:R-:W-:Y:S05]  /*0870*/  BSYNC.RECONVERGENT B0 ;  /* 0x0000000000007941 */ /* 0x000fea0003800200 */
.L_x_1652:
        /* <DEDUP_REMOVED lines=15> */
.L_x_1657:
        /* <DEDUP_REMOVED lines=11> */
.L_x_1656:
[----:B------:R-:W-:Y:S05]  /*0a20*/  BSYNC.RECONVERGENT B0 ;  /* 0x0000000000007941 */ /* 0x000fea0003800200 */
.L_x_1655:
        /* <DEDUP_REMOVED lines=18> */
.L_x_1650:
        /* <DEDUP_REMOVED lines=27> */
[----:B------:R-:W-:Y:S05]  /*0d00*/  CALL.REL.NOINC `($__internal_63_$__cuda_sm20_dsqrt_rn_f64_mediumpath_v1) ;  /* 0x0000004c00347944 */ /* 0x000fea0003c00000 */
[----:B------:R-:W-:-:S07]  /*0d10*/  IMAD.MOV.U32 R6, RZ, RZ, R3 ;  /* 0x000000ffff067224 */ /* 0x000fce00078e0003 */
.L_x_1658:
        /* <DEDUP_REMOVED lines=15> */
[----:B------:R-:W-:Y:S05]  /*0e10*/  CALL.REL.NOINC `($__internal_61_$__cuda_sm20_dblrcp_rn_slowpath_v3) ;  /* 0x0000004000d47944 */ /* 0x000fea0003c00000 */
.L_x_1660:
[----:B------:R-:W-:Y:S05]  /*0e20*/  BSYNC.RECONVERGENT B0 ;  /* 0x0000000000007941 */ /* 0x000fea0003800200 */
.L_x_1659:
[----:B------:R-:W-:Y:S01]  /*0e30*/  BSSY.RECONVERGENT B0, `(.L_x_1661) ;  /* 0x00001b7000007945 */ /* 0x000fe20003800200 */
.L_x_1682:
[----:B------:R-:W-:Y:S01]  /*0e40*/  BSSY.RECONVERGENT B1, `(.L_x_1662) ;  /* 0x00000ea000017945 */ /* 0x000fe20003800200 */
[----:B------:R-:W-:Y:S02]  /*0e50*/  IMAD.MOV.U32 R20, RZ, RZ, R28 ;  /* 0x000000ffff147224 */ /* 0x000fe400078e001c */
[----:B------:R-:W-:Y:S02]  /*0e60*/  IMAD.MOV.U32 R21, RZ, RZ, R29 ;  /* 0x000000ffff157224 */ /* 0x000fe400078e001d */
[----:B------:R-:W-:Y:S02]  /*0e70*/  IMAD.MOV.U32 R28, RZ, RZ, R0 ;  /* 0x000000ffff1c7224 */ /* 0x000fe400078e0000 */
[----:B------:R-:W-:-:S07]  /*0e80*/  IMAD.MOV.U32 R29, RZ, RZ, R2 ;  /* 0x000000ffff1d7224 */ /* 0x000fce00078e0002 */
.L_x_1674:
        /* <DEDUP_REMOVED lines=117> */
.L_x_1664:
[----:B------:R-:W-:Y:S01]  /*15e0*/  IMAD.MOV.U32 R4, RZ, RZ, 0x0 ;  /* 0x00000000ff047424 */ /* 0x000fe200078e00ff */
[----:B------:R-:W-:Y:S01]  /*15f0*/  LOP3.LUT P0, RZ, R7, 0x7fffffff, RZ, 0xc0, !PT ;  /* 0x7fffffff07ff7812 */ /* 0x000fe2000780c0ff */
[----:B------:R-:W-:-:S06]  /*1600*/  IMAD.MOV.U32 R5, RZ, RZ, 0x7ff00000 ;  /* 0x7ff00000ff057424 */ /* 0x000fcc00078e00ff */
[----:B------:R-:W-:-:S10]  /*1610*/  DFMA R4, R6, R4, +INF ;  /* 0x7ff000000604742b */ /* 0x000fd40000000004 */
[----:B------:R-:W-:Y:S02]  /*1620*/  FSEL R18, R4, RZ, P0 ;  /* 0x000000ff04127208 */ /* 0x000fe40000000000 */
[----:B------:R-:W-:-:S07]  /*1630*/  FSEL R19, R5, -QNAN , P0 ;  /* 0xfff0000005137808 */ /* 0x000fce0000000000 */
.L_x_1665:
[----:B------:R-:W-:Y:S05]  /*1640*/  BSYNC.RECONVERGENT B2 ;  /* 0x0000000000027941 */ /* 0x000fea0003800200 */
.L_x_1663:
        /* <DEDUP_REMOVED lines=30> */
[----:B------:R-:W-:Y:S05]  /*1830*/  CALL.REL.NOINC `($beta_f32$__internal_trig_reduction_slowpathd) ;  /* 0x0000004c00dc7944 */ /* 0x000fea0003c00000 */
[----:B------:R-:W-:Y:S02]  /*1840*/  IMAD.MOV.U32 R0, RZ, RZ, R5 ;  /* 0x000000ffff007224 */ /* 0x000fe400078e0005 */
[----:B------:R-:W-:Y:S02]  /*1850*/  IMAD.MOV.U32 R32, RZ, RZ, R2 ;  /* 0x000000ffff207224 */ /* 0x000fe400078e0002 */
[----:B------:R-:W-:-:S07]  /*1860*/  IMAD.MOV.U32 R33, RZ, RZ, R3 ;  /* 0x000000ffff217224 */ /* 0x000fce00078e0003 */
.L_x_1669:
[----:B------:R-:W-:Y:S05]  /*1870*/  BSYNC.RECONVERGENT B3 ;  /* 0x0000000000037941 */ /* 0x000fea0003800200 */
.L_x_1668:
[----:B------:R-:W-:-:S07]  /*1880*/  VIADD R0, R0, 0x1 ;  /* 0x0000000100007836 */ /* 0x000fce0000000000 */
.L_x_1667:
[----:B------:R-:W-:Y:S05]  /*1890*/  BSYNC.RECONVERGENT B2 ;  /* 0x0000000000027941 */ /* 0x000fea0003800200 */
.L_x_1666:
        /* <DEDUP_REMOVED lines=51> */
[----:B------:R-:W-:Y:S05]  /*1bd0*/  CALL.REL.NOINC `($__internal_63_$__cuda_sm20_dsqrt_rn_f64_mediumpath_v1) ;  /* 0x0000003c00807944 */ /* 0x000fea0003c00000 */
[----:B------:R-:W-:Y:S02]  /*1be0*/  IMAD.MOV.U32 R30, RZ, RZ, R3 ;  /* 0x000000ffff1e7224 */ /* 0x000fe400078e0003 */
[----:B------:R-:W-:-:S07]  /*1bf0*/  IMAD.MOV.U32 R31, RZ, RZ, R7 ;  /* 0x000000ffff1f7224 */ /* 0x000fce00078e0007 */
.L_x_1671:
[----:B------:R-:W-:Y:S05]  /*1c00*/  BSYNC.RECONVERGENT B2 ;  /* 0x0000000000027941 */ /* 0x000fea0003800200 */
.L_x_1670:
        /* <DEDUP_REMOVED lines=8> */
[----:B------:R-:W-:Y:S05]  /*1c90*/  CALL.REL.NOINC `($beta_f32$__internal_trig_reduction_slowpathd) ;  /* 0x0000004800c47944 */ /* 0x000fea0003c00000 */
.L_x_1673:
[----:B------:R-:W-:Y:S05]  /*1ca0*/  BSYNC.RECONVERGENT B2 ;  /* 0x0000000000027941 */ /* 0x000fea0003800200 */
.L_x_1672:
[----:B------:R-:W-:-:S08]  /*1cb0*/  DFMA R4, R24, R18, 1 ;  /* 0x3ff000001804742b */ /* 0x000fd00000000012 */
[----:B------:R-:W-:-:S14]  /*1cc0*/  DSETP.GTU.AND P0, PT, R4, RZ, PT ;  /* 0x000000ff0400722a */ /* 0x000fdc0003f0c000 */
[----:B------:R-:W-:Y:S05]  /*1cd0*/  @!P0 BRA `(.L_x_1674) ;  /* 0xfffffff0006c8947 */ /* 0x000fea000383ffff */
[----:B------:R-:W-:Y:S05]  /*1ce0*/  BSYNC.RECONVERGENT B1 ;  /* 0x0000000000017941 */ /* 0x000fea0003800200 */
.L_x_1662:
        /* <DEDUP_REMOVED lines=104> */
.L_x_1677:
[----:B------:R-:W-:Y:S01]  /*2370*/  IMAD.MOV.U32 R8, RZ, RZ, 0x0 ;  /* 0x00000000ff087424 */ /* 0x000fe200078e00ff */
[----:B------:R-:W-:Y:S01]  /*2380*/  LOP3.LUT P0, RZ, R7, 0x7fffffff, RZ, 0xc0, !PT ;  /* 0x7fffffff07ff7812 */ /* 0x000fe2000780c0ff */
[----:B------:R-:W-:-:S06]  /*2390*/  IMAD.MOV.U32 R9, RZ, RZ, 0x7ff00000 ;  /* 0x7ff00000ff097424 */ /* 0x000fcc00078e00ff */
[----:B------:R-:W-:-:S10]  /*23a0*/  DFMA R8, R6, R8, +INF ;  /* 0x7ff000000608742b */ /* 0x000fd40000000008 */
[----:B------:R-:W-:Y:S02]  /*23b0*/  FSEL R6, R8, RZ, P0 ;  /* 0x000000ff08067208 */ /* 0x000fe40000000000 */
[----:B------:R-:W-:-:S07]  /*23c0*/  FSEL R7, R9, -QNAN , P0 ;  /* 0xfff0000009077808 */ /* 0x000fce0000000000 */
.L_x_1678:
[----:B------:R-:W-:Y:S05]  /*23d0*/  BSYNC.RECONVERGENT B1 ;  /* 0x0000000000017941 */ /* 0x000fea0003800200 */
.L_x_1676:
        /* <DEDUP_REMOVED lines=78> */
.L_x_1680:
[----:B------:R-:W-:Y:S01]  /*28c0*/  IMAD.MOV.U32 R10, RZ, RZ, 0x0 ;  /* 0x00000000ff0a7424 */ /* 0x000fe200078e00ff */
[----:B------:R-:W-:Y:S01]  /*28d0*/  LOP3.LUT P0, RZ, R9, 0x7fffffff, RZ, 0xc0, !PT ;  /* 0x7fffffff09ff7812 */ /* 0x000fe2000780c0ff */
[----:B------:R-:W-:-:S06]  /*28e0*/  IMAD.MOV.U32 R11, RZ, RZ, 0x7ff00000 ;  /* 0x7ff00000ff0b7424 */ /* 0x000fcc00078e00ff */
[----:B------:R-:W-:-:S10]  /*28f0*/  DFMA R10, R8, R10, +INF ;  /* 0x7ff00000080a742b */ /* 0x000fd4000000000a */
[----:B------:R-:W-:Y:S02]  /*2900*/  FSEL R12, R10, RZ, P0 ;  /* 0x000000ff0a0c7208 */ /* 0x000fe40000000000 */
[----:B------:R-:W-:-:S07]  /*2910*/  FSEL R13, R11, -QNAN , P0 ;  /* 0xfff000000b0d7808 */ /* 0x000fce0000000000 */
.L_x_1681:
[----:B------:R-:W-:Y:S05]  /*2920*/  BSYNC.RECONVERGENT B1 ;  /* 0x0000000000017941 */ /* 0x000fea0003800200 */
.L_x_1679:
[----:B------:R-:W-:Y:S02]  /*2930*/  DADD R8, -R4, 1 ;  /* 0x3ff0000004087429 */ /* 0x000fe40000000100 */
[----:B------:R-:W-:-:S06]  /*2940*/  DMUL R10, R18, 0.5 ;  /* 0x3fe00000120a7828 */ /* 0x000fcc0000000000 */
[----:B------:R-:W-:-:S08]  /*2950*/  DADD R8, R8, R12 ;  /* 0x0000000008087229 */ /* 0x000fd0000000000c */
[----:B------:R-:W-:-:S08]  /*2960*/  DMUL R8, R22, R8 ;  /* 0x0000000816087228 */ /* 0x000fd00000000000 */
[----:B------:R-:W-:-:S08]  /*2970*/  DFMA R8, R18, R10, R8 ;  /* 0x0000000a1208722b */ /* 0x000fd00000000008 */
[----:B------:R-:W-:-:S14]  /*2980*/  DSETP.GEU.AND P0, PT, R6, R8, PT ;  /* 0x000000080600722a */ /* 0x000fdc0003f0e000 */
[----:B------:R-:W-:Y:S05]  /*2990*/  @P0 BRA `(.L_x_1682) ;  /* 0xffffffe400280947 */ /* 0x000fea000383ffff */
.L_x_1675:
[----:B------:R-:W-:Y:S05]  /*29a0*/  BSYNC.RECONVERGENT B0 ;  /* 0x0000000000007941 */ /* 0x000fea0003800200 */
.L_x_1661:
        /* <DEDUP_REMOVED lines=44> */
[----:B------:R-:W-:Y:S05]  /*2c70*/  CALL.REL.NOINC `($__internal_61_$__cuda_sm20_dblrcp_rn_slowpath_v3) ;  /* 0x00000024003c7944 */ /* 0x000fea0003c00000 */
[----:B------:R-:W-:Y:S02]  /*2c80*/  IMAD.MOV.U32 R34, RZ, RZ, R24 ;  /* 0x000000ffff227224 */ /* 0x000fe400078e0018 */
[----:B------:R-:W-:-:S07]  /*2c90*/  IMAD.MOV.U32 R35, RZ, RZ, R25 ;  /* 0x000000ffff237224 */ /* 0x000fce00078e0019 */
.L_x_1684:
        /* <DEDUP_REMOVED lines=24> */
.L_x_1687:
        /* <DEDUP_REMOVED lines=10> */
.L_x_1686:
[----:B------:R-:W-:Y:S05]  /*2ec0*/  BSYNC.RECONVERGENT B0 ;  /* 0x0000000000007941 */ /* 0x000fea0003800200 */
.L_x_1685:
        /* <DEDUP_REMOVED lines=15> */
.L_x_1690:
        /* <DEDUP_REMOVED lines=11> */
.L_x_1689:
[----:B------:R-:W-:Y:S05]  /*3070*/  BSYNC.RECONVERGENT B0 ;  /* 0x0000000000007941 */ /* 0x000fea0003800200 */
.L_x_1688:
        /* <DEDUP_REMOVED lines=12> */
.L_x_1683:
        /* <DEDUP_REMOVED lines=29> */
.L_x_1691:
        /* <DEDUP_REMOVED lines=14> */
[----:B------:R-:W-:Y:S05]  /*33f0*/  CALL.REL.NOINC `($__internal_61_$__cuda_sm20_dblrcp_rn_slowpath_v3) ;  /* 0x0000001c005c7944 */ /* 0x000fea0003c00000 */
[----:B------:R-:W-:Y:S02]  /*3400*/  IMAD.MOV.U32 R22, RZ, RZ, R24 ;  /* 0x000000ffff167224 */ /* 0x000fe400078e0018 */
[----:B------:R-:W-:-:S07]  /*3410*/  IMAD.MOV.U32 R23, RZ, RZ, R25 ;  /* 0x000000ffff177224 */ /* 0x000fce00078e0019 */
.L_x_1693:
[----:B------:R-:W-:Y:S05]  /*3420*/  BSYNC.RECONVERGENT B0 ;  /* 0x0000000000007941 */ /* 0x000fea0003800200 */
.L_x_1692:
[----:B------:R-:W-:Y:S01]  /*3430*/  BSSY.RECONVERGENT B0, `(.L_x_1694) ;  /* 0x00001b4000007945 */ /* 0x000fe20003800200 */
.L_x_1715:
[----:B------:R-:W-:Y:S01]  /*3440*/  BSSY.RECONVERGENT B1, `(.L_x_1695) ;  /* 0x00000ea000017945 */ /* 0x000fe20003800200 */
[----:B------:R-:W-:Y:S02]  /*3450*/  IMAD.MOV.U32 R30, RZ, RZ, R28 ;  /* 0x000000ffff1e7224 */ /* 0x000fe400078e001c */
[----:B------:R-:W-:Y:S02]  /*3460*/  IMAD.MOV.U32 R31, RZ, RZ, R29 ;  /* 0x000000ffff1f7224 */ /* 0x000fe400078e001d */
[----:B------:R-:W-:Y:S02]  /*3470*/  IMAD.MOV.U32 R28, RZ, RZ, R14 ;  /* 0x000000ffff1c7224 */ /* 0x000fe400078e000e */
[----:B------:R-:W-:-:S07]  /*3480*/  IMAD.MOV.U32 R29, RZ, RZ, R15 ;  /* 0x000000ffff1d7224 */ /* 0x000fce00078e000f */
.L_x_1707:
        /* <DEDUP_REMOVED lines=117> */
.L_x_1697:
[----:B------:R-:W-:Y:S01]  /*3be0*/  IMAD.MOV.U32 R4, RZ, RZ, 0x0 ;  /* 0x00000000ff047424 */ /* 0x000fe200078e00ff */
[----:B------:R-:W-:Y:S01]  /*3bf0*/  LOP3.LUT P0, RZ, R7, 0x7fffffff, RZ, 0xc0, !PT ;  /* 0x7fffffff07ff7812 */ /* 0x000fe2000780c0ff */
[----:B------:R-:W-:-:S06]  /*3c00*/  IMAD.MOV.U32 R5, RZ, RZ, 0x7ff00000 ;  /* 0x7ff00000ff057424 */ /* 0x000fcc00078e00ff */
[----:B------:R-:W-:-:S10]  /*3c10*/  DFMA R4, R6, R4, +INF ;  /* 0x7ff000000604742b */ /* 0x000fd40000000004 */
[----:B------:R-:W-:Y:S02]  /*3c20*/  FSEL R26, R4, RZ, P0 ;  /* 0x000000ff041a7208 */ /* 0x000fe40000000000 */
[----:B------:R-:W-:-:S07]  /*3c30*/  FSEL R27, R5, -QNAN , P0 ;  /* 0xfff00000051b7808 */ /* 0x000fce0000000000 */
.L_x_1698:
[----:B------:R-:W-:Y:S05]  /*3c40*/  BSYNC.RECONVERGENT B2 ;  /* 0x0000000000027941 */ /* 0x000fea0003800200 */
.L_x_1696:
        /* <DEDUP_REMOVED lines=34> */
.L_x_1702:
[----:B------:R-:W-:Y:S05]  /*3e70*/  BSYNC.RECONVERGENT B3 ;  /* 0x0000000000037941 */ /* 0x000fea0003800200 */
.L_x_1701:
[----:B------:R-:W-:-:S07]  /*3e80*/  VIADD R0, R0, 0x1 ;  /* 0x0000000100007836 */ /* 0x000fce0000000000 */
.L_x_1700:
[----:B------:R-:W-:Y:S05]  /*3e90*/  BSYNC.RECONVERGENT B2 ;  /* 0x0000000000027941 */ /* 0x000fea0003800200 */
.L_x_1699:
        /* <DEDUP_REMOVED lines=54> */
.L_x_1704:
[----:B------:R-:W-:Y:S05]  /*4200*/  BSYNC.RECONVERGENT B2 ;  /* 0x0000000000027941 */ /* 0x000fea0003800200 */
.L_x_1703:
        /* <DEDUP_REMOVED lines=9> */
.L_x_1706:
[----:B------:R-:W-:Y:S05]  /*42a0*/  BSYNC.RECONVERGENT B2 ;  /* 0x0000000000027941 */ /* 0x000fea0003800200 */
.L_x_1705:
[----:B------:R-:W-:-:S08]  /*42b0*/  DFMA R2, R22, R26, 1 ;  /* 0x3ff000001602742b */ /* 0x000fd0000000001a */
[----:B------:R-:W-:-:S14]  /*42c0*/  DSETP.GTU.AND P0, PT, R2, RZ, PT ;  /* 0x000000ff0200722a */ /* 0x000fdc0003f0c000 */
[----:B------:R-:W-:Y:S05]  /*42d0*/  @!P0 BRA `(.L_x_1707) ;  /* 0xfffffff0006c8947 */ /* 0x000fea000383ffff */
[----:B------:R-:W-:Y:S05]  /*42e0*/  BSYNC.RECONVERGENT B1 ;  /* 0x0000000000017941 */ /* 0x000fea0003800200 */
.L_x_1695:
        /* <DEDUP_REMOVED lines=101> */
.L_x_1710:
[----:B------:R-:W-:Y:S01]  /*4940*/  IMAD.MOV.U32 R6, RZ, RZ, 0x0 ;  /* 0x00000000ff067424 */ /* 0x000fe200078e00ff */
[----:B------:R-:W-:Y:S01]  /*4950*/  LOP3.LUT P0, RZ, R5, 0x7fffffff, RZ, 0xc0, !PT ;  /* 0x7fffffff05ff7812 */ /* 0x000fe2000780c0ff */
[----:B------:R-:W-:-:S06]  /*4960*/  IMAD.MOV.U32 R7, RZ, RZ, 0x7ff00000 ;  /* 0x7ff00000ff077424 */ /* 0x000fcc00078e00ff */
[----:B------:R-:W-:-:S10]  /*4970*/  DFMA R6, R4, R6, +INF ;  /* 0x7ff000000406742b */ /* 0x000fd40000000006 */
[----:B------:R-:W-:Y:S02]  /*4980*/  FSEL R4, R6, RZ, P0 ;  /* 0x000000ff06047208 */ /* 0x000fe40000000000 */
[----:B------:R-:W-:-:S07]  /*4990*/  FSEL R5, R7, -QNAN , P0 ;  /* 0xfff0000007057808 */ /* 0x000fce0000000000 */
.L_x_1711:
[----:B------:R-:W-:Y:S05]  /*49a0*/  BSYNC.RECONVERGENT B1 ;  /* 0x0000000000017941 */ /* 0x000fea0003800200 */
.L_x_1709:
        /* <DEDUP_REMOVED lines=76> */
.L_x_1713:
[----:B------:R-:W-:Y:S01]  /*4e70*/  IMAD.MOV.U32 R8, RZ, RZ, 0x0 ;  /* 0x00000000ff087424 */ /* 0x000fe200078e00ff */
[----:B------:R-:W-:Y:S01]  /*4e80*/  LOP3.LUT P0, RZ, R7, 0x7fffffff, RZ, 0xc0, !PT ;  /* 0x7fffffff07ff7812 */ /* 0x000fe2000780c0ff */
[----:B------:R-:W-:-:S06]  /*4e90*/  IMAD.MOV.U32 R9, RZ, RZ, 0x7ff00000 ;  /* 0x7ff00000ff097424 */ /* 0x000fcc00078e00ff */
[----:B------:R-:W-:-:S10]  /*4ea0*/  DFMA R8, R6, R8, +INF ;  /* 0x7ff000000608742b */ /* 0x000fd40000000008 */
[----:B------:R-:W-:Y:S02]  /*4eb0*/  FSEL R6, R8, RZ, P0 ;  /* 0x000000ff08067208 */ /* 0x000fe40000000000 */
[----:B------:R-:W-:-:S07]  /*4ec0*/  FSEL R7, R9, -QNAN , P0 ;  /* 0xfff0000009077808 */ /* 0x000fce0000000000 */
.L_x_1714:
[----:B------:R-:W-:Y:S05]  /*4ed0*/  BSYNC.RECONVERGENT B1 ;  /* 0x0000000000017941 */ /* 0x000fea0003800200 */
.L_x_1712:
        /* <DEDUP_REMOVED lines=9> */
.L_x_1708:
[----:B------:R-:W-:Y:S05]  /*4f70*/  BSYNC.RECONVERGENT B0 ;  /* 0x0000000000007941 */ /* 0x000fea0003800200 */
.L_x_1694:
        /* <DEDUP_REMOVED lines=18> */
[----:B------:R-:W-:Y:S05]  /*50a0*/  CALL.REL.NOINC `($__internal_62_$__cuda_sm20_div_rn_f64_full) ;  /* 0x0000000000d87944 */ /* 0x000fea0003c00000 */
[----:B------:R-:W-:Y:S02]  /*50b0*/  IMAD.MOV.U32 R2, RZ, RZ, R6 ;  /* 0x000000ffff027224 */ /* 0x000fe400078e0006 */
[----:B------:R-:W-:-:S07]  /*50c0*/  IMAD.MOV.U32 R3, RZ, RZ, R7 ;  /* 0x000000ffff037224 */ /* 0x000fce00078e0007 */
.L_x_1717:
[----:B------:R-:W-:Y:S05]  /*50d0*/  BSYNC.RECONVERGENT B0 ;  /* 0x0000000000007941 */ /* 0x000fea0003800200 */
.L_x_1716:
        /* <DEDUP_REMOVED lines=9> */
        .weak           $__internal_61_$__cuda_sm20_dblrcp_rn_slowpath_v3
        .type           $__internal_61_$__cuda_sm20_dblrcp_rn_slowpath_v3,@function
        .size           $__internal_61_$__cuda_sm20_dblrcp_rn_slowpath_v3,($__internal_62_$__cuda_sm20_div_rn_f64_full - $__internal_61_$__cuda_sm20_dblrcp_rn_slowpath_v3)
$__internal_61_$__cuda_sm20_dblrcp_rn_slowpath_v3:
        /* <DEDUP_REMOVED lines=24> */
.L_x_1721:
        /* <DEDUP_REMOVED lines=10> */
.L_x_1719:
[----:B------:R-:W-:Y:S01]  /*5390*/  LOP3.LUT R9, R7, 0x80000, RZ, 0xfc, !PT ;  /* 0x0008000007097812 */ /* 0x000fe200078efcff */
[----:B------:R-:W-:-:S07]  /*53a0*/  IMAD.MOV.U32 R8, RZ, RZ, R6 ;  /* 0x000000ffff087224 */ /* 0x000fce00078e0006 */
.L_x_1720:
[----:B------:R-:W-:Y:S05]  /*53b0*/  BSYNC.RECONVERGENT B1 ;  /* 0x0000000000017941 */ /* 0x000fea0003800200 */
.L_x_1718:
[----:B------:R-:W-:Y:S02]  /*53c0*/  IMAD.MOV.U32 R6, RZ, RZ, R5 ;  /* 0x000000ffff067224 */ /* 0x000fe400078e0005 */
[----:B------:R-:W-:Y:S02]  /*53d0*/  IMAD.MOV.U32 R7, RZ, RZ, 0x0 ;  /* 0x00000000ff077424 */ /* 0x000fe400078e00ff */
[----:B------:R-:W-:Y:S02]  /*53e0*/  IMAD.MOV.U32 R24, RZ, RZ, R8 ;  /* 0x000000ffff187224 */ /* 0x000fe400078e0008 */
[----:B------:R-:W-:Y:S01]  /*53f0*/  IMAD.MOV.U32 R25, RZ, RZ, R9 ;  /* 0x000000ffff197224 */ /* 0x000fe200078e0009 */
[----:B------:R-:W-:Y:S06]  /*5400*/  RET.REL.NODEC R6 `(beta_f32) ;  /* 0xffffffa806fc7950 */ /* 0x000fec0003c3ffff */
        .weak           $__internal_62_$__cuda_sm20_div_rn_f64_full
        .type           $__internal_62_$__cuda_sm20_div_rn_f64_full,@function
        .size           $__internal_62_$__cuda_sm20_div_rn_f64_full,($__internal_63_$__cuda_sm20_dsqrt_rn_f64_mediumpath_v1 - $__internal_62_$__cuda_sm20_div_rn_f64_full)
$__internal_62_$__cuda_sm20_div_rn_f64_full:
        /* <DEDUP_REMOVED lines=68> */
.L_x_1723:
        /* <DEDUP_REMOVED lines=16> */
.L_x_1726:
[----:B------:R-:W-:Y:S01]  /*5950*/  LOP3.LUT R7, R5, 0x80000, RZ, 0xfc, !PT ;  /* 0x0008000005077812 */ /* 0x000fe200078efcff */
[----:B------:R-:W-:Y:S01]  /*5960*/  IMAD.MOV.U32 R6, RZ, RZ, R4 ;  /* 0x000000ffff067224 */ /* 0x000fe200078e0004 */
[----:B------:R-:W-:Y:S06]  /*5970*/  BRA `(.L_x_1724) ;  /* 0x0000000000087947 */ /* 0x000fec0003800000 */
.L_x_1725:
[----:B------:R-:W-:Y:S01]  /*5980*/  LOP3.LUT R7, R17, 0x80000, RZ, 0xfc, !PT ;  /* 0x0008000011077812 */ /* 0x000fe200078efcff */
[----:B------:R-:W-:-:S07]  /*5990*/  IMAD.MOV.U32 R6, RZ, RZ, R16 ;  /* 0x000000ffff067224 */ /* 0x000fce00078e0010 */
.L_x_1724:
[----:B------:R-:W-:Y:S05]  /*59a0*/  BSYNC.RECONVERGENT B1 ;  /* 0x0000000000017941 */ /* 0x000fea0003800200 */
.L_x_1722:
[----:B------:R-:W-:Y:S02]  /*59b0*/  IMAD.MOV.U32 R2, RZ, RZ, R0 ;  /* 0x000000ffff027224 */ /* 0x000fe400078e0000 */
[----:B------:R-:W-:-:S04]  /*59c0*/  IMAD.MOV.U32 R3, RZ, RZ, 0x0 ;  /* 0x00000000ff037424 */ /* 0x000fc800078e00ff */
[----:B------:R-:W-:Y:S05]  /*59d0*/  RET.REL.NODEC R2 `(beta_f32) ;  /* 0xffffffa402887950 */ /* 0x000fea0003c3ffff */
        .weak           $__internal_63_$__cuda_sm20_dsqrt_rn_f64_mediumpath_v1
        .type           $__internal_63_$__cuda_sm20_dsqrt_rn_f64_mediumpath_v1,@function
        .size           $__internal_63_$__cuda_sm20_dsqrt_rn_f64_mediumpath_v1,($beta_f32$__internal_accurate_pow - $__internal_63_$__cuda_sm20_dsqrt_rn_f64_mediumpath_v1)
$__internal_63_$__cuda_sm20_dsqrt_rn_f64_mediumpath_v1:
        /* <DEDUP_REMOVED lines=14> */
.L_x_1728:
        /* <DEDUP_REMOVED lines=24> */
.L_x_1730:
[----:B------:R-:W-:-:S11]  /*5c40*/  DADD R4, R8, R8 ;  /* 0x0000000008047229 */ /* 0x000fd60000000008 */
.L_x_1729:
[----:B------:R-:W-:Y:S05]  /*5c50*/  BSYNC.RECONVERGENT B3 ;  /* 0x0000000000037941 */ /* 0x000fea0003800200 */
.L_x_1727:
[----:B------:R-:W-:Y:S02]  /*5c60*/  IMAD.MOV.U32 R3, RZ, RZ, R4 ;  /* 0x000000ffff037224 */ /* 0x000fe400078e0004 */
[----:B------:R-:W-:Y:S02]  /*5c70*/  IMAD.MOV.U32 R7, RZ, RZ, R5 ;  /* 0x000000ffff077224 */ /* 0x000fe400078e0005 */
[----:B------:R-:W-:Y:S02]  /*5c80*/  IMAD.MOV.U32 R4, RZ, RZ, R11 ;  /* 0x000000ffff047224 */ /* 0x000fe400078e000b */
[----:B------:R-:W-:-:S04]  /*5c90*/  IMAD.MOV.U32 R5, RZ, RZ, 0x0 ;  /* 0x00000000ff057424 */ /* 0x000fc800078e00ff */
[----:B------:R-:W-:Y:S05]  /*5ca0*/  RET.REL.NODEC R4 `(beta_f32) ;  /* 0xffffffa004d47950 */ /* 0x000fea0003c3ffff */
        .type           $beta_f32$__internal_accurate_pow,@function
        .size           $beta_f32$__internal_accurate_pow,($beta_f32$__internal_trig_reduction_slowpathd - $beta_f32$__internal_accurate_pow)
$beta_f32$__internal_accurate_pow:
        /* <DEDUP_REMOVED lines=169> */
.L_x_1731:
[----:B------:R-:W-:Y:S01]  /*6740*/  DFMA R14, R14, R10, R10 ;  /* 0x0000000a0e0e722b */ /* 0x000fe2000000000a */
[----:B------:R-:W-:Y:S01]  /*6750*/  IMAD.MOV.U32 R8, RZ, RZ, R5 ;  /* 0x000000ffff087224 */ /* 0x000fe200078e0005 */
[----:B------:R-:W-:Y:S01]  /*6760*/  DSETP.NEU.AND P0, PT, |R10|, +INF , PT ;  /* 0x7ff000000a00742a */ /* 0x000fe20003f0d200 */
[----:B------:R-:W-:-:S07]  /*6770*/  IMAD.MOV.U32 R9, RZ, RZ, 0x0 ;  /* 0x00000000ff097424 */ /* 0x000fce00078e00ff */
[----:B------:R-:W-:Y:S02]  /*6780*/  FSEL R6, R10, R14, !P0 ;  /* 0x0000000e0a067208 */ /* 0x000fe40004000000 */
[----:B------:R-:W-:Y:S01]  /*6790*/  FSEL R7, R11, R15, !P0 ;  /* 0x0000000f0b077208 */ /* 0x000fe20004000000 */
[----:B------:R-:W-:Y:S06]  /*67a0*/  RET.REL.NODEC R8 `(beta_f32) ;  /* 0xffffff9808147950 */ /* 0x000fec0003c3ffff */
        .type           $beta_f32$__internal_trig_reduction_slowpathd,@function
        .size           $beta_f32$__internal_trig_reduction_slowpathd,(.L_x_1855 - $beta_f32$__internal_trig_reduction_slowpathd)
$beta_f32$__internal_trig_reduction_slowpathd:
        /* <DEDUP_REMOVED lines=25> */
.L_x_1736:
        /* <DEDUP_REMOVED lines=32> */
.L_x_1735:
[----:B------:R-:W-:-:S07]  /*6b40*/  IMAD.MOV.U32 R5, RZ, RZ, R2 ;  /* 0x000000ffff057224 */ /* 0x000fce00078e0002 */
.L_x_1734:
[----:B------:R-:W-:Y:S05]  /*6b50*/  BSYNC.RECONVERGENT B4 ;  /* 0x0000000000047941 */ /* 0x000fea0003800200 */
.L_x_1733:
        /* <DEDUP_REMOVED lines=60> */
.L_x_1738:
[----:B------:R-:W-:Y:S05]  /*6f20*/  BSYNC.RECONVERGENT B4 ;  /* 0x0000000000047941 */ /* 0x000fea0003800200 */
.L_x_1737:
        /* <DEDUP_REMOVED lines=36> */
.L_x_1732:
[----:B------:R-:W-:Y:S02]  /*7170*/  IMAD.MOV.U32 R6, RZ, RZ, R13 ;  /* 0x000000ffff067224 */ /* 0x000fe400078e000d */
[----:B------:R-:W-:Y:S02]  /*7180*/  IMAD.MOV.U32 R7, RZ, RZ, 0x0 ;  /* 0x00000000ff077424 */ /* 0x000fe400078e00ff */
[----:B------:R-:W-:Y:S02]  /*7190*/  IMAD.MOV.U32 R2, RZ, RZ, R3 ;  /* 0x000000ffff027224 */ /* 0x000fe400078e0003 */
[----:B------:R-:W-:Y:S01]  /*71a0*/  IMAD.MOV.U32 R3, RZ, RZ, R4 ;  /* 0x000000ffff037224 */ /* 0x000fe200078e0004 */
[----:B------:R-:W-:Y:S06]  /*71b0*/  RET.REL.NODEC R6 `(beta_f32) ;  /* 0xffffff8c06907950 */ /* 0x000fec0003c3ffff */
.L_x_1739:
        /* <DEDUP_REMOVED lines=12> */
.L_x_1855:


//--------------------- .text.bernoulli_bf16      --------------------------
	.section	.text.bernoulli_bf16,"ax",@progbits
	.align	128
        .global         bernoulli_bf16
        .type           bernoulli_bf16,@function
        .size           bernoulli_bf16,(.L_x_1894 - bernoulli_bf16)
        .other          bernoulli_bf16,@"STO_CUDA_ENTRY STV_DEFAULT"
bernoulli_bf16:
.text.bernoulli_bf16:
        /* <DEDUP_REMOVED lines=9> */
[----:B------:R-:W1:Y:S01]  /*0090*/  LDCU.64 UR4, c[0x0][0x358] ;  /* 0x00006b00ff0477ac */ /* 0x000e620008000a00 */
[----:B0-----:R-:W-:-:S04]  /*00a0*/  IMAD.WIDE.U32 R2, R0, 0x7f4a7c15, R2 ;  /* 0x7f4a7c1500027825 */ /* 0x001fc800078e0002 */
[----:B------:R-:W-:Y:S01]  /*00b0*/  IMAD R3, R0, -0x61c88647, R3 ;  /* 0x9e3779b900037824 */ /* 0x000fe200078e0203 */
[----:B------:R-:W-:-:S04]  /*00c0*/  IADD3 R9, P0, PT, R2, 0x1, RZ ;  /* 0x0000000102097810 */ /* 0x000fc80007f1e0ff */
[--C-:B------:R-:W-:Y:S01]  /*00d0*/  SHF.R.U32.HI R4, RZ, 0x1e, R3.reuse ;  /* 0x0000001eff047819 */ /* 0x100fe20000011603 */
[--C-:B------:R-:W-:Y:S01]  /*00e0*/  IMAD.X R8, RZ, RZ, R3.reuse, P0 ;  /* 0x000000ffff087224 */ /* 0x100fe200000e0603 */
[----:B------:R-:W-:Y:S02]  /*00f0*/  SHF.R.U64 R11, R2, 0x1e, R3 ;  /* 0x0000001e020b7819 */ /* 0x000fe40000001203 */
[----:B------:R-:W-:Y:S02]  /*0100*/  LOP3.LUT R7, R4, R3, RZ, 0x3c, !PT ;  /* 0x0000000304077212 */ /* 0x000fe400078e3cff */
[--C-:B------:R-:W-:Y:S02]  /*0110*/  SHF.R.U32.HI R5, RZ, 0x1e, R8.reuse ;  /* 0x0000001eff057819 */ /* 0x100fe40000011608 */
        /* <DEDUP_REMOVED lines=8> */
[----:B------:R-:W-:Y:S01]  /*01a0*/  ISETP.NE.U32.AND P0, PT, R2, RZ, PT ;  /* 0x000000ff0200720c */ /* 0x000fe20003f05070 */
[----:B------:R-:W-:Y:S01]  /*01b0*/  IMAD.WIDE.U32 R6, R6, 0x1ce4e5b9, RZ ;  /* 0x1ce4e5b906067825 */ /* 0x000fe200078e00ff */
[----:B------:R-:W-:Y:S02]  /*01c0*/  ISETP.NE.AND.EX P1, PT, R8, RZ, PT, P1 ;  /* 0x000000ff0800720c */ /* 0x000fe40003f25310 */
[----:B------:R-:W-:Y:S01]  /*01d0*/  ISETP.NE.AND.EX P0, PT, R3, RZ, PT, P0 ;  /* 0x000000ff0300720c */ /* 0x000fe20003f05300 */
[----:B------:R-:W-:-:S02]  /*01e0*/  IMAD R13, R4, -0x40a7b893, R5 ;  /* 0xbf58476d040d7824 */ /* 0x000fc400078e0205 */
        /* <DEDUP_REMOVED lines=20> */
[----:B------:R-:W-:Y:S02]  /*0330*/  SHF.R.U64 R3, R6, 0x1f, R5 ;  /* 0x0000001f06037819 */ /* 0x000fe40000001205 */
[----:B------:R-:W-:Y:S02]  /*0340*/  SHF.R.U32.HI R8, RZ, 0x1f, R9 ;  /* 0x0000001fff087819 */ /* 0x000fe40000011609 */
[----:B------:R-:W-:Y:S02]  /*0350*/  SHF.R.U32.HI R2, RZ, 0x1f, R5 ;  /* 0x0000001fff027819 */ /* 0x000fe40000011605 */
[----:B------:R-:W-:Y:S02]  /*0360*/  LOP3.LUT R7, R7, R4, RZ, 0x3c, !PT ;  /* 0x0000000407077212 */ /* 0x000fe400078e3cff */
[----:B------:R-:W-:-:S02]  /*0370*/  LOP3.LUT R4, R3, R6, RZ, 0x3c, !PT ;  /* 0x0000000603047212 */ /* 0x000fc400078e3cff */
[----:B------:R-:W-:Y:S02]  /*0380*/  LOP3.LUT R6, R8, R9, RZ, 0x3c, !PT ;  /* 0x0000000908067212 */ /* 0x000fe400078e3cff */
[----:B------:R-:W-:Y:S01]  /*0390*/  LOP3.LUT R3, R2, R5, RZ, 0x3c, !PT ;  /* 0x0000000502037212 */ /* 0x000fe200078e3cff */
[----:B------:R-:W0:Y:S01]  /*03a0*/  LDC.64 R8, c[0x0][0x380] ;  /* 0x0000e000ff087b82 */ /* 0x000e220000000a00 */
[----:B------:R-:W-:Y:S02]  /*03b0*/  SEL R5, R7, 0x1, P0 ;  /* 0x0000000107057807 */ /* 0x000fe40000000000 */
[----:B------:R-:W-:Y:S02]  /*03c0*/  SEL R4, R4, 0x1, P1 ;  /* 0x0000000104047807 */ /* 0x000fe40000800000 */
[----:B------:R-:W-:Y:S02]  /*03d0*/  SEL R2, R6, RZ, P0 ;  /* 0x000000ff06027207 */ /* 0x000fe40000000000 */
[----:B------:R-:W-:Y:S01]  /*03e0*/  SEL R3, R3, RZ, P1 ;  /* 0x000000ff03037207 */ /* 0x000fe20000800000 */
[----:B------:R-:W2:Y:S01]  /*03f0*/  LDC.64 R6, c[0x0][0x388] ;  /* 0x0000e200ff067b82 */ /* 0x000ea20000000a00 */
[----:B------:R-:W-:-:S05]  /*0400*/  IADD3 R4, P0, PT, R4, R5, RZ ;  /* 0x0000000504047210 */ /* 0x000fca0007f1e0ff */
[----:B------:R-:W-:-:S05]  /*0410*/  IMAD.X R3, R3, 0x1, R2, P0 ;  /* 0x0000000103037824 */ /* 0x000fca00000e0602 */
[--C-:B------:R-:W-:Y:S02]  /*0420*/  SHF.R.U64 R4, R4, 0xb, R3.reuse ;  /* 0x0000000b04047819 */ /* 0x100fe40000001203 */
[----:B------:R-:W-:-:S04]  /*0430*/  SHF.R.U32.HI R5, RZ, 0xb, R3 ;  /* 0x0000000bff057819 */ /* 0x000fc80000011603 */
[----:B------:R-:W3:Y:S02]  /*0440*/  I2F.F64.U64 R2, R4 ;  /* 0x0000000400027312 */ /* 0x000ee40000301800 */
[----:B---3--:R-:W-:-:S08]  /*0450*/  DMUL R2, R2, 1.1102230246251565404e-16 ;  /* 0x3ca0000002027828 */ /* 0x008fd00000000000 */
[----:B--2---:R-:W-:-:S06]  /*0460*/  DSETP.GEU.AND P0, PT, R2, R6, PT ;  /* 0x000000060200722a */ /* 0x004fcc0003f0e000 */
[----:B------:R-:W-:-:S04]  /*0470*/  FSEL R2, RZ, 1, P0 ;  /* 0x3f800000ff027808 */ /* 0x000fc80000000000 */
[----:B------:R-:W-:Y:S01]  /*0480*/  F2FP.BF16.F32.PACK_AB R5, RZ, R2 ;  /* 0x00000002ff05723e */ /* 0x000fe200000010ff */
[----:B0-----:R-:W-:-:S05]  /*0490*/  IMAD.WIDE.U32 R2, R0, 0x2, R8 ;  /* 0x0000000200027825 */ /* 0x001fca00078e0008 */
[----:B-1----:R-:W-:Y:S01]  /*04a0*/  STG.E.U16 desc[UR4][R2.64], R5 ;  /* 0x0000000502007986 */ /* 0x002fe2000c101504 */
[----:B------:R-:W-:Y:S05]  /*04b0*/  EXIT ;  /* 0x000000000000794d */ /* 0x000fea0003800000 */
.L_x_1740:
        /* <DEDUP_REMOVED lines=12> */
.L_x_1894:


//--------------------- .text.bernoulli_f16       --------------------------
	.section	.text.bernoulli_f16,"ax",@progbits
	.align	128
        .global         bernoulli_f16
        .type           bernoulli_f16,@function
        .size           bernoulli_f16,(.L_x_1895 - bernoulli_f16)
        .other          bernoulli_f16,@"STO_CUDA_ENTRY STV_DEFAULT"
bernoulli_f16:
.text.bernoulli_f16:
        /* <DEDUP_REMOVED lines=72> */
[----:B------:R-:W-:Y:S01]  /*0480*/  F2FP.F16.F32.PACK_AB R5, RZ, R2 ;  /* 0x00000002ff05723e */ /* 0x000fe200000000ff */
[----:B0-----:R-:W-:-:S05]  /*0490*/  IMAD.WIDE.U32 R2, R0, 0x2, R8 ;  /* 0x0000000200027825 */ /* 0x001fca00078e0008 */
[----:B-1----:R-:W-:Y:S01]  /*04a0*/  STG.E.U16 desc[UR4][R2.64], R5 ;  /* 0x0000000502007986 */ /* 0x002fe2000c101504 */
[----:B------:R-:W-:Y:S05]  /*04b0*/  EXIT ;  /* 0x000000000000794d */ /* 0x000fea0003800000 */
.L_x_1741:
        /* <DEDUP_REMOVED lines=12> */
.L_x_1895:


//--------------------- .text.bernoulli_f64       --------------------------
	.section	.text.bernoulli_f64,"ax",@progbits
	.align	128
        .global         bernoulli_f64
        .type           bernoulli_f64,@function
        .size           bernoulli_f64,(.L_x_1896 - bernoulli_f64)
        .other          bernoulli_f64,@"STO_CUDA_ENTRY STV_DEFAULT"
bernoulli_f64:
.text.bernoulli_f64:
        /* <DEDUP_REMOVED lines=70> */
[----:B--2---:R-:W-:Y:S01]  /*0460*/  DSETP.GEU.AND P0, PT, R2, R6, PT ;  /* 0x000000060200722a */ /* 0x004fe20003f0e000 */
[----:B0-----:R-:W-:-:S05]  /*0470*/  IMAD.WIDE.U32 R2, R0, 0x8, R8 ;  /* 0x0000000800027825 */ /* 0x001fca00078e0008 */
[----:B------:R-:W-:Y:S01]  /*0480*/  FSEL R7, RZ, 1.875, P0 ;  /* 0x3ff00000ff077808 */ /* 0x000fe20000000000 */
[----:B------:R-:W-:-:S05]  /*0490*/  IMAD.MOV.U32 R6, RZ, RZ, RZ ;  /* 0x000000ffff067224 */ /* 0x000fca00078e00ff */
[----:B-1----:R-:W-:Y:S01]  /*04a0*/  STG.E.64 desc[UR4][R2.64], R6 ;  /* 0x0000000602007986 */ /* 0x002fe2000c101b04 */
[----:B------:R-:W-:Y:S05]  /*04b0*/  EXIT ;  /* 0x000000000000794d */ /* 0x000fea0003800000 */
.L_x_1742:
        /* <DEDUP_REMOVED lines=12> */
.L_x_1896:


//--------------------- .text.bernoulli_f32       --------------------------
	.section	.text.bernoulli_f32,"ax",@progbits
	.align	128
        .global         bernoulli_f32
        .type           bernoulli_f32,@function
        .size           bernoulli_f32,(.L_x_1897 - bernoulli_f32)
        .other          bernoulli_f32,@"STO_CUDA_ENTRY STV_DEFAULT"
bernoulli_f32:
.text.bernoulli_f32:
        /* <DEDUP_REMOVED lines=72> */
[----:B------:R-:W-:-:S05]  /*0480*/  FSEL R7, RZ, 1, P0 ;  /* 0x3f800000ff077808 */ /* 0x000fca0000000000 */
[----:B-1----:R-:W-:Y:S01]  /*0490*/  STG.E desc[UR4][R2.64], R7 ;  /* 0x0000000702007986 */ /* 0x002fe2000c101904 */
[----:B------:R-:W-:Y:S05]  /*04a0*/  EXIT ;  /* 0x000000000000794d */ /* 0x000fea0003800000 */
.L_x_1743:
        /* <DEDUP_REMOVED lines=13> */
.L_x_1897:


//--------------------- .nv.global.init           --------------------------
	.section	.nv.global.init,"aw",@progbits
	.align	16
.nv.global.init:
	.type		__cudart_sin_cos_coeffs,@object
	.size		__cudart_sin_cos_coeffs,(__cudart_i2opi_d - __cudart_sin_cos_coeffs)
__cudart_sin_cos_coeffs:
        /*0000*/ 	.byte	0x46, 0xd2, 0xb0, 0x2c, 0xf1, 0xe5, 0x5a, 0xbe, 0x92, 0xe3, 0xac, 0x69, 0xe3, 0x1d, 0xc7, 0x3e
        /*0010*/ 	.byte	0xa1, 0x62, 0xdb, 0x19, 0xa0, 0x01, 0x2a, 0xbf, 0x18, 0x08, 0x11, 0x11, 0x11, 0x11, 0x81, 0x3f
        /*0020*/ 	.byte	0x54, 0x55, 0x55, 0x55, 0x55, 0x55, 0xc5, 0xbf, 0x00, 0x00, 0x00, 0x00, 0x00, 0x00, 0x00, 0x00
        /*0030*/ 	.byte	0x00, 0x00, 0x00, 0x00, 0x00, 0x00, 0x00, 0x00, 0x64, 0x81, 0xfd, 0x20, 0x83, 0xff, 0xa8, 0xbd
        /*0040*/ 	.byte	0x28, 0x85, 0xef, 0xc1, 0xa7, 0xee, 0x21, 0x3e, 0xd9, 0xe6, 0x06, 0x8e, 0x4f, 0x7e, 0x92, 0xbe
        /*0050*/ 	.byte	0xe9, 0xbc, 0xdd, 0x19, 0xa0, 0x01, 0xfa, 0x3e, 0x47, 0x5d, 0xc1, 0x16, 0x6c, 0xc1, 0x56, 0xbf
        /*0060*/ 	.byte	0x51, 0x55, 0x55, 0x55, 0x55, 0x55, 0xa5, 0x3f, 0x00, 0x00, 0x00, 0x00, 0x00, 0x00, 0xe0, 0xbf
        /*0070*/ 	.byte	0x00, 0x00, 0x00, 0x00, 0x00, 0x00, 0xf0, 0x3f, 0x00, 0x00, 0x00, 0x00, 0x00, 0x00, 0x00, 0x00
	.type		__cudart_i2opi_d,@object
	.size		__cudart_i2opi_d,(.L_0 - __cudart_i2opi_d)
__cudart_i2opi_d:
        /* <DEDUP_REMOVED lines=9> */
.L_0:


//--------------------- .nv.shared.multinomial_count_f64 --------------------------
	.section	.nv.shared.multinomial_count_f64,"aw",@nobits
	.sectionflags	@""
	.align	16
	.zero		1024


//--------------------- .nv.shared.reserved.0     --------------------------
	.section	.nv.shared.reserved.0,"aw",@nobits
	.weak		__nv_reservedSMEM_offset_0_alias
	.size		__nv_reservedSMEM_offset_0_alias, 0, 64
	.other		__nv_reservedSMEM_offset_0_alias,@"STO_CUDA_RESERVED_SHARED STV_DEFAULT"
__nv_reservedSMEM_offset_0_alias:
	.zero		0
	.zero		64


//--------------------- .nv.shared.multinomial_count_f32 --------------------------
	.section	.nv.shared.multinomial_count_f32,"aw",@nobits
	.sectionflags	@""
	.align	16
	.zero		1024


//--------------------- .nv.shared.f_distribution_bf16 --------------------------
	.section	.nv.shared.f_distribution_bf16,"aw",@nobits
	.sectionflags	@""
	.align	16
	.zero		1024


//--------------------- .nv.shared.f_distribution_f16 --------------------------
	.section	.nv.shared.f_distribution_f16,"aw",@nobits
	.sectionflags	@""
	.align	16
	.zero		1024


//--------------------- .nv.shared.f_distribution_f64 --------------------------
	.section	.nv.shared.f_distribution_f64,"aw",@nobits
	.sectionflags	@""
	.align	16
	.zero		1024


//--------------------- .nv.shared.f_distribution_f32 --------------------------
	.section	.nv.shared.f_distribution_f32,"aw",@nobits
	.sectionflags	@""
	.align	16
	.zero		1024


//--------------------- .nv.shared.student_t_bf16 --------------------------
	.section	.nv.shared.student_t_bf16,"aw",@nobits
	.sectionflags	@""
	.align	16
	.zero		1024


//--------------------- .nv.shared.student_t_f16  --------------------------
	.section	.nv.shared.student_t_f16,"aw",@nobits
	.sectionflags	@""
	.align	16
	.zero		1024


//--------------------- .nv.shared.student_t_f64  --------------------------
	.section	.nv.shared.student_t_f64,"aw",@nobits
	.sectionflags	@""
	.align	16
	.zero		1024


//--------------------- .nv.shared.student_t_f32  --------------------------
	.section	.nv.shared.student_t_f32,"aw",@nobits
	.sectionflags	@""
	.align	16
	.zero		1024


//--------------------- .nv.shared.chi_squared_bf16 --------------------------
	.section	.nv.shared.chi_squared_bf16,"aw",@nobits
	.sectionflags	@""
	.align	16
	.zero		1024


//--------------------- .nv.shared.chi_squared_f16 --------------------------
	.section	.nv.shared.chi_squared_f16,"aw",@nobits
	.sectionflags	@""
	.align	16
	.zero		1024


//--------------------- .nv.shared.chi_squared_f64 --------------------------
	.section	.nv.shared.chi_squared_f64,"aw",@nobits
	.sectionflags	@""
	.align	16
	.zero		1024


//--------------------- .nv.shared.chi_squared_f32 --------------------------
	.section	.nv.shared.chi_squared_f32,"aw",@nobits
	.sectionflags	@""
	.align	16
	.zero		1024


//--------------------- .nv.shared.laplace_bf16   --------------------------
	.section	.nv.shared.laplace_bf16,"aw",@nobits
	.sectionflags	@""
	.align	16
	.zero		1024


//--------------------- .nv.shared.laplace_f16    --------------------------
	.section	.nv.shared.laplace_f16,"aw",@nobits
	.sectionflags	@""
	.align	16
	.zero		1024


//--------------------- .nv.shared.laplace_f64    --------------------------
	.section	.nv.shared.laplace_f64,"aw",@nobits
	.sectionflags	@""
	.align	16
	.zero		1024


//--------------------- .nv.shared.laplace_f32    --------------------------
	.section	.nv.shared.laplace_f32,"aw",@nobits
	.sectionflags	@""
	.align	16
	.zero		1024


//--------------------- .nv.shared.binomial_bf16  --------------------------
	.section	.nv.shared.binomial_bf16,"aw",@nobits
	.sectionflags	@""
	.align	16
	.zero		1024


//--------------------- .nv.shared.binomial_f16   --------------------------
	.section	.nv.shared.binomial_f16,"aw",@nobits
	.sectionflags	@""
	.align	16
	.zero		1024


//--------------------- .nv.shared.binomial_f64   --------------------------
	.section	.nv.shared.binomial_f64,"aw",@nobits
	.sectionflags	@""
	.align	16
	.zero		1024


//--------------------- .nv.shared.binomial_f32   --------------------------
	.section	.nv.shared.binomial_f32,"aw",@nobits
	.sectionflags	@""
	.align	16
	.zero		1024


//--------------------- .nv.shared.poisson_bf16   --------------------------
	.section	.nv.shared.poisson_bf16,"aw",@nobits
	.sectionflags	@""
	.align	16
	.zero		1024


//--------------------- .nv.shared.poisson_f16    --------------------------
	.section	.nv.shared.poisson_f16,"aw",@nobits
	.sectionflags	@""
	.align	16
	.zero		1024


//--------------------- .nv.shared.poisson_f64    --------------------------
	.section	.nv.shared.poisson_f64,"aw",@nobits
	.sectionflags	@""
	.align	16
	.zero		1024


//--------------------- .nv.shared.poisson_f32    --------------------------
	.section	.nv.shared.poisson_f32,"aw",@nobits
	.sectionflags	@""
	.align	16
	.zero		1024


//--------------------- .nv.shared.exponential_bf16 --------------------------
	.section	.nv.shared.exponential_bf16,"aw",@nobits
	.sectionflags	@""
	.align	16
	.zero		1024


//--------------------- .nv.shared.exponential_f16 --------------------------
	.section	.nv.shared.exponential_f16,"aw",@nobits
	.sectionflags	@""
	.align	16
	.zero		1024


//--------------------- .nv.shared.exponential_f64 --------------------------
	.section	.nv.shared.exponential_f64,"aw",@nobits
	.sectionflags	@""
	.align	16
	.zero		1024


//--------------------- .nv.shared.exponential_f32 --------------------------
	.section	.nv.shared.exponential_f32,"aw",@nobits
	.sectionflags	@""
	.align	16
	.zero		1024


//--------------------- .nv.shared.gamma_bf16     --------------------------
	.section	.nv.shared.gamma_bf16,"aw",@nobits
	.sectionflags	@""
	.align	16
	.zero		1024


//--------------------- .nv.shared.gamma_f16      --------------------------
	.section	.nv.shared.gamma_f16,"aw",@nobits
	.sectionflags	@""
	.align	16
	.zero		1024


//--------------------- .nv.shared.gamma_f64      --------------------------
	.section	.nv.shared.gamma_f64,"aw",@nobits
	.sectionflags	@""
	.align	16
	.zero		1024


//--------------------- .nv.shared.gamma_f32      --------------------------
	.section	.nv.shared.gamma_f32,"aw",@nobits
	.sectionflags	@""
	.align	16
	.zero		1024


//--------------------- .nv.shared.beta_bf16      --------------------------
	.section	.nv.shared.beta_bf16,"aw",@nobits
	.sectionflags	@""
	.align	16
	.zero		1024


//--------------------- .nv.shared.beta_f16       --------------------------
	.section	.nv.shared.beta_f16,"aw",@nobits
	.sectionflags	@""
	.align	16
	.zero		1024


//--------------------- .nv.shared.beta_f64       --------------------------
	.section	.nv.shared.beta_f64,"aw",@nobits
	.sectionflags	@""
	.align	16
	.zero		1024


//--------------------- .nv.shared.beta_f32       --------------------------
	.section	.nv.shared.beta_f32,"aw",@nobits
	.sectionflags	@""
	.align	16
	.zero		1024


//--------------------- .nv.shared.bernoulli_bf16 --------------------------
	.section	.nv.shared.bernoulli_bf16,"aw",@nobits
	.sectionflags	@""
	.align	16
	.zero		1024


//--------------------- .nv.shared.bernoulli_f16  --------------------------
	.section	.nv.shared.bernoulli_f16,"aw",@nobits
	.sectionflags	@""
	.align	16
	.zero		1024


//--------------------- .nv.shared.bernoulli_f64  --------------------------
	.section	.nv.shared.bernoulli_f64,"aw",@nobits
	.sectionflags	@""
	.align	16
	.zero		1024


//--------------------- .nv.shared.bernoulli_f32  --------------------------
	.section	.nv.shared.bernoulli_f32,"aw",@nobits
	.sectionflags	@""
	.align	16
	.zero		1024


//--------------------- .nv.constant0.multinomial_count_f64 --------------------------
	.section	.nv.constant0.multinomial_count_f64,"a",@progbits
	.sectionflags	@""
	.align	4
.nv.constant0.multinomial_count_f64:
	.zero		928


//--------------------- .nv.constant0.multinomial_count_f32 --------------------------
	.section	.nv.constant0.multinomial_count_f32,"a",@progbits
	.sectionflags	@""
	.align	4
.nv.constant0.multinomial_count_f32:
	.zero		928


//--------------------- .nv.constant0.f_distribution_bf16 --------------------------
	.section	.nv.constant0.f_distribution_bf16,"a",@progbits
	.sectionflags	@""
	.align	4
.nv.constant0.f_distribution_bf16:
	.zero		932


//--------------------- .nv.constant0.f_distribution_f16 --------------------------
	.section	.nv.constant0.f_distribution_f16,"a",@progbits
	.sectionflags	@""
	.align	4
.nv.constant0.f_distribution_f16:
	.zero		932


//--------------------- .nv.constant0.f_distribution_f64 --------------------------
	.section	.nv.constant0.f_distribution_f64,"a",@progbits
	.sectionflags	@""
	.align	4
.nv.constant0.f_distribution_f64:
	.zero		932


//--------------------- .nv.constant0.f_distribution_f32 --------------------------
	.section	.nv.constant0.f_distribution_f32,"a",@progbits
	.sectionflags	@""
	.align	4
.nv.constant0.f_distribution_f32:
	.zero		932


//--------------------- .nv.constant0.student_t_bf16 --------------------------
	.section	.nv.constant0.student_t_bf16,"a",@progbits
	.sectionflags	@""
	.align	4
.nv.constant0.student_t_bf16:
	.zero		924


//--------------------- .nv.constant0.student_t_f16 --------------------------
	.section	.nv.constant0.student_t_f16,"a",@progbits
	.sectionflags	@""
	.align	4
.nv.constant0.student_t_f16:
	.zero		924


//--------------------- .nv.constant0.student_t_f64 --------------------------
	.section	.nv.constant0.student_t_f64,"a",@progbits
	.sectionflags	@""
	.align	4
.nv.constant0.student_t_f64:
	.zero		924


//--------------------- .nv.constant0.student_t_f32 --------------------------
	.section	.nv.constant0.student_t_f32,"a",@progbits
	.sectionflags	@""
	.align	4
.nv.constant0.student_t_f32:
	.zero		924


//--------------------- .nv.constant0.chi_squared_bf16 --------------------------
	.section	.nv.constant0.chi_squared_bf16,"a",@progbits
	.sectionflags	@""
	.align	4
.nv.constant0.chi_squared_bf16:
	.zero		924


//--------------------- .nv.constant0.chi_squared_f16 --------------------------
	.section	.nv.constant0.chi_squared_f16,"a",@progbits
	.sectionflags	@""
	.align	4
.nv.constant0.chi_squared_f16:
	.zero		924


//--------------------- .nv.constant0.chi_squared_f64 --------------------------
	.section	.nv.constant0.chi_squared_f64,"a",@progbits
	.sectionflags	@""
	.align	4
.nv.constant0.chi_squared_f64:
	.zero		924


//--------------------- .nv.constant0.chi_squared_f32 --------------------------
	.section	.nv.constant0.chi_squared_f32,"a",@progbits
	.sectionflags	@""
	.align	4
.nv.constant0.chi_squared_f32:
	.zero		924


//--------------------- .nv.constant0.laplace_bf16 --------------------------
	.section	.nv.constant0.laplace_bf16,"a",@progbits
	.sectionflags	@""
	.align	4
.nv.constant0.laplace_bf16:
	.zero		932


//--------------------- .nv.constant0.laplace_f16 --------------------------
	.section	.nv.constant0.laplace_f16,"a",@progbits
	.sectionflags	@""
	.align	4
.nv.constant0.laplace_f16:
	.zero		932


//--------------------- .nv.constant0.laplace_f64 --------------------------
	.section	.nv.constant0.laplace_f64,"a",@progbits
	.sectionflags	@""
	.align	4
.nv.constant0.laplace_f64:
	.zero		932


//--------------------- .nv.constant0.laplace_f32 --------------------------
	.section	.nv.constant0.laplace_f32,"a",@progbits
	.sectionflags	@""
	.align	4
.nv.constant0.laplace_f32:
	.zero		932


//--------------------- .nv.constant0.binomial_bf16 --------------------------
	.section	.nv.constant0.binomial_bf16,"a",@progbits
	.sectionflags	@""
	.align	4
.nv.constant0.binomial_bf16:
	.zero		932


//--------------------- .nv.constant0.binomial_f16 --------------------------
	.section	.nv.constant0.binomial_f16,"a",@progbits
	.sectionflags	@""
	.align	4
.nv.constant0.binomial_f16:
	.zero		932


//--------------------- .nv.constant0.binomial_f64 --------------------------
	.section	.nv.constant0.binomial_f64,"a",@progbits
	.sectionflags	@""
	.align	4
.nv.constant0.binomial_f64:
	.zero		932


//--------------------- .nv.constant0.binomial_f32 --------------------------
	.section	.nv.constant0.binomial_f32,"a",@progbits
	.sectionflags	@""
	.align	4
.nv.constant0.binomial_f32:
	.zero		932


//--------------------- .nv.constant0.poisson_bf16 --------------------------
	.section	.nv.constant0.poisson_bf16,"a",@progbits
	.sectionflags	@""
	.align	4
.nv.constant0.poisson_bf16:
	.zero		924


//--------------------- .nv.constant0.poisson_f16 --------------------------
	.section	.nv.constant0.poisson_f16,"a",@progbits
	.sectionflags	@""
	.align	4
.nv.constant0.poisson_f16:
	.zero		924


//--------------------- .nv.constant0.poisson_f64 --------------------------
	.section	.nv.constant0.poisson_f64,"a",@progbits
	.sectionflags	@""
	.align	4
.nv.constant0.poisson_f64:
	.zero		924


//--------------------- .nv.constant0.poisson_f32 --------------------------
	.section	.nv.constant0.poisson_f32,"a",@progbits
	.sectionflags	@""
	.align	4
.nv.constant0.poisson_f32:
	.zero		924


//--------------------- .nv.constant0.exponential_bf16 --------------------------
	.section	.nv.constant0.exponential_bf16,"a",@progbits
	.sectionflags	@""
	.align	4
.nv.constant0.exponential_bf16:
	.zero		924


//--------------------- .nv.constant0.exponential_f16 --------------------------
	.section	.nv.constant0.exponential_f16,"a",@progbits
	.sectionflags	@""
	.align	4
.nv.constant0.exponential_f16:
	.zero		924


//--------------------- .nv.constant0.exponential_f64 --------------------------
	.section	.nv.constant0.exponential_f64,"a",@progbits
	.sectionflags	@""
	.align	4
.nv.constant0.exponential_f64:
	.zero		924


//--------------------- .nv.constant0.exponential_f32 --------------------------
	.section	.nv.constant0.exponential_f32,"a",@progbits
	.sectionflags	@""
	.align	4
.nv.constant0.exponential_f32:
	.zero		924


//--------------------- .nv.constant0.gamma_bf16  --------------------------
	.section	.nv.constant0.gamma_bf16,"a",@progbits
	.sectionflags	@""
	.align	4
.nv.constant0.gamma_bf16:
	.zero		932


//--------------------- .nv.constant0.gamma_f16   --------------------------
	.section	.nv.constant0.gamma_f16,"a",@progbits
	.sectionflags	@""
	.align	4
.nv.constant0.gamma_f16:
	.zero		932


//--------------------- .nv.constant0.gamma_f64   --------------------------
	.section	.nv.constant0.gamma_f64,"a",@progbits
	.sectionflags	@""
	.align	4
.nv.constant0.gamma_f64:
	.zero		932


//--------------------- .nv.constant0.gamma_f32   --------------------------
	.section	.nv.constant0.gamma_f32,"a",@progbits
	.sectionflags	@""
	.align	4
.nv.constant0.gamma_f32:
	.zero		932


//--------------------- .nv.constant0.beta_bf16   --------------------------
	.section	.nv.constant0.beta_bf16,"a",@progbits
	.sectionflags	@""
	.align	4
.nv.constant0.beta_bf16:
	.zero		932


//--------------------- .nv.constant0.beta_f16    --------------------------
	.section	.nv.constant0.beta_f16,"a",@progbits
	.sectionflags	@""
	.align	4
.nv.constant0.beta_f16:
	.zero		932


//--------------------- .nv.constant0.beta_f64    --------------------------
	.section	.nv.constant0.beta_f64,"a",@progbits
	.sectionflags	@""
	.align	4
.nv.constant0.beta_f64:
	.zero		932


//--------------------- .nv.constant0.beta_f32    --------------------------
	.section	.nv.constant0.beta_f32,"a",@progbits
	.sectionflags	@""
	.align	4
.nv.constant0.beta_f32:
	.zero		932


//--------------------- .nv.constant0.bernoulli_bf16 --------------------------
	.section	.nv.constant0.bernoulli_bf16,"a",@progbits
	.sectionflags	@""
	.align	4
.nv.constant0.bernoulli_bf16:
	.zero		924


//--------------------- .nv.constant0.bernoulli_f16 --------------------------
	.section	.nv.constant0.bernoulli_f16,"a",@progbits
	.sectionflags	@""
	.align	4
.nv.constant0.bernoulli_f16:
	.zero		924


//--------------------- .nv.constant0.bernoulli_f64 --------------------------
	.section	.nv.constant0.bernoulli_f64,"a",@progbits
	.sectionflags	@""
	.align	4
.nv.constant0.bernoulli_f64:
	.zero		924


//--------------------- .nv.constant0.bernoulli_f32 --------------------------
	.section	.nv.constant0.bernoulli_f32,"a",@progbits
	.sectionflags	@""
	.align	4
.nv.constant0.bernoulli_f32:
	.zero		924


//--------------------- SYMBOLS --------------------------

	.type		.nv.reservedSmem.offset0,@object
	.size		.nv.reservedSmem.offset0,0x4
	.type		.nv.reservedSmem.cap,@object
	.size		.nv.reservedSmem.cap,0x4
